//
// Generated by NVIDIA NVVM Compiler
//
// Compiler Build ID: CL-36424714
// Cuda compilation tools, release 13.0, V13.0.88
// Based on NVVM 20.0.0
//

.version 9.0
.target sm_100
.address_size 64

	// .globl	_Z11jacobi_stepiiPKdPdS1_
// _ZZN3cub18CUB_300001_SM_10006detail6reduce28DeviceReduceSingleTileKernelINS2_10policy_hubIdjN4cuda3__47maximumIdEEE10Policy1000EN6thrust24THRUST_300001_SM_1000_NS10device_ptrIdEEPdjS8_ddNS5_3std3__410__identityEEEvT0_T1_T2_T3_T4_T6_E12temp_storage has been demoted
// _ZZN3cub18CUB_300001_SM_10006detail6reduce18DeviceReduceKernelINS2_10policy_hubIdjN4cuda3__47maximumIdEEE10Policy1000EN6thrust24THRUST_300001_SM_1000_NS10device_ptrIdEEjS8_dNS5_3std3__410__identityEEEvT0_PT3_T1_NS0_13GridEvenShareISL_EET2_T4_E12temp_storage has been demoted
// _ZZN3cub18CUB_300001_SM_10006detail6reduce28DeviceReduceSingleTileKernelINS2_10policy_hubIdjN4cuda3__47maximumIdEEE10Policy1000EPdSB_iS8_ddNS5_3std3__410__identityEEEvT0_T1_T2_T3_T4_T6_E12temp_storage has been demoted
// _ZZN3cub18CUB_300001_SM_10006detail6reduce28DeviceReduceSingleTileKernelINS2_10policy_hubIdyN4cuda3__47maximumIdEEE10Policy1000EN6thrust24THRUST_300001_SM_1000_NS10device_ptrIdEEPdyS8_ddNS5_3std3__410__identityEEEvT0_T1_T2_T3_T4_T6_E12temp_storage has been demoted
// _ZZN3cub18CUB_300001_SM_10006detail6reduce18DeviceReduceKernelINS2_10policy_hubIdyN4cuda3__47maximumIdEEE10Policy1000EN6thrust24THRUST_300001_SM_1000_NS10device_ptrIdEEyS8_dNS5_3std3__410__identityEEEvT0_PT3_T1_NS0_13GridEvenShareISL_EET2_T4_E12temp_storage has been demoted
// _ZZN3cub18CUB_300001_SM_10006detail6reduce28DeviceReduceSingleTileKernelINS2_10policy_hubIdyN4cuda3__47maximumIdEEE10Policy1000EPdSB_iS8_ddNS5_3std3__410__identityEEEvT0_T1_T2_T3_T4_T6_E12temp_storage has been demoted
.global .align 1 .b8 _ZN34_INTERNAL_5de634c1_4_k_cu_9ca2f61d4cuda3std3__45__cpo5beginE[1];
.global .align 1 .b8 _ZN34_INTERNAL_5de634c1_4_k_cu_9ca2f61d4cuda3std3__45__cpo3endE[1];
.global .align 1 .b8 _ZN34_INTERNAL_5de634c1_4_k_cu_9ca2f61d4cuda3std3__45__cpo6cbeginE[1];
.global .align 1 .b8 _ZN34_INTERNAL_5de634c1_4_k_cu_9ca2f61d4cuda3std3__45__cpo4cendE[1];
.global .align 1 .b8 _ZN34_INTERNAL_5de634c1_4_k_cu_9ca2f61d4cuda3std3__45__cpo6rbeginE[1];
.global .align 1 .b8 _ZN34_INTERNAL_5de634c1_4_k_cu_9ca2f61d4cuda3std3__45__cpo4rendE[1];
.global .align 1 .b8 _ZN34_INTERNAL_5de634c1_4_k_cu_9ca2f61d4cuda3std3__45__cpo7crbeginE[1];
.global .align 1 .b8 _ZN34_INTERNAL_5de634c1_4_k_cu_9ca2f61d4cuda3std3__45__cpo5crendE[1];
.global .align 1 .b8 _ZN34_INTERNAL_5de634c1_4_k_cu_9ca2f61d4cuda3std3__436_GLOBAL__N__5de634c1_4_k_cu_9ca2f61d6ignoreE[1];
.global .align 1 .b8 _ZN34_INTERNAL_5de634c1_4_k_cu_9ca2f61d4cuda3std3__419piecewise_constructE[1];
.global .align 1 .b8 _ZN34_INTERNAL_5de634c1_4_k_cu_9ca2f61d4cuda3std3__48in_placeE[1];
.global .align 1 .b8 _ZN34_INTERNAL_5de634c1_4_k_cu_9ca2f61d4cuda3std3__420unreachable_sentinelE[1];
.global .align 1 .b8 _ZN34_INTERNAL_5de634c1_4_k_cu_9ca2f61d4cuda3std3__47nulloptE[1];
.global .align 1 .b8 _ZN34_INTERNAL_5de634c1_4_k_cu_9ca2f61d4cuda3std3__48unexpectE[1];
.global .align 1 .b8 _ZN34_INTERNAL_5de634c1_4_k_cu_9ca2f61d4cuda3std6ranges3__45__cpo4swapE[1];
.global .align 1 .b8 _ZN34_INTERNAL_5de634c1_4_k_cu_9ca2f61d4cuda3std6ranges3__45__cpo9iter_moveE[1];
.global .align 1 .b8 _ZN34_INTERNAL_5de634c1_4_k_cu_9ca2f61d4cuda3std6ranges3__45__cpo5beginE[1];
.global .align 1 .b8 _ZN34_INTERNAL_5de634c1_4_k_cu_9ca2f61d4cuda3std6ranges3__45__cpo3endE[1];
.global .align 1 .b8 _ZN34_INTERNAL_5de634c1_4_k_cu_9ca2f61d4cuda3std6ranges3__45__cpo6cbeginE[1];
.global .align 1 .b8 _ZN34_INTERNAL_5de634c1_4_k_cu_9ca2f61d4cuda3std6ranges3__45__cpo4cendE[1];
.global .align 1 .b8 _ZN34_INTERNAL_5de634c1_4_k_cu_9ca2f61d4cuda3std6ranges3__45__cpo7advanceE[1];
.global .align 1 .b8 _ZN34_INTERNAL_5de634c1_4_k_cu_9ca2f61d4cuda3std6ranges3__45__cpo9iter_swapE[1];
.global .align 1 .b8 _ZN34_INTERNAL_5de634c1_4_k_cu_9ca2f61d4cuda3std6ranges3__45__cpo4nextE[1];
.global .align 1 .b8 _ZN34_INTERNAL_5de634c1_4_k_cu_9ca2f61d4cuda3std6ranges3__45__cpo4prevE[1];
.global .align 1 .b8 _ZN34_INTERNAL_5de634c1_4_k_cu_9ca2f61d4cuda3std6ranges3__45__cpo4dataE[1];
.global .align 1 .b8 _ZN34_INTERNAL_5de634c1_4_k_cu_9ca2f61d4cuda3std6ranges3__45__cpo5cdataE[1];
.global .align 1 .b8 _ZN34_INTERNAL_5de634c1_4_k_cu_9ca2f61d4cuda3std6ranges3__45__cpo4sizeE[1];
.global .align 1 .b8 _ZN34_INTERNAL_5de634c1_4_k_cu_9ca2f61d4cuda3std6ranges3__45__cpo5ssizeE[1];
.global .align 1 .b8 _ZN34_INTERNAL_5de634c1_4_k_cu_9ca2f61d4cuda3std6ranges3__45__cpo8distanceE[1];
.global .align 1 .b8 _ZN34_INTERNAL_5de634c1_4_k_cu_9ca2f61d6thrust24THRUST_300001_SM_1000_NS8cuda_cub3parE[1];
.global .align 1 .b8 _ZN34_INTERNAL_5de634c1_4_k_cu_9ca2f61d6thrust24THRUST_300001_SM_1000_NS8cuda_cub10par_nosyncE[1];
.global .align 1 .b8 _ZN34_INTERNAL_5de634c1_4_k_cu_9ca2f61d6thrust24THRUST_300001_SM_1000_NS6system6detail10sequential3seqE[1];
.global .align 1 .b8 _ZN34_INTERNAL_5de634c1_4_k_cu_9ca2f61d6thrust24THRUST_300001_SM_1000_NS12placeholders2_1E[1];
.global .align 1 .b8 _ZN34_INTERNAL_5de634c1_4_k_cu_9ca2f61d6thrust24THRUST_300001_SM_1000_NS12placeholders2_2E[1];
.global .align 1 .b8 _ZN34_INTERNAL_5de634c1_4_k_cu_9ca2f61d6thrust24THRUST_300001_SM_1000_NS12placeholders2_3E[1];
.global .align 1 .b8 _ZN34_INTERNAL_5de634c1_4_k_cu_9ca2f61d6thrust24THRUST_300001_SM_1000_NS12placeholders2_4E[1];
.global .align 1 .b8 _ZN34_INTERNAL_5de634c1_4_k_cu_9ca2f61d6thrust24THRUST_300001_SM_1000_NS12placeholders2_5E[1];
.global .align 1 .b8 _ZN34_INTERNAL_5de634c1_4_k_cu_9ca2f61d6thrust24THRUST_300001_SM_1000_NS12placeholders2_6E[1];
.global .align 1 .b8 _ZN34_INTERNAL_5de634c1_4_k_cu_9ca2f61d6thrust24THRUST_300001_SM_1000_NS12placeholders2_7E[1];
.global .align 1 .b8 _ZN34_INTERNAL_5de634c1_4_k_cu_9ca2f61d6thrust24THRUST_300001_SM_1000_NS12placeholders2_8E[1];
.global .align 1 .b8 _ZN34_INTERNAL_5de634c1_4_k_cu_9ca2f61d6thrust24THRUST_300001_SM_1000_NS12placeholders2_9E[1];
.global .align 1 .b8 _ZN34_INTERNAL_5de634c1_4_k_cu_9ca2f61d6thrust24THRUST_300001_SM_1000_NS12placeholders3_10E[1];
.global .align 1 .b8 _ZN34_INTERNAL_5de634c1_4_k_cu_9ca2f61d6thrust24THRUST_300001_SM_1000_NS3seqE[1];

.visible .entry _Z11jacobi_stepiiPKdPdS1_(
	.param .u32 _Z11jacobi_stepiiPKdPdS1__param_0,
	.param .u32 _Z11jacobi_stepiiPKdPdS1__param_1,
	.param .u64 .ptr .align 1 _Z11jacobi_stepiiPKdPdS1__param_2,
	.param .u64 .ptr .align 1 _Z11jacobi_stepiiPKdPdS1__param_3,
	.param .u64 .ptr .align 1 _Z11jacobi_stepiiPKdPdS1__param_4
)
{
	.reg .pred 	%p<4>;
	.reg .b32 	%r<17>;
	.reg .b64 	%rd<21>;
	.reg .b64 	%fd<12>;

	ld.param.u32 	%r3, [_Z11jacobi_stepiiPKdPdS1__param_0];
	ld.param.u32 	%r4, [_Z11jacobi_stepiiPKdPdS1__param_1];
	ld.param.u64 	%rd1, [_Z11jacobi_stepiiPKdPdS1__param_2];
	ld.param.u64 	%rd2, [_Z11jacobi_stepiiPKdPdS1__param_3];
	ld.param.u64 	%rd3, [_Z11jacobi_stepiiPKdPdS1__param_4];
	mov.u32 	%r6, %ctaid.x;
	mov.u32 	%r7, %ntid.x;
	mov.u32 	%r8, %tid.x;
	mad.lo.s32 	%r9, %r6, %r7, %r8;
	add.s32 	%r1, %r9, 1;
	mov.u32 	%r10, %ctaid.y;
	mov.u32 	%r11, %ntid.y;
	mov.u32 	%r12, %tid.y;
	mad.lo.s32 	%r13, %r10, %r11, %r12;
	setp.gt.s32 	%p1, %r1, %r3;
	setp.ge.s32 	%p2, %r13, %r4;
	or.pred  	%p3, %p1, %p2;
	@%p3 bra 	$L__BB0_2;
	cvta.to.global.u64 	%rd9, %rd2;
	cvta.to.global.u64 	%rd10, %rd3;
	add.s32 	%r14, %r3, 2;
	mad.lo.s32 	%r15, %r14, %r13, %r14;
	add.s32 	%r16, %r15, %r1;
	cvt.s64.s32 	%rd11, %r16;
	mul.wide.s32 	%rd12, %r16, 8;
	add.s64 	%rd4, %rd1, %rd12;
	// begin inline asm
	ld.global.nc.f64 %fd1, [%rd4];
	// end inline asm
	add.s64 	%rd5, %rd4, 8;
	// begin inline asm
	ld.global.nc.f64 %fd2, [%rd5];
	// end inline asm
	add.s64 	%rd6, %rd4, -8;
	// begin inline asm
	ld.global.nc.f64 %fd3, [%rd6];
	// end inline asm
	add.f64 	%fd6, %fd2, %fd3;
	cvt.s64.s32 	%rd13, %r3;
	sub.s64 	%rd14, %rd11, %rd13;
	shl.b64 	%rd15, %rd14, 3;
	add.s64 	%rd16, %rd1, %rd15;
	add.s64 	%rd7, %rd16, -16;
	// begin inline asm
	ld.global.nc.f64 %fd4, [%rd7];
	// end inline asm
	add.f64 	%fd7, %fd6, %fd4;
	mul.wide.s32 	%rd17, %r3, 8;
	add.s64 	%rd18, %rd4, %rd17;
	add.s64 	%rd8, %rd18, 16;
	// begin inline asm
	ld.global.nc.f64 %fd5, [%rd8];
	// end inline asm
	add.f64 	%fd8, %fd7, %fd5;
	mul.f64 	%fd9, %fd8, 0d3FD0000000000000;
	add.s64 	%rd19, %rd9, %rd12;
	st.global.f64 	[%rd19], %fd9;
	sub.f64 	%fd10, %fd9, %fd1;
	abs.f64 	%fd11, %fd10;
	add.s64 	%rd20, %rd10, %rd12;
	st.global.f64 	[%rd20], %fd11;
$L__BB0_2:
	ret;

}
	// .globl	_ZN3cub18CUB_300001_SM_10006detail11EmptyKernelIvEEvv
.visible .entry _ZN3cub18CUB_300001_SM_10006detail11EmptyKernelIvEEvv()
{


	ret;

}
	// .globl	_ZN3cub18CUB_300001_SM_10006detail6reduce28DeviceReduceSingleTileKernelINS2_10policy_hubIdjN4cuda3__47maximumIdEEE10Policy1000EN6thrust24THRUST_300001_SM_1000_NS10device_ptrIdEEPdjS8_ddNS5_3std3__410__identityEEEvT0_T1_T2_T3_T4_T6_
.visible .entry _ZN3cub18CUB_300001_SM_10006detail6reduce28DeviceReduceSingleTileKernelINS2_10policy_hubIdjN4cuda3__47maximumIdEEE10Policy1000EN6thrust24THRUST_300001_SM_1000_NS10device_ptrIdEEPdjS8_ddNS5_3std3__410__identityEEEvT0_T1_T2_T3_T4_T6_(
	.param .align 8 .b8 _ZN3cub18CUB_300001_SM_10006detail6reduce28DeviceReduceSingleTileKernelINS2_10policy_hubIdjN4cuda3__47maximumIdEEE10Policy1000EN6thrust24THRUST_300001_SM_1000_NS10device_ptrIdEEPdjS8_ddNS5_3std3__410__identityEEEvT0_T1_T2_T3_T4_T6__param_0[8],
	.param .u64 .ptr .align 1 _ZN3cub18CUB_300001_SM_10006detail6reduce28DeviceReduceSingleTileKernelINS2_10policy_hubIdjN4cuda3__47maximumIdEEE10Policy1000EN6thrust24THRUST_300001_SM_1000_NS10device_ptrIdEEPdjS8_ddNS5_3std3__410__identityEEEvT0_T1_T2_T3_T4_T6__param_1,
	.param .u32 _ZN3cub18CUB_300001_SM_10006detail6reduce28DeviceReduceSingleTileKernelINS2_10policy_hubIdjN4cuda3__47maximumIdEEE10Policy1000EN6thrust24THRUST_300001_SM_1000_NS10device_ptrIdEEPdjS8_ddNS5_3std3__410__identityEEEvT0_T1_T2_T3_T4_T6__param_2,
	.param .align 1 .b8 _ZN3cub18CUB_300001_SM_10006detail6reduce28DeviceReduceSingleTileKernelINS2_10policy_hubIdjN4cuda3__47maximumIdEEE10Policy1000EN6thrust24THRUST_300001_SM_1000_NS10device_ptrIdEEPdjS8_ddNS5_3std3__410__identityEEEvT0_T1_T2_T3_T4_T6__param_3[1],
	.param .f64 _ZN3cub18CUB_300001_SM_10006detail6reduce28DeviceReduceSingleTileKernelINS2_10policy_hubIdjN4cuda3__47maximumIdEEE10Policy1000EN6thrust24THRUST_300001_SM_1000_NS10device_ptrIdEEPdjS8_ddNS5_3std3__410__identityEEEvT0_T1_T2_T3_T4_T6__param_4,
	.param .align 1 .b8 _ZN3cub18CUB_300001_SM_10006detail6reduce28DeviceReduceSingleTileKernelINS2_10policy_hubIdjN4cuda3__47maximumIdEEE10Policy1000EN6thrust24THRUST_300001_SM_1000_NS10device_ptrIdEEPdjS8_ddNS5_3std3__410__identityEEEvT0_T1_T2_T3_T4_T6__param_5[1]
)
.maxntid 256
.minnctapersm 1
{
	.reg .pred 	%p<169>;
	.reg .b32 	%r<286>;
	.reg .b64 	%rd<114>;
	.reg .b64 	%fd<309>;
	// demoted variable
	.shared .align 8 .b8 _ZZN3cub18CUB_300001_SM_10006detail6reduce28DeviceReduceSingleTileKernelINS2_10policy_hubIdjN4cuda3__47maximumIdEEE10Policy1000EN6thrust24THRUST_300001_SM_1000_NS10device_ptrIdEEPdjS8_ddNS5_3std3__410__identityEEEvT0_T1_T2_T3_T4_T6_E12temp_storage[80];
	ld.param.u64 	%rd9, [_ZN3cub18CUB_300001_SM_10006detail6reduce28DeviceReduceSingleTileKernelINS2_10policy_hubIdjN4cuda3__47maximumIdEEE10Policy1000EN6thrust24THRUST_300001_SM_1000_NS10device_ptrIdEEPdjS8_ddNS5_3std3__410__identityEEEvT0_T1_T2_T3_T4_T6__param_0];
	ld.param.u64 	%rd10, [_ZN3cub18CUB_300001_SM_10006detail6reduce28DeviceReduceSingleTileKernelINS2_10policy_hubIdjN4cuda3__47maximumIdEEE10Policy1000EN6thrust24THRUST_300001_SM_1000_NS10device_ptrIdEEPdjS8_ddNS5_3std3__410__identityEEEvT0_T1_T2_T3_T4_T6__param_1];
	ld.param.u32 	%r51, [_ZN3cub18CUB_300001_SM_10006detail6reduce28DeviceReduceSingleTileKernelINS2_10policy_hubIdjN4cuda3__47maximumIdEEE10Policy1000EN6thrust24THRUST_300001_SM_1000_NS10device_ptrIdEEPdjS8_ddNS5_3std3__410__identityEEEvT0_T1_T2_T3_T4_T6__param_2];
	ld.param.f64 	%fd42, [_ZN3cub18CUB_300001_SM_10006detail6reduce28DeviceReduceSingleTileKernelINS2_10policy_hubIdjN4cuda3__47maximumIdEEE10Policy1000EN6thrust24THRUST_300001_SM_1000_NS10device_ptrIdEEPdjS8_ddNS5_3std3__410__identityEEEvT0_T1_T2_T3_T4_T6__param_4];
	cvta.to.global.u64 	%rd1, %rd10;
	setp.ne.s32 	%p1, %r51, 0;
	@%p1 bra 	$L__BB2_3;
	mov.u32 	%r268, %tid.x;
	setp.ne.s32 	%p168, %r268, 0;
	@%p168 bra 	$L__BB2_52;
	st.global.f64 	[%rd1], %fd42;
	bra.uni 	$L__BB2_52;
$L__BB2_3:
	cvta.to.global.u64 	%rd2, %rd9;
	setp.gt.u32 	%p2, %r51, 2047;
	@%p2 bra 	$L__BB2_28;
	mov.u32 	%r1, %tid.x;
	setp.ge.u32 	%p80, %r1, %r51;
	mov.f64 	%fd296, 0d0000000000000000;
	mov.u32 	%r272, %r1;
	@%p80 bra 	$L__BB2_6;
	mul.wide.u32 	%rd83, %r1, 8;
	add.s64 	%rd84, %rd2, %rd83;
	ld.global.f64 	%fd296, [%rd84];
	add.s32 	%r272, %r1, 256;
$L__BB2_6:
	setp.ge.u32 	%p81, %r272, %r51;
	@%p81 bra 	$L__BB2_19;
	not.b32 	%r145, %r272;
	add.s32 	%r146, %r51, %r145;
	shr.u32 	%r147, %r146, 8;
	add.s32 	%r4, %r147, 1;
	and.b32  	%r5, %r4, 15;
	setp.lt.u32 	%p82, %r146, 3840;
	@%p82 bra 	$L__BB2_10;
	and.b32  	%r148, %r4, 33554416;
	neg.s32 	%r270, %r148;
	mul.wide.u32 	%rd85, %r272, 8;
	add.s64 	%rd86, %rd85, %rd2;
	add.s64 	%rd112, %rd86, 16384;
$L__BB2_9:
	.pragma "nounroll";
	ld.global.f64 	%fd157, [%rd112+-16384];
	setp.lt.f64 	%p83, %fd296, %fd157;
	selp.f64 	%fd158, %fd157, %fd296, %p83;
	ld.global.f64 	%fd159, [%rd112+-14336];
	setp.lt.f64 	%p84, %fd158, %fd159;
	selp.f64 	%fd160, %fd159, %fd158, %p84;
	ld.global.f64 	%fd161, [%rd112+-12288];
	setp.lt.f64 	%p85, %fd160, %fd161;
	selp.f64 	%fd162, %fd161, %fd160, %p85;
	ld.global.f64 	%fd163, [%rd112+-10240];
	setp.lt.f64 	%p86, %fd162, %fd163;
	selp.f64 	%fd164, %fd163, %fd162, %p86;
	ld.global.f64 	%fd165, [%rd112+-8192];
	setp.lt.f64 	%p87, %fd164, %fd165;
	selp.f64 	%fd166, %fd165, %fd164, %p87;
	ld.global.f64 	%fd167, [%rd112+-6144];
	setp.lt.f64 	%p88, %fd166, %fd167;
	selp.f64 	%fd168, %fd167, %fd166, %p88;
	ld.global.f64 	%fd169, [%rd112+-4096];
	setp.lt.f64 	%p89, %fd168, %fd169;
	selp.f64 	%fd170, %fd169, %fd168, %p89;
	ld.global.f64 	%fd171, [%rd112+-2048];
	setp.lt.f64 	%p90, %fd170, %fd171;
	selp.f64 	%fd172, %fd171, %fd170, %p90;
	ld.global.f64 	%fd173, [%rd112];
	setp.lt.f64 	%p91, %fd172, %fd173;
	selp.f64 	%fd174, %fd173, %fd172, %p91;
	ld.global.f64 	%fd175, [%rd112+2048];
	setp.lt.f64 	%p92, %fd174, %fd175;
	selp.f64 	%fd176, %fd175, %fd174, %p92;
	ld.global.f64 	%fd177, [%rd112+4096];
	setp.lt.f64 	%p93, %fd176, %fd177;
	selp.f64 	%fd178, %fd177, %fd176, %p93;
	ld.global.f64 	%fd179, [%rd112+6144];
	setp.lt.f64 	%p94, %fd178, %fd179;
	selp.f64 	%fd180, %fd179, %fd178, %p94;
	ld.global.f64 	%fd181, [%rd112+8192];
	setp.lt.f64 	%p95, %fd180, %fd181;
	selp.f64 	%fd182, %fd181, %fd180, %p95;
	ld.global.f64 	%fd183, [%rd112+10240];
	setp.lt.f64 	%p96, %fd182, %fd183;
	selp.f64 	%fd184, %fd183, %fd182, %p96;
	ld.global.f64 	%fd185, [%rd112+12288];
	setp.lt.f64 	%p97, %fd184, %fd185;
	selp.f64 	%fd186, %fd185, %fd184, %p97;
	ld.global.f64 	%fd187, [%rd112+14336];
	setp.lt.f64 	%p98, %fd186, %fd187;
	selp.f64 	%fd296, %fd187, %fd186, %p98;
	add.s32 	%r272, %r272, 4096;
	add.s32 	%r270, %r270, 16;
	add.s64 	%rd112, %rd112, 32768;
	setp.ne.s32 	%p99, %r270, 0;
	@%p99 bra 	$L__BB2_9;
$L__BB2_10:
	setp.eq.s32 	%p100, %r5, 0;
	@%p100 bra 	$L__BB2_19;
	and.b32  	%r12, %r4, 7;
	setp.lt.u32 	%p101, %r5, 8;
	@%p101 bra 	$L__BB2_13;
	mul.wide.u32 	%rd87, %r272, 8;
	add.s64 	%rd88, %rd2, %rd87;
	ld.global.f64 	%fd189, [%rd88];
	setp.lt.f64 	%p102, %fd296, %fd189;
	selp.f64 	%fd190, %fd189, %fd296, %p102;
	ld.global.f64 	%fd191, [%rd88+2048];
	setp.lt.f64 	%p103, %fd190, %fd191;
	selp.f64 	%fd192, %fd191, %fd190, %p103;
	ld.global.f64 	%fd193, [%rd88+4096];
	setp.lt.f64 	%p104, %fd192, %fd193;
	selp.f64 	%fd194, %fd193, %fd192, %p104;
	ld.global.f64 	%fd195, [%rd88+6144];
	setp.lt.f64 	%p105, %fd194, %fd195;
	selp.f64 	%fd196, %fd195, %fd194, %p105;
	ld.global.f64 	%fd197, [%rd88+8192];
	setp.lt.f64 	%p106, %fd196, %fd197;
	selp.f64 	%fd198, %fd197, %fd196, %p106;
	ld.global.f64 	%fd199, [%rd88+10240];
	setp.lt.f64 	%p107, %fd198, %fd199;
	selp.f64 	%fd200, %fd199, %fd198, %p107;
	ld.global.f64 	%fd201, [%rd88+12288];
	setp.lt.f64 	%p108, %fd200, %fd201;
	selp.f64 	%fd202, %fd201, %fd200, %p108;
	ld.global.f64 	%fd203, [%rd88+14336];
	setp.lt.f64 	%p109, %fd202, %fd203;
	selp.f64 	%fd296, %fd203, %fd202, %p109;
	add.s32 	%r272, %r272, 2048;
$L__BB2_13:
	setp.eq.s32 	%p110, %r12, 0;
	@%p110 bra 	$L__BB2_19;
	and.b32  	%r15, %r4, 3;
	setp.lt.u32 	%p111, %r12, 4;
	@%p111 bra 	$L__BB2_16;
	mul.wide.u32 	%rd89, %r272, 8;
	add.s64 	%rd90, %rd2, %rd89;
	ld.global.f64 	%fd205, [%rd90];
	setp.lt.f64 	%p112, %fd296, %fd205;
	selp.f64 	%fd206, %fd205, %fd296, %p112;
	ld.global.f64 	%fd207, [%rd90+2048];
	setp.lt.f64 	%p113, %fd206, %fd207;
	selp.f64 	%fd208, %fd207, %fd206, %p113;
	ld.global.f64 	%fd209, [%rd90+4096];
	setp.lt.f64 	%p114, %fd208, %fd209;
	selp.f64 	%fd210, %fd209, %fd208, %p114;
	ld.global.f64 	%fd211, [%rd90+6144];
	setp.lt.f64 	%p115, %fd210, %fd211;
	selp.f64 	%fd296, %fd211, %fd210, %p115;
	add.s32 	%r272, %r272, 1024;
$L__BB2_16:
	setp.eq.s32 	%p116, %r15, 0;
	@%p116 bra 	$L__BB2_19;
	mul.wide.u32 	%rd91, %r272, 8;
	add.s64 	%rd113, %rd2, %rd91;
	neg.s32 	%r275, %r15;
$L__BB2_18:
	.pragma "nounroll";
	ld.global.f64 	%fd212, [%rd113];
	setp.lt.f64 	%p117, %fd296, %fd212;
	selp.f64 	%fd296, %fd212, %fd296, %p117;
	add.s64 	%rd113, %rd113, 2048;
	add.s32 	%r275, %r275, 1;
	setp.ne.s32 	%p118, %r275, 0;
	@%p118 bra 	$L__BB2_18;
$L__BB2_19:
	setp.lt.u32 	%p119, %r51, 256;
	@%p119 bra 	$L__BB2_24;
	// begin inline asm
	mov.u32 %r212, %laneid;
	// end inline asm
	mov.b64 	%rd102, %fd296;
	mov.b64 	{%r214, %r219}, %rd102;
	mov.b32 	%r220, 1;
	mov.b32 	%r261, 31;
	mov.b32 	%r262, -1;
	// begin inline asm
	shfl.sync.down.b32 %r213, %r214, %r220, %r261, %r262;
	// end inline asm
	// begin inline asm
	shfl.sync.down.b32 %r218, %r219, %r220, %r261, %r262;
	// end inline asm
	mov.b64 	%rd103, {%r213, %r218};
	mov.b64 	%fd260, %rd103;
	setp.gt.s32 	%p147, %r212, 30;
	setp.lt.f64 	%p148, %fd296, %fd260;
	selp.f64 	%fd261, %fd260, %fd296, %p148;
	selp.f64 	%fd262, %fd296, %fd261, %p147;
	mov.b64 	%rd104, %fd262;
	mov.b64 	{%r224, %r229}, %rd104;
	mov.b32 	%r230, 2;
	// begin inline asm
	shfl.sync.down.b32 %r223, %r224, %r230, %r261, %r262;
	// end inline asm
	// begin inline asm
	shfl.sync.down.b32 %r228, %r229, %r230, %r261, %r262;
	// end inline asm
	mov.b64 	%rd105, {%r223, %r228};
	mov.b64 	%fd263, %rd105;
	setp.gt.s32 	%p149, %r212, 29;
	setp.lt.f64 	%p150, %fd262, %fd263;
	selp.f64 	%fd264, %fd263, %fd262, %p150;
	selp.f64 	%fd265, %fd262, %fd264, %p149;
	mov.b64 	%rd106, %fd265;
	mov.b64 	{%r234, %r239}, %rd106;
	mov.b32 	%r240, 4;
	// begin inline asm
	shfl.sync.down.b32 %r233, %r234, %r240, %r261, %r262;
	// end inline asm
	// begin inline asm
	shfl.sync.down.b32 %r238, %r239, %r240, %r261, %r262;
	// end inline asm
	mov.b64 	%rd107, {%r233, %r238};
	mov.b64 	%fd266, %rd107;
	setp.gt.s32 	%p151, %r212, 27;
	setp.lt.f64 	%p152, %fd265, %fd266;
	selp.f64 	%fd267, %fd266, %fd265, %p152;
	selp.f64 	%fd268, %fd265, %fd267, %p151;
	mov.b64 	%rd108, %fd268;
	mov.b64 	{%r244, %r249}, %rd108;
	mov.b32 	%r250, 8;
	// begin inline asm
	shfl.sync.down.b32 %r243, %r244, %r250, %r261, %r262;
	// end inline asm
	// begin inline asm
	shfl.sync.down.b32 %r248, %r249, %r250, %r261, %r262;
	// end inline asm
	mov.b64 	%rd109, {%r243, %r248};
	mov.b64 	%fd269, %rd109;
	setp.gt.s32 	%p153, %r212, 23;
	setp.lt.f64 	%p154, %fd268, %fd269;
	selp.f64 	%fd270, %fd269, %fd268, %p154;
	selp.f64 	%fd271, %fd268, %fd270, %p153;
	mov.b64 	%rd110, %fd271;
	mov.b64 	{%r254, %r259}, %rd110;
	mov.b32 	%r260, 16;
	// begin inline asm
	shfl.sync.down.b32 %r253, %r254, %r260, %r261, %r262;
	// end inline asm
	// begin inline asm
	shfl.sync.down.b32 %r258, %r259, %r260, %r261, %r262;
	// end inline asm
	mov.b64 	%rd111, {%r253, %r258};
	mov.b64 	%fd272, %rd111;
	setp.gt.s32 	%p155, %r212, 15;
	setp.lt.f64 	%p156, %fd271, %fd272;
	selp.f64 	%fd16, %fd272, %fd271, %p156;
	selp.f64 	%fd308, %fd271, %fd16, %p155;
	setp.ne.s32 	%p157, %r212, 0;
	@%p157 bra 	$L__BB2_22;
	shr.u32 	%r263, %r1, 2;
	and.b32  	%r264, %r263, 248;
	mov.u32 	%r265, _ZZN3cub18CUB_300001_SM_10006detail6reduce28DeviceReduceSingleTileKernelINS2_10policy_hubIdjN4cuda3__47maximumIdEEE10Policy1000EN6thrust24THRUST_300001_SM_1000_NS10device_ptrIdEEPdjS8_ddNS5_3std3__410__identityEEEvT0_T1_T2_T3_T4_T6_E12temp_storage;
	add.s32 	%r266, %r265, %r264;
	st.shared.f64 	[%r266+8], %fd16;
$L__BB2_22:
	bar.sync 	0;
	setp.ne.s32 	%p158, %r1, 0;
	@%p158 bra 	$L__BB2_50;
	ld.shared.f64 	%fd273, [_ZZN3cub18CUB_300001_SM_10006detail6reduce28DeviceReduceSingleTileKernelINS2_10policy_hubIdjN4cuda3__47maximumIdEEE10Policy1000EN6thrust24THRUST_300001_SM_1000_NS10device_ptrIdEEPdjS8_ddNS5_3std3__410__identityEEEvT0_T1_T2_T3_T4_T6_E12temp_storage+16];
	setp.lt.f64 	%p159, %fd308, %fd273;
	selp.f64 	%fd274, %fd273, %fd308, %p159;
	ld.shared.f64 	%fd275, [_ZZN3cub18CUB_300001_SM_10006detail6reduce28DeviceReduceSingleTileKernelINS2_10policy_hubIdjN4cuda3__47maximumIdEEE10Policy1000EN6thrust24THRUST_300001_SM_1000_NS10device_ptrIdEEPdjS8_ddNS5_3std3__410__identityEEEvT0_T1_T2_T3_T4_T6_E12temp_storage+24];
	setp.lt.f64 	%p160, %fd274, %fd275;
	selp.f64 	%fd276, %fd275, %fd274, %p160;
	ld.shared.f64 	%fd277, [_ZZN3cub18CUB_300001_SM_10006detail6reduce28DeviceReduceSingleTileKernelINS2_10policy_hubIdjN4cuda3__47maximumIdEEE10Policy1000EN6thrust24THRUST_300001_SM_1000_NS10device_ptrIdEEPdjS8_ddNS5_3std3__410__identityEEEvT0_T1_T2_T3_T4_T6_E12temp_storage+32];
	setp.lt.f64 	%p161, %fd276, %fd277;
	selp.f64 	%fd278, %fd277, %fd276, %p161;
	ld.shared.f64 	%fd279, [_ZZN3cub18CUB_300001_SM_10006detail6reduce28DeviceReduceSingleTileKernelINS2_10policy_hubIdjN4cuda3__47maximumIdEEE10Policy1000EN6thrust24THRUST_300001_SM_1000_NS10device_ptrIdEEPdjS8_ddNS5_3std3__410__identityEEEvT0_T1_T2_T3_T4_T6_E12temp_storage+40];
	setp.lt.f64 	%p162, %fd278, %fd279;
	selp.f64 	%fd280, %fd279, %fd278, %p162;
	ld.shared.f64 	%fd281, [_ZZN3cub18CUB_300001_SM_10006detail6reduce28DeviceReduceSingleTileKernelINS2_10policy_hubIdjN4cuda3__47maximumIdEEE10Policy1000EN6thrust24THRUST_300001_SM_1000_NS10device_ptrIdEEPdjS8_ddNS5_3std3__410__identityEEEvT0_T1_T2_T3_T4_T6_E12temp_storage+48];
	setp.lt.f64 	%p163, %fd280, %fd281;
	selp.f64 	%fd282, %fd281, %fd280, %p163;
	ld.shared.f64 	%fd283, [_ZZN3cub18CUB_300001_SM_10006detail6reduce28DeviceReduceSingleTileKernelINS2_10policy_hubIdjN4cuda3__47maximumIdEEE10Policy1000EN6thrust24THRUST_300001_SM_1000_NS10device_ptrIdEEPdjS8_ddNS5_3std3__410__identityEEEvT0_T1_T2_T3_T4_T6_E12temp_storage+56];
	setp.lt.f64 	%p164, %fd282, %fd283;
	selp.f64 	%fd284, %fd283, %fd282, %p164;
	ld.shared.f64 	%fd285, [_ZZN3cub18CUB_300001_SM_10006detail6reduce28DeviceReduceSingleTileKernelINS2_10policy_hubIdjN4cuda3__47maximumIdEEE10Policy1000EN6thrust24THRUST_300001_SM_1000_NS10device_ptrIdEEPdjS8_ddNS5_3std3__410__identityEEEvT0_T1_T2_T3_T4_T6_E12temp_storage+64];
	setp.lt.f64 	%p165, %fd284, %fd285;
	selp.f64 	%fd308, %fd285, %fd284, %p165;
	bra.uni 	$L__BB2_50;
$L__BB2_24:
	// begin inline asm
	mov.u32 %r149, %laneid;
	// end inline asm
	and.b32  	%r200, %r1, 992;
	add.s32 	%r201, %r200, 32;
	setp.gt.u32 	%p120, %r201, %r51;
	not.b32 	%r202, %r200;
	add.s32 	%r203, %r51, %r202;
	selp.b32 	%r198, %r203, 31, %p120;
	mov.b64 	%rd92, %fd296;
	mov.b64 	{%r151, %r156}, %rd92;
	mov.b32 	%r157, 1;
	mov.b32 	%r199, -1;
	// begin inline asm
	shfl.sync.down.b32 %r150, %r151, %r157, %r198, %r199;
	// end inline asm
	// begin inline asm
	shfl.sync.down.b32 %r155, %r156, %r157, %r198, %r199;
	// end inline asm
	mov.b64 	%rd93, {%r150, %r155};
	mov.b64 	%fd213, %rd93;
	setp.lt.s32 	%p121, %r149, %r198;
	setp.lt.f64 	%p122, %fd296, %fd213;
	selp.f64 	%fd214, %fd213, %fd296, %p122;
	selp.f64 	%fd215, %fd214, %fd296, %p121;
	mov.b64 	%rd94, %fd215;
	mov.b64 	{%r161, %r166}, %rd94;
	mov.b32 	%r167, 2;
	// begin inline asm
	shfl.sync.down.b32 %r160, %r161, %r167, %r198, %r199;
	// end inline asm
	// begin inline asm
	shfl.sync.down.b32 %r165, %r166, %r167, %r198, %r199;
	// end inline asm
	mov.b64 	%rd95, {%r160, %r165};
	mov.b64 	%fd216, %rd95;
	add.s32 	%r204, %r149, 2;
	setp.gt.s32 	%p123, %r204, %r198;
	setp.lt.f64 	%p124, %fd215, %fd216;
	selp.f64 	%fd217, %fd216, %fd215, %p124;
	selp.f64 	%fd218, %fd215, %fd217, %p123;
	mov.b64 	%rd96, %fd218;
	mov.b64 	{%r171, %r176}, %rd96;
	mov.b32 	%r177, 4;
	// begin inline asm
	shfl.sync.down.b32 %r170, %r171, %r177, %r198, %r199;
	// end inline asm
	// begin inline asm
	shfl.sync.down.b32 %r175, %r176, %r177, %r198, %r199;
	// end inline asm
	mov.b64 	%rd97, {%r170, %r175};
	mov.b64 	%fd219, %rd97;
	add.s32 	%r205, %r149, 4;
	setp.gt.s32 	%p125, %r205, %r198;
	setp.lt.f64 	%p126, %fd218, %fd219;
	selp.f64 	%fd220, %fd219, %fd218, %p126;
	selp.f64 	%fd221, %fd218, %fd220, %p125;
	mov.b64 	%rd98, %fd221;
	mov.b64 	{%r181, %r186}, %rd98;
	mov.b32 	%r187, 8;
	// begin inline asm
	shfl.sync.down.b32 %r180, %r181, %r187, %r198, %r199;
	// end inline asm
	// begin inline asm
	shfl.sync.down.b32 %r185, %r186, %r187, %r198, %r199;
	// end inline asm
	mov.b64 	%rd99, {%r180, %r185};
	mov.b64 	%fd222, %rd99;
	add.s32 	%r206, %r149, 8;
	setp.gt.s32 	%p127, %r206, %r198;
	setp.lt.f64 	%p128, %fd221, %fd222;
	selp.f64 	%fd223, %fd222, %fd221, %p128;
	selp.f64 	%fd224, %fd221, %fd223, %p127;
	mov.b64 	%rd100, %fd224;
	mov.b64 	{%r191, %r196}, %rd100;
	mov.b32 	%r197, 16;
	// begin inline asm
	shfl.sync.down.b32 %r190, %r191, %r197, %r198, %r199;
	// end inline asm
	// begin inline asm
	shfl.sync.down.b32 %r195, %r196, %r197, %r198, %r199;
	// end inline asm
	mov.b64 	%rd101, {%r190, %r195};
	mov.b64 	%fd225, %rd101;
	add.s32 	%r207, %r149, 16;
	setp.gt.s32 	%p129, %r207, %r198;
	setp.lt.f64 	%p130, %fd224, %fd225;
	selp.f64 	%fd226, %fd225, %fd224, %p130;
	selp.f64 	%fd308, %fd224, %fd226, %p129;
	setp.ne.s32 	%p131, %r149, 0;
	@%p131 bra 	$L__BB2_26;
	shr.u32 	%r208, %r1, 2;
	and.b32  	%r209, %r208, 248;
	mov.u32 	%r210, _ZZN3cub18CUB_300001_SM_10006detail6reduce28DeviceReduceSingleTileKernelINS2_10policy_hubIdjN4cuda3__47maximumIdEEE10Policy1000EN6thrust24THRUST_300001_SM_1000_NS10device_ptrIdEEPdjS8_ddNS5_3std3__410__identityEEEvT0_T1_T2_T3_T4_T6_E12temp_storage;
	add.s32 	%r211, %r210, %r209;
	st.shared.f64 	[%r211+8], %fd308;
$L__BB2_26:
	bar.sync 	0;
	setp.ne.s32 	%p132, %r1, 0;
	@%p132 bra 	$L__BB2_50;
	setp.gt.u32 	%p133, %r51, 32;
	ld.shared.f64 	%fd227, [_ZZN3cub18CUB_300001_SM_10006detail6reduce28DeviceReduceSingleTileKernelINS2_10policy_hubIdjN4cuda3__47maximumIdEEE10Policy1000EN6thrust24THRUST_300001_SM_1000_NS10device_ptrIdEEPdjS8_ddNS5_3std3__410__identityEEEvT0_T1_T2_T3_T4_T6_E12temp_storage+16];
	setp.lt.f64 	%p134, %fd308, %fd227;
	selp.f64 	%fd229, %fd227, %fd308, %p134;
	selp.f64 	%fd230, %fd229, %fd308, %p133;
	setp.gt.u32 	%p135, %r51, 64;
	ld.shared.f64 	%fd232, [_ZZN3cub18CUB_300001_SM_10006detail6reduce28DeviceReduceSingleTileKernelINS2_10policy_hubIdjN4cuda3__47maximumIdEEE10Policy1000EN6thrust24THRUST_300001_SM_1000_NS10device_ptrIdEEPdjS8_ddNS5_3std3__410__identityEEEvT0_T1_T2_T3_T4_T6_E12temp_storage+24];
	setp.lt.f64 	%p136, %fd230, %fd232;
	selp.f64 	%fd234, %fd232, %fd230, %p136;
	selp.f64 	%fd235, %fd234, %fd230, %p135;
	setp.gt.u32 	%p137, %r51, 96;
	ld.shared.f64 	%fd237, [_ZZN3cub18CUB_300001_SM_10006detail6reduce28DeviceReduceSingleTileKernelINS2_10policy_hubIdjN4cuda3__47maximumIdEEE10Policy1000EN6thrust24THRUST_300001_SM_1000_NS10device_ptrIdEEPdjS8_ddNS5_3std3__410__identityEEEvT0_T1_T2_T3_T4_T6_E12temp_storage+32];
	setp.lt.f64 	%p138, %fd235, %fd237;
	selp.f64 	%fd239, %fd237, %fd235, %p138;
	selp.f64 	%fd240, %fd239, %fd235, %p137;
	setp.gt.u32 	%p139, %r51, 128;
	ld.shared.f64 	%fd242, [_ZZN3cub18CUB_300001_SM_10006detail6reduce28DeviceReduceSingleTileKernelINS2_10policy_hubIdjN4cuda3__47maximumIdEEE10Policy1000EN6thrust24THRUST_300001_SM_1000_NS10device_ptrIdEEPdjS8_ddNS5_3std3__410__identityEEEvT0_T1_T2_T3_T4_T6_E12temp_storage+40];
	setp.lt.f64 	%p140, %fd240, %fd242;
	selp.f64 	%fd244, %fd242, %fd240, %p140;
	selp.f64 	%fd245, %fd244, %fd240, %p139;
	setp.gt.u32 	%p141, %r51, 160;
	ld.shared.f64 	%fd247, [_ZZN3cub18CUB_300001_SM_10006detail6reduce28DeviceReduceSingleTileKernelINS2_10policy_hubIdjN4cuda3__47maximumIdEEE10Policy1000EN6thrust24THRUST_300001_SM_1000_NS10device_ptrIdEEPdjS8_ddNS5_3std3__410__identityEEEvT0_T1_T2_T3_T4_T6_E12temp_storage+48];
	setp.lt.f64 	%p142, %fd245, %fd247;
	selp.f64 	%fd249, %fd247, %fd245, %p142;
	selp.f64 	%fd250, %fd249, %fd245, %p141;
	setp.gt.u32 	%p143, %r51, 192;
	ld.shared.f64 	%fd252, [_ZZN3cub18CUB_300001_SM_10006detail6reduce28DeviceReduceSingleTileKernelINS2_10policy_hubIdjN4cuda3__47maximumIdEEE10Policy1000EN6thrust24THRUST_300001_SM_1000_NS10device_ptrIdEEPdjS8_ddNS5_3std3__410__identityEEEvT0_T1_T2_T3_T4_T6_E12temp_storage+56];
	setp.lt.f64 	%p144, %fd250, %fd252;
	selp.f64 	%fd254, %fd252, %fd250, %p144;
	selp.f64 	%fd255, %fd254, %fd250, %p143;
	setp.gt.u32 	%p145, %r51, 224;
	ld.shared.f64 	%fd257, [_ZZN3cub18CUB_300001_SM_10006detail6reduce28DeviceReduceSingleTileKernelINS2_10policy_hubIdjN4cuda3__47maximumIdEEE10Policy1000EN6thrust24THRUST_300001_SM_1000_NS10device_ptrIdEEPdjS8_ddNS5_3std3__410__identityEEEvT0_T1_T2_T3_T4_T6_E12temp_storage+64];
	setp.lt.f64 	%p146, %fd255, %fd257;
	selp.f64 	%fd259, %fd257, %fd255, %p146;
	selp.f64 	%fd308, %fd259, %fd255, %p145;
	bra.uni 	$L__BB2_50;
$L__BB2_28:
	mov.u32 	%r21, %tid.x;
	mul.wide.u32 	%rd11, %r21, 8;
	add.s64 	%rd12, %rd2, %rd11;
	ld.global.f64 	%fd43, [%rd12];
	ld.global.f64 	%fd44, [%rd12+2048];
	ld.global.f64 	%fd45, [%rd12+4096];
	ld.global.f64 	%fd46, [%rd12+6144];
	ld.global.f64 	%fd47, [%rd12+8192];
	ld.global.f64 	%fd48, [%rd12+10240];
	ld.global.f64 	%fd49, [%rd12+12288];
	ld.global.f64 	%fd50, [%rd12+14336];
	setp.lt.f64 	%p3, %fd43, %fd44;
	selp.f64 	%fd51, %fd44, %fd43, %p3;
	setp.lt.f64 	%p4, %fd51, %fd45;
	selp.f64 	%fd52, %fd45, %fd51, %p4;
	setp.lt.f64 	%p5, %fd52, %fd46;
	selp.f64 	%fd53, %fd46, %fd52, %p5;
	setp.lt.f64 	%p6, %fd53, %fd47;
	selp.f64 	%fd54, %fd47, %fd53, %p6;
	setp.lt.f64 	%p7, %fd54, %fd48;
	selp.f64 	%fd55, %fd48, %fd54, %p7;
	setp.lt.f64 	%p8, %fd55, %fd49;
	selp.f64 	%fd56, %fd49, %fd55, %p8;
	setp.lt.f64 	%p9, %fd56, %fd50;
	selp.f64 	%fd307, %fd50, %fd56, %p9;
	add.s32 	%r22, %r51, -2048;
	setp.lt.u32 	%p10, %r22, 2048;
	mov.b32 	%r277, 2048;
	@%p10 bra 	$L__BB2_32;
	mov.b32 	%r277, 2048;
$L__BB2_30:
	add.s32 	%r54, %r21, %r277;
	mul.wide.u32 	%rd13, %r54, 8;
	add.s64 	%rd14, %rd2, %rd13;
	ld.global.f64 	%fd57, [%rd14];
	ld.global.f64 	%fd58, [%rd14+2048];
	ld.global.f64 	%fd59, [%rd14+4096];
	ld.global.f64 	%fd60, [%rd14+6144];
	ld.global.f64 	%fd61, [%rd14+8192];
	ld.global.f64 	%fd62, [%rd14+10240];
	ld.global.f64 	%fd63, [%rd14+12288];
	ld.global.f64 	%fd64, [%rd14+14336];
	setp.lt.f64 	%p11, %fd307, %fd57;
	selp.f64 	%fd65, %fd57, %fd307, %p11;
	setp.lt.f64 	%p12, %fd65, %fd58;
	selp.f64 	%fd66, %fd58, %fd65, %p12;
	setp.lt.f64 	%p13, %fd66, %fd59;
	selp.f64 	%fd67, %fd59, %fd66, %p13;
	setp.lt.f64 	%p14, %fd67, %fd60;
	selp.f64 	%fd68, %fd60, %fd67, %p14;
	setp.lt.f64 	%p15, %fd68, %fd61;
	selp.f64 	%fd69, %fd61, %fd68, %p15;
	setp.lt.f64 	%p16, %fd69, %fd62;
	selp.f64 	%fd70, %fd62, %fd69, %p16;
	setp.lt.f64 	%p17, %fd70, %fd63;
	selp.f64 	%fd71, %fd63, %fd70, %p17;
	setp.lt.f64 	%p18, %fd71, %fd64;
	selp.f64 	%fd307, %fd64, %fd71, %p18;
	sub.s32 	%r55, %r51, %r277;
	setp.lt.u32 	%p19, %r55, 2048;
	@%p19 bra 	$L__BB2_46;
	add.s32 	%r277, %r277, 2048;
	setp.le.u32 	%p20, %r277, %r22;
	@%p20 bra 	$L__BB2_30;
$L__BB2_32:
	setp.le.u32 	%p21, %r51, %r277;
	sub.s32 	%r56, %r51, %r277;
	setp.ge.s32 	%p22, %r21, %r56;
	or.pred  	%p23, %p21, %p22;
	@%p23 bra 	$L__BB2_46;
	not.b32 	%r58, %r21;
	add.s32 	%r59, %r51, %r58;
	sub.s32 	%r60, %r59, %r277;
	shr.u32 	%r61, %r60, 8;
	add.s32 	%r26, %r61, 1;
	and.b32  	%r27, %r26, 15;
	setp.lt.u32 	%p24, %r60, 3840;
	mov.u32 	%r282, %r21;
	@%p24 bra 	$L__BB2_37;
	or.b32  	%r280, %r21, 2048;
	add.s32 	%r279, %r21, %r277;
	and.b32  	%r62, %r26, 33554416;
	neg.s32 	%r278, %r62;
$L__BB2_35:
	.pragma "nounroll";
	mul.wide.u32 	%rd15, %r279, 8;
	add.s64 	%rd16, %rd2, %rd15;
	ld.global.f64 	%fd73, [%rd16];
	setp.lt.f64 	%p25, %fd307, %fd73;
	selp.f64 	%fd74, %fd73, %fd307, %p25;
	add.s32 	%r63, %r279, 256;
	mul.wide.u32 	%rd17, %r63, 8;
	add.s64 	%rd18, %rd2, %rd17;
	ld.global.f64 	%fd75, [%rd18];
	setp.lt.f64 	%p26, %fd74, %fd75;
	selp.f64 	%fd76, %fd75, %fd74, %p26;
	add.s32 	%r64, %r279, 512;
	mul.wide.u32 	%rd19, %r64, 8;
	add.s64 	%rd20, %rd2, %rd19;
	ld.global.f64 	%fd77, [%rd20];
	setp.lt.f64 	%p27, %fd76, %fd77;
	selp.f64 	%fd78, %fd77, %fd76, %p27;
	add.s32 	%r65, %r279, 768;
	mul.wide.u32 	%rd21, %r65, 8;
	add.s64 	%rd22, %rd2, %rd21;
	ld.global.f64 	%fd79, [%rd22];
	setp.lt.f64 	%p28, %fd78, %fd79;
	selp.f64 	%fd80, %fd79, %fd78, %p28;
	add.s32 	%r66, %r279, 1024;
	mul.wide.u32 	%rd23, %r66, 8;
	add.s64 	%rd24, %rd2, %rd23;
	ld.global.f64 	%fd81, [%rd24];
	setp.lt.f64 	%p29, %fd80, %fd81;
	selp.f64 	%fd82, %fd81, %fd80, %p29;
	add.s32 	%r67, %r279, 1280;
	mul.wide.u32 	%rd25, %r67, 8;
	add.s64 	%rd26, %rd2, %rd25;
	ld.global.f64 	%fd83, [%rd26];
	setp.lt.f64 	%p30, %fd82, %fd83;
	selp.f64 	%fd84, %fd83, %fd82, %p30;
	add.s32 	%r68, %r279, 1536;
	mul.wide.u32 	%rd27, %r68, 8;
	add.s64 	%rd28, %rd2, %rd27;
	ld.global.f64 	%fd85, [%rd28];
	setp.lt.f64 	%p31, %fd84, %fd85;
	selp.f64 	%fd86, %fd85, %fd84, %p31;
	add.s32 	%r69, %r279, 1792;
	mul.wide.u32 	%rd29, %r69, 8;
	add.s64 	%rd30, %rd2, %rd29;
	ld.global.f64 	%fd87, [%rd30];
	setp.lt.f64 	%p32, %fd86, %fd87;
	selp.f64 	%fd88, %fd87, %fd86, %p32;
	add.s32 	%r70, %r279, 2048;
	mul.wide.u32 	%rd31, %r70, 8;
	add.s64 	%rd32, %rd2, %rd31;
	ld.global.f64 	%fd89, [%rd32];
	setp.lt.f64 	%p33, %fd88, %fd89;
	selp.f64 	%fd90, %fd89, %fd88, %p33;
	add.s32 	%r71, %r279, 2304;
	mul.wide.u32 	%rd33, %r71, 8;
	add.s64 	%rd34, %rd2, %rd33;
	ld.global.f64 	%fd91, [%rd34];
	setp.lt.f64 	%p34, %fd90, %fd91;
	selp.f64 	%fd92, %fd91, %fd90, %p34;
	add.s32 	%r72, %r279, 2560;
	mul.wide.u32 	%rd35, %r72, 8;
	add.s64 	%rd36, %rd2, %rd35;
	ld.global.f64 	%fd93, [%rd36];
	setp.lt.f64 	%p35, %fd92, %fd93;
	selp.f64 	%fd94, %fd93, %fd92, %p35;
	add.s32 	%r73, %r279, 2816;
	mul.wide.u32 	%rd37, %r73, 8;
	add.s64 	%rd38, %rd2, %rd37;
	ld.global.f64 	%fd95, [%rd38];
	setp.lt.f64 	%p36, %fd94, %fd95;
	selp.f64 	%fd96, %fd95, %fd94, %p36;
	add.s32 	%r74, %r279, 3072;
	mul.wide.u32 	%rd39, %r74, 8;
	add.s64 	%rd40, %rd2, %rd39;
	ld.global.f64 	%fd97, [%rd40];
	setp.lt.f64 	%p37, %fd96, %fd97;
	selp.f64 	%fd98, %fd97, %fd96, %p37;
	add.s32 	%r75, %r279, 3328;
	mul.wide.u32 	%rd41, %r75, 8;
	add.s64 	%rd42, %rd2, %rd41;
	ld.global.f64 	%fd99, [%rd42];
	setp.lt.f64 	%p38, %fd98, %fd99;
	selp.f64 	%fd100, %fd99, %fd98, %p38;
	add.s32 	%r76, %r279, 3584;
	mul.wide.u32 	%rd43, %r76, 8;
	add.s64 	%rd44, %rd2, %rd43;
	ld.global.f64 	%fd101, [%rd44];
	setp.lt.f64 	%p39, %fd100, %fd101;
	selp.f64 	%fd102, %fd101, %fd100, %p39;
	add.s32 	%r77, %r279, 3840;
	mul.wide.u32 	%rd45, %r77, 8;
	add.s64 	%rd46, %rd2, %rd45;
	ld.global.f64 	%fd103, [%rd46];
	setp.lt.f64 	%p40, %fd102, %fd103;
	selp.f64 	%fd307, %fd103, %fd102, %p40;
	add.s32 	%r280, %r280, 4096;
	add.s32 	%r279, %r279, 4096;
	add.s32 	%r278, %r278, 16;
	setp.ne.s32 	%p41, %r278, 0;
	@%p41 bra 	$L__BB2_35;
	add.s32 	%r282, %r280, -2048;
$L__BB2_37:
	setp.eq.s32 	%p42, %r27, 0;
	@%p42 bra 	$L__BB2_46;
	and.b32  	%r39, %r26, 7;
	setp.lt.u32 	%p43, %r27, 8;
	@%p43 bra 	$L__BB2_40;
	add.s32 	%r78, %r282, %r277;
	mul.wide.u32 	%rd47, %r78, 8;
	add.s64 	%rd48, %rd2, %rd47;
	ld.global.f64 	%fd105, [%rd48];
	setp.lt.f64 	%p44, %fd307, %fd105;
	selp.f64 	%fd106, %fd105, %fd307, %p44;
	add.s32 	%r79, %r78, 256;
	mul.wide.u32 	%rd49, %r79, 8;
	add.s64 	%rd50, %rd2, %rd49;
	ld.global.f64 	%fd107, [%rd50];
	setp.lt.f64 	%p45, %fd106, %fd107;
	selp.f64 	%fd108, %fd107, %fd106, %p45;
	add.s32 	%r80, %r78, 512;
	mul.wide.u32 	%rd51, %r80, 8;
	add.s64 	%rd52, %rd2, %rd51;
	ld.global.f64 	%fd109, [%rd52];
	setp.lt.f64 	%p46, %fd108, %fd109;
	selp.f64 	%fd110, %fd109, %fd108, %p46;
	add.s32 	%r81, %r78, 768;
	mul.wide.u32 	%rd53, %r81, 8;
	add.s64 	%rd54, %rd2, %rd53;
	ld.global.f64 	%fd111, [%rd54];
	setp.lt.f64 	%p47, %fd110, %fd111;
	selp.f64 	%fd112, %fd111, %fd110, %p47;
	add.s32 	%r82, %r78, 1024;
	mul.wide.u32 	%rd55, %r82, 8;
	add.s64 	%rd56, %rd2, %rd55;
	ld.global.f64 	%fd113, [%rd56];
	setp.lt.f64 	%p48, %fd112, %fd113;
	selp.f64 	%fd114, %fd113, %fd112, %p48;
	add.s32 	%r83, %r78, 1280;
	mul.wide.u32 	%rd57, %r83, 8;
	add.s64 	%rd58, %rd2, %rd57;
	ld.global.f64 	%fd115, [%rd58];
	setp.lt.f64 	%p49, %fd114, %fd115;
	selp.f64 	%fd116, %fd115, %fd114, %p49;
	add.s32 	%r84, %r78, 1536;
	mul.wide.u32 	%rd59, %r84, 8;
	add.s64 	%rd60, %rd2, %rd59;
	ld.global.f64 	%fd117, [%rd60];
	setp.lt.f64 	%p50, %fd116, %fd117;
	selp.f64 	%fd118, %fd117, %fd116, %p50;
	add.s32 	%r85, %r78, 1792;
	mul.wide.u32 	%rd61, %r85, 8;
	add.s64 	%rd62, %rd2, %rd61;
	ld.global.f64 	%fd119, [%rd62];
	setp.lt.f64 	%p51, %fd118, %fd119;
	selp.f64 	%fd307, %fd119, %fd118, %p51;
	add.s32 	%r282, %r282, 2048;
$L__BB2_40:
	setp.eq.s32 	%p52, %r39, 0;
	@%p52 bra 	$L__BB2_46;
	and.b32  	%r42, %r26, 3;
	setp.lt.u32 	%p53, %r39, 4;
	@%p53 bra 	$L__BB2_43;
	add.s32 	%r86, %r282, %r277;
	mul.wide.u32 	%rd63, %r86, 8;
	add.s64 	%rd64, %rd2, %rd63;
	ld.global.f64 	%fd121, [%rd64];
	setp.lt.f64 	%p54, %fd307, %fd121;
	selp.f64 	%fd122, %fd121, %fd307, %p54;
	add.s32 	%r87, %r86, 256;
	mul.wide.u32 	%rd65, %r87, 8;
	add.s64 	%rd66, %rd2, %rd65;
	ld.global.f64 	%fd123, [%rd66];
	setp.lt.f64 	%p55, %fd122, %fd123;
	selp.f64 	%fd124, %fd123, %fd122, %p55;
	add.s32 	%r88, %r86, 512;
	mul.wide.u32 	%rd67, %r88, 8;
	add.s64 	%rd68, %rd2, %rd67;
	ld.global.f64 	%fd125, [%rd68];
	setp.lt.f64 	%p56, %fd124, %fd125;
	selp.f64 	%fd126, %fd125, %fd124, %p56;
	add.s32 	%r89, %r86, 768;
	mul.wide.u32 	%rd69, %r89, 8;
	add.s64 	%rd70, %rd2, %rd69;
	ld.global.f64 	%fd127, [%rd70];
	setp.lt.f64 	%p57, %fd126, %fd127;
	selp.f64 	%fd307, %fd127, %fd126, %p57;
	add.s32 	%r282, %r282, 1024;
$L__BB2_43:
	setp.eq.s32 	%p58, %r42, 0;
	@%p58 bra 	$L__BB2_46;
	add.s32 	%r285, %r282, %r277;
	neg.s32 	%r284, %r42;
$L__BB2_45:
	.pragma "nounroll";
	mul.wide.u32 	%rd71, %r285, 8;
	add.s64 	%rd72, %rd2, %rd71;
	ld.global.f64 	%fd128, [%rd72];
	setp.lt.f64 	%p59, %fd307, %fd128;
	selp.f64 	%fd307, %fd128, %fd307, %p59;
	add.s32 	%r285, %r285, 256;
	add.s32 	%r284, %r284, 1;
	setp.ne.s32 	%p60, %r284, 0;
	@%p60 bra 	$L__BB2_45;
$L__BB2_46:
	// begin inline asm
	mov.u32 %r90, %laneid;
	// end inline asm
	mov.b64 	%rd73, %fd307;
	mov.b64 	{%r92, %r97}, %rd73;
	mov.b32 	%r98, 1;
	mov.b32 	%r139, 31;
	mov.b32 	%r140, -1;
	// begin inline asm
	shfl.sync.down.b32 %r91, %r92, %r98, %r139, %r140;
	// end inline asm
	// begin inline asm
	shfl.sync.down.b32 %r96, %r97, %r98, %r139, %r140;
	// end inline asm
	mov.b64 	%rd74, {%r91, %r96};
	mov.b64 	%fd129, %rd74;
	setp.gt.s32 	%p61, %r90, 30;
	setp.lt.f64 	%p62, %fd307, %fd129;
	selp.f64 	%fd130, %fd129, %fd307, %p62;
	selp.f64 	%fd131, %fd307, %fd130, %p61;
	mov.b64 	%rd75, %fd131;
	mov.b64 	{%r102, %r107}, %rd75;
	mov.b32 	%r108, 2;
	// begin inline asm
	shfl.sync.down.b32 %r101, %r102, %r108, %r139, %r140;
	// end inline asm
	// begin inline asm
	shfl.sync.down.b32 %r106, %r107, %r108, %r139, %r140;
	// end inline asm
	mov.b64 	%rd76, {%r101, %r106};
	mov.b64 	%fd132, %rd76;
	setp.gt.s32 	%p63, %r90, 29;
	setp.lt.f64 	%p64, %fd131, %fd132;
	selp.f64 	%fd133, %fd132, %fd131, %p64;
	selp.f64 	%fd134, %fd131, %fd133, %p63;
	mov.b64 	%rd77, %fd134;
	mov.b64 	{%r112, %r117}, %rd77;
	mov.b32 	%r118, 4;
	// begin inline asm
	shfl.sync.down.b32 %r111, %r112, %r118, %r139, %r140;
	// end inline asm
	// begin inline asm
	shfl.sync.down.b32 %r116, %r117, %r118, %r139, %r140;
	// end inline asm
	mov.b64 	%rd78, {%r111, %r116};
	mov.b64 	%fd135, %rd78;
	setp.gt.s32 	%p65, %r90, 27;
	setp.lt.f64 	%p66, %fd134, %fd135;
	selp.f64 	%fd136, %fd135, %fd134, %p66;
	selp.f64 	%fd137, %fd134, %fd136, %p65;
	mov.b64 	%rd79, %fd137;
	mov.b64 	{%r122, %r127}, %rd79;
	mov.b32 	%r128, 8;
	// begin inline asm
	shfl.sync.down.b32 %r121, %r122, %r128, %r139, %r140;
	// end inline asm
	// begin inline asm
	shfl.sync.down.b32 %r126, %r127, %r128, %r139, %r140;
	// end inline asm
	mov.b64 	%rd80, {%r121, %r126};
	mov.b64 	%fd138, %rd80;
	setp.gt.s32 	%p67, %r90, 23;
	setp.lt.f64 	%p68, %fd137, %fd138;
	selp.f64 	%fd139, %fd138, %fd137, %p68;
	selp.f64 	%fd140, %fd137, %fd139, %p67;
	mov.b64 	%rd81, %fd140;
	mov.b64 	{%r132, %r137}, %rd81;
	mov.b32 	%r138, 16;
	// begin inline asm
	shfl.sync.down.b32 %r131, %r132, %r138, %r139, %r140;
	// end inline asm
	// begin inline asm
	shfl.sync.down.b32 %r136, %r137, %r138, %r139, %r140;
	// end inline asm
	mov.b64 	%rd82, {%r131, %r136};
	mov.b64 	%fd141, %rd82;
	setp.gt.s32 	%p69, %r90, 15;
	setp.lt.f64 	%p70, %fd140, %fd141;
	selp.f64 	%fd38, %fd141, %fd140, %p70;
	selp.f64 	%fd308, %fd140, %fd38, %p69;
	setp.ne.s32 	%p71, %r90, 0;
	@%p71 bra 	$L__BB2_48;
	shr.u32 	%r141, %r21, 2;
	and.b32  	%r142, %r141, 248;
	mov.u32 	%r143, _ZZN3cub18CUB_300001_SM_10006detail6reduce28DeviceReduceSingleTileKernelINS2_10policy_hubIdjN4cuda3__47maximumIdEEE10Policy1000EN6thrust24THRUST_300001_SM_1000_NS10device_ptrIdEEPdjS8_ddNS5_3std3__410__identityEEEvT0_T1_T2_T3_T4_T6_E12temp_storage;
	add.s32 	%r144, %r143, %r142;
	st.shared.f64 	[%r144+8], %fd38;
$L__BB2_48:
	bar.sync 	0;
	setp.ne.s32 	%p72, %r21, 0;
	@%p72 bra 	$L__BB2_50;
	ld.shared.f64 	%fd142, [_ZZN3cub18CUB_300001_SM_10006detail6reduce28DeviceReduceSingleTileKernelINS2_10policy_hubIdjN4cuda3__47maximumIdEEE10Policy1000EN6thrust24THRUST_300001_SM_1000_NS10device_ptrIdEEPdjS8_ddNS5_3std3__410__identityEEEvT0_T1_T2_T3_T4_T6_E12temp_storage+16];
	setp.lt.f64 	%p73, %fd308, %fd142;
	selp.f64 	%fd143, %fd142, %fd308, %p73;
	ld.shared.f64 	%fd144, [_ZZN3cub18CUB_300001_SM_10006detail6reduce28DeviceReduceSingleTileKernelINS2_10policy_hubIdjN4cuda3__47maximumIdEEE10Policy1000EN6thrust24THRUST_300001_SM_1000_NS10device_ptrIdEEPdjS8_ddNS5_3std3__410__identityEEEvT0_T1_T2_T3_T4_T6_E12temp_storage+24];
	setp.lt.f64 	%p74, %fd143, %fd144;
	selp.f64 	%fd145, %fd144, %fd143, %p74;
	ld.shared.f64 	%fd146, [_ZZN3cub18CUB_300001_SM_10006detail6reduce28DeviceReduceSingleTileKernelINS2_10policy_hubIdjN4cuda3__47maximumIdEEE10Policy1000EN6thrust24THRUST_300001_SM_1000_NS10device_ptrIdEEPdjS8_ddNS5_3std3__410__identityEEEvT0_T1_T2_T3_T4_T6_E12temp_storage+32];
	setp.lt.f64 	%p75, %fd145, %fd146;
	selp.f64 	%fd147, %fd146, %fd145, %p75;
	ld.shared.f64 	%fd148, [_ZZN3cub18CUB_300001_SM_10006detail6reduce28DeviceReduceSingleTileKernelINS2_10policy_hubIdjN4cuda3__47maximumIdEEE10Policy1000EN6thrust24THRUST_300001_SM_1000_NS10device_ptrIdEEPdjS8_ddNS5_3std3__410__identityEEEvT0_T1_T2_T3_T4_T6_E12temp_storage+40];
	setp.lt.f64 	%p76, %fd147, %fd148;
	selp.f64 	%fd149, %fd148, %fd147, %p76;
	ld.shared.f64 	%fd150, [_ZZN3cub18CUB_300001_SM_10006detail6reduce28DeviceReduceSingleTileKernelINS2_10policy_hubIdjN4cuda3__47maximumIdEEE10Policy1000EN6thrust24THRUST_300001_SM_1000_NS10device_ptrIdEEPdjS8_ddNS5_3std3__410__identityEEEvT0_T1_T2_T3_T4_T6_E12temp_storage+48];
	setp.lt.f64 	%p77, %fd149, %fd150;
	selp.f64 	%fd151, %fd150, %fd149, %p77;
	ld.shared.f64 	%fd152, [_ZZN3cub18CUB_300001_SM_10006detail6reduce28DeviceReduceSingleTileKernelINS2_10policy_hubIdjN4cuda3__47maximumIdEEE10Policy1000EN6thrust24THRUST_300001_SM_1000_NS10device_ptrIdEEPdjS8_ddNS5_3std3__410__identityEEEvT0_T1_T2_T3_T4_T6_E12temp_storage+56];
	setp.lt.f64 	%p78, %fd151, %fd152;
	selp.f64 	%fd153, %fd152, %fd151, %p78;
	ld.shared.f64 	%fd154, [_ZZN3cub18CUB_300001_SM_10006detail6reduce28DeviceReduceSingleTileKernelINS2_10policy_hubIdjN4cuda3__47maximumIdEEE10Policy1000EN6thrust24THRUST_300001_SM_1000_NS10device_ptrIdEEPdjS8_ddNS5_3std3__410__identityEEEvT0_T1_T2_T3_T4_T6_E12temp_storage+64];
	setp.lt.f64 	%p79, %fd153, %fd154;
	selp.f64 	%fd308, %fd154, %fd153, %p79;
$L__BB2_50:
	mov.u32 	%r267, %tid.x;
	setp.ne.s32 	%p166, %r267, 0;
	@%p166 bra 	$L__BB2_52;
	setp.lt.f64 	%p167, %fd42, %fd308;
	selp.f64 	%fd286, %fd308, %fd42, %p167;
	st.global.f64 	[%rd1], %fd286;
$L__BB2_52:
	ret;

}
	// .globl	_ZN3cub18CUB_300001_SM_10006detail6reduce18DeviceReduceKernelINS2_10policy_hubIdjN4cuda3__47maximumIdEEE10Policy1000EN6thrust24THRUST_300001_SM_1000_NS10device_ptrIdEEjS8_dNS5_3std3__410__identityEEEvT0_PT3_T1_NS0_13GridEvenShareISL_EET2_T4_
.visible .entry _ZN3cub18CUB_300001_SM_10006detail6reduce18DeviceReduceKernelINS2_10policy_hubIdjN4cuda3__47maximumIdEEE10Policy1000EN6thrust24THRUST_300001_SM_1000_NS10device_ptrIdEEjS8_dNS5_3std3__410__identityEEEvT0_PT3_T1_NS0_13GridEvenShareISL_EET2_T4_(
	.param .align 8 .b8 _ZN3cub18CUB_300001_SM_10006detail6reduce18DeviceReduceKernelINS2_10policy_hubIdjN4cuda3__47maximumIdEEE10Policy1000EN6thrust24THRUST_300001_SM_1000_NS10device_ptrIdEEjS8_dNS5_3std3__410__identityEEEvT0_PT3_T1_NS0_13GridEvenShareISL_EET2_T4__param_0[8],
	.param .u64 .ptr .align 1 _ZN3cub18CUB_300001_SM_10006detail6reduce18DeviceReduceKernelINS2_10policy_hubIdjN4cuda3__47maximumIdEEE10Policy1000EN6thrust24THRUST_300001_SM_1000_NS10device_ptrIdEEjS8_dNS5_3std3__410__identityEEEvT0_PT3_T1_NS0_13GridEvenShareISL_EET2_T4__param_1,
	.param .u32 _ZN3cub18CUB_300001_SM_10006detail6reduce18DeviceReduceKernelINS2_10policy_hubIdjN4cuda3__47maximumIdEEE10Policy1000EN6thrust24THRUST_300001_SM_1000_NS10device_ptrIdEEjS8_dNS5_3std3__410__identityEEEvT0_PT3_T1_NS0_13GridEvenShareISL_EET2_T4__param_2,
	.param .align 4 .b8 _ZN3cub18CUB_300001_SM_10006detail6reduce18DeviceReduceKernelINS2_10policy_hubIdjN4cuda3__47maximumIdEEE10Policy1000EN6thrust24THRUST_300001_SM_1000_NS10device_ptrIdEEjS8_dNS5_3std3__410__identityEEEvT0_PT3_T1_NS0_13GridEvenShareISL_EET2_T4__param_3[40],
	.param .align 1 .b8 _ZN3cub18CUB_300001_SM_10006detail6reduce18DeviceReduceKernelINS2_10policy_hubIdjN4cuda3__47maximumIdEEE10Policy1000EN6thrust24THRUST_300001_SM_1000_NS10device_ptrIdEEjS8_dNS5_3std3__410__identityEEEvT0_PT3_T1_NS0_13GridEvenShareISL_EET2_T4__param_4[1],
	.param .align 1 .b8 _ZN3cub18CUB_300001_SM_10006detail6reduce18DeviceReduceKernelINS2_10policy_hubIdjN4cuda3__47maximumIdEEE10Policy1000EN6thrust24THRUST_300001_SM_1000_NS10device_ptrIdEEjS8_dNS5_3std3__410__identityEEEvT0_PT3_T1_NS0_13GridEvenShareISL_EET2_T4__param_5[1]
)
.maxntid 256
{
	.reg .pred 	%p<166>;
	.reg .b16 	%rs<4>;
	.reg .b32 	%r<354>;
	.reg .b64 	%rd<160>;
	.reg .b64 	%fd<305>;
	// demoted variable
	.shared .align 8 .b8 _ZZN3cub18CUB_300001_SM_10006detail6reduce18DeviceReduceKernelINS2_10policy_hubIdjN4cuda3__47maximumIdEEE10Policy1000EN6thrust24THRUST_300001_SM_1000_NS10device_ptrIdEEjS8_dNS5_3std3__410__identityEEEvT0_PT3_T1_NS0_13GridEvenShareISL_EET2_T4_E12temp_storage[80];
	ld.param.u32 	%r1, [_ZN3cub18CUB_300001_SM_10006detail6reduce18DeviceReduceKernelINS2_10policy_hubIdjN4cuda3__47maximumIdEEE10Policy1000EN6thrust24THRUST_300001_SM_1000_NS10device_ptrIdEEjS8_dNS5_3std3__410__identityEEEvT0_PT3_T1_NS0_13GridEvenShareISL_EET2_T4__param_3+20];
	ld.param.u32 	%r2, [_ZN3cub18CUB_300001_SM_10006detail6reduce18DeviceReduceKernelINS2_10policy_hubIdjN4cuda3__47maximumIdEEE10Policy1000EN6thrust24THRUST_300001_SM_1000_NS10device_ptrIdEEjS8_dNS5_3std3__410__identityEEEvT0_PT3_T1_NS0_13GridEvenShareISL_EET2_T4__param_3+24];
	ld.param.u64 	%rd3, [_ZN3cub18CUB_300001_SM_10006detail6reduce18DeviceReduceKernelINS2_10policy_hubIdjN4cuda3__47maximumIdEEE10Policy1000EN6thrust24THRUST_300001_SM_1000_NS10device_ptrIdEEjS8_dNS5_3std3__410__identityEEEvT0_PT3_T1_NS0_13GridEvenShareISL_EET2_T4__param_0];
	cvta.to.global.u64 	%rd1, %rd3;
	mov.u32 	%r3, %ctaid.x;
	shl.b32 	%r4, %r2, 11;
	shl.b32 	%r345, %r3, 11;
	sub.s32 	%r6, %r1, %r345;
	setp.gt.u32 	%p1, %r6, 2047;
	@%p1 bra 	$L__BB3_26;
	mov.u32 	%r7, %tid.x;
	setp.ge.u32 	%p79, %r7, %r6;
	mov.f64 	%fd293, 0d0000000000000000;
	mov.u32 	%r336, %r7;
	@%p79 bra 	$L__BB3_3;
	add.s32 	%r180, %r345, %r7;
	mul.wide.u32 	%rd76, %r180, 8;
	add.s64 	%rd77, %rd1, %rd76;
	ld.global.f64 	%fd293, [%rd77];
	add.s32 	%r336, %r7, 256;
$L__BB3_3:
	setp.ge.u32 	%p80, %r336, %r6;
	@%p80 bra 	$L__BB3_17;
	not.b32 	%r181, %r336;
	add.s32 	%r182, %r1, %r181;
	sub.s32 	%r183, %r182, %r345;
	shr.u32 	%r184, %r183, 8;
	add.s32 	%r10, %r184, 1;
	and.b32  	%r11, %r10, 15;
	setp.lt.u32 	%p81, %r183, 3840;
	@%p81 bra 	$L__BB3_8;
	or.b32  	%r335, %r336, 2048;
	add.s32 	%r334, %r336, %r345;
	and.b32  	%r185, %r10, 33554416;
	neg.s32 	%r333, %r185;
$L__BB3_6:
	.pragma "nounroll";
	mul.wide.u32 	%rd78, %r334, 8;
	add.s64 	%rd79, %rd1, %rd78;
	ld.global.f64 	%fd155, [%rd79];
	setp.lt.f64 	%p82, %fd293, %fd155;
	selp.f64 	%fd156, %fd155, %fd293, %p82;
	add.s32 	%r186, %r334, 256;
	mul.wide.u32 	%rd80, %r186, 8;
	add.s64 	%rd81, %rd1, %rd80;
	ld.global.f64 	%fd157, [%rd81];
	setp.lt.f64 	%p83, %fd156, %fd157;
	selp.f64 	%fd158, %fd157, %fd156, %p83;
	add.s32 	%r187, %r334, 512;
	mul.wide.u32 	%rd82, %r187, 8;
	add.s64 	%rd83, %rd1, %rd82;
	ld.global.f64 	%fd159, [%rd83];
	setp.lt.f64 	%p84, %fd158, %fd159;
	selp.f64 	%fd160, %fd159, %fd158, %p84;
	add.s32 	%r188, %r334, 768;
	mul.wide.u32 	%rd84, %r188, 8;
	add.s64 	%rd85, %rd1, %rd84;
	ld.global.f64 	%fd161, [%rd85];
	setp.lt.f64 	%p85, %fd160, %fd161;
	selp.f64 	%fd162, %fd161, %fd160, %p85;
	add.s32 	%r189, %r334, 1024;
	mul.wide.u32 	%rd86, %r189, 8;
	add.s64 	%rd87, %rd1, %rd86;
	ld.global.f64 	%fd163, [%rd87];
	setp.lt.f64 	%p86, %fd162, %fd163;
	selp.f64 	%fd164, %fd163, %fd162, %p86;
	add.s32 	%r190, %r334, 1280;
	mul.wide.u32 	%rd88, %r190, 8;
	add.s64 	%rd89, %rd1, %rd88;
	ld.global.f64 	%fd165, [%rd89];
	setp.lt.f64 	%p87, %fd164, %fd165;
	selp.f64 	%fd166, %fd165, %fd164, %p87;
	add.s32 	%r191, %r334, 1536;
	mul.wide.u32 	%rd90, %r191, 8;
	add.s64 	%rd91, %rd1, %rd90;
	ld.global.f64 	%fd167, [%rd91];
	setp.lt.f64 	%p88, %fd166, %fd167;
	selp.f64 	%fd168, %fd167, %fd166, %p88;
	add.s32 	%r192, %r334, 1792;
	mul.wide.u32 	%rd92, %r192, 8;
	add.s64 	%rd93, %rd1, %rd92;
	ld.global.f64 	%fd169, [%rd93];
	setp.lt.f64 	%p89, %fd168, %fd169;
	selp.f64 	%fd170, %fd169, %fd168, %p89;
	add.s32 	%r193, %r334, 2048;
	mul.wide.u32 	%rd94, %r193, 8;
	add.s64 	%rd95, %rd1, %rd94;
	ld.global.f64 	%fd171, [%rd95];
	setp.lt.f64 	%p90, %fd170, %fd171;
	selp.f64 	%fd172, %fd171, %fd170, %p90;
	add.s32 	%r194, %r334, 2304;
	mul.wide.u32 	%rd96, %r194, 8;
	add.s64 	%rd97, %rd1, %rd96;
	ld.global.f64 	%fd173, [%rd97];
	setp.lt.f64 	%p91, %fd172, %fd173;
	selp.f64 	%fd174, %fd173, %fd172, %p91;
	add.s32 	%r195, %r334, 2560;
	mul.wide.u32 	%rd98, %r195, 8;
	add.s64 	%rd99, %rd1, %rd98;
	ld.global.f64 	%fd175, [%rd99];
	setp.lt.f64 	%p92, %fd174, %fd175;
	selp.f64 	%fd176, %fd175, %fd174, %p92;
	add.s32 	%r196, %r334, 2816;
	mul.wide.u32 	%rd100, %r196, 8;
	add.s64 	%rd101, %rd1, %rd100;
	ld.global.f64 	%fd177, [%rd101];
	setp.lt.f64 	%p93, %fd176, %fd177;
	selp.f64 	%fd178, %fd177, %fd176, %p93;
	add.s32 	%r197, %r334, 3072;
	mul.wide.u32 	%rd102, %r197, 8;
	add.s64 	%rd103, %rd1, %rd102;
	ld.global.f64 	%fd179, [%rd103];
	setp.lt.f64 	%p94, %fd178, %fd179;
	selp.f64 	%fd180, %fd179, %fd178, %p94;
	add.s32 	%r198, %r334, 3328;
	mul.wide.u32 	%rd104, %r198, 8;
	add.s64 	%rd105, %rd1, %rd104;
	ld.global.f64 	%fd181, [%rd105];
	setp.lt.f64 	%p95, %fd180, %fd181;
	selp.f64 	%fd182, %fd181, %fd180, %p95;
	add.s32 	%r199, %r334, 3584;
	mul.wide.u32 	%rd106, %r199, 8;
	add.s64 	%rd107, %rd1, %rd106;
	ld.global.f64 	%fd183, [%rd107];
	setp.lt.f64 	%p96, %fd182, %fd183;
	selp.f64 	%fd184, %fd183, %fd182, %p96;
	add.s32 	%r200, %r334, 3840;
	mul.wide.u32 	%rd108, %r200, 8;
	add.s64 	%rd109, %rd1, %rd108;
	ld.global.f64 	%fd185, [%rd109];
	setp.lt.f64 	%p97, %fd184, %fd185;
	selp.f64 	%fd293, %fd185, %fd184, %p97;
	add.s32 	%r335, %r335, 4096;
	add.s32 	%r334, %r334, 4096;
	add.s32 	%r333, %r333, 16;
	setp.ne.s32 	%p98, %r333, 0;
	@%p98 bra 	$L__BB3_6;
	add.s32 	%r336, %r335, -2048;
$L__BB3_8:
	setp.eq.s32 	%p99, %r11, 0;
	@%p99 bra 	$L__BB3_17;
	and.b32  	%r23, %r10, 7;
	setp.lt.u32 	%p100, %r11, 8;
	@%p100 bra 	$L__BB3_11;
	add.s32 	%r201, %r345, %r336;
	mul.wide.u32 	%rd110, %r201, 8;
	add.s64 	%rd111, %rd1, %rd110;
	ld.global.f64 	%fd187, [%rd111];
	setp.lt.f64 	%p101, %fd293, %fd187;
	selp.f64 	%fd188, %fd187, %fd293, %p101;
	add.s32 	%r202, %r201, 256;
	mul.wide.u32 	%rd112, %r202, 8;
	add.s64 	%rd113, %rd1, %rd112;
	ld.global.f64 	%fd189, [%rd113];
	setp.lt.f64 	%p102, %fd188, %fd189;
	selp.f64 	%fd190, %fd189, %fd188, %p102;
	add.s32 	%r203, %r201, 512;
	mul.wide.u32 	%rd114, %r203, 8;
	add.s64 	%rd115, %rd1, %rd114;
	ld.global.f64 	%fd191, [%rd115];
	setp.lt.f64 	%p103, %fd190, %fd191;
	selp.f64 	%fd192, %fd191, %fd190, %p103;
	add.s32 	%r204, %r201, 768;
	mul.wide.u32 	%rd116, %r204, 8;
	add.s64 	%rd117, %rd1, %rd116;
	ld.global.f64 	%fd193, [%rd117];
	setp.lt.f64 	%p104, %fd192, %fd193;
	selp.f64 	%fd194, %fd193, %fd192, %p104;
	add.s32 	%r205, %r201, 1024;
	mul.wide.u32 	%rd118, %r205, 8;
	add.s64 	%rd119, %rd1, %rd118;
	ld.global.f64 	%fd195, [%rd119];
	setp.lt.f64 	%p105, %fd194, %fd195;
	selp.f64 	%fd196, %fd195, %fd194, %p105;
	add.s32 	%r206, %r201, 1280;
	mul.wide.u32 	%rd120, %r206, 8;
	add.s64 	%rd121, %rd1, %rd120;
	ld.global.f64 	%fd197, [%rd121];
	setp.lt.f64 	%p106, %fd196, %fd197;
	selp.f64 	%fd198, %fd197, %fd196, %p106;
	add.s32 	%r207, %r201, 1536;
	mul.wide.u32 	%rd122, %r207, 8;
	add.s64 	%rd123, %rd1, %rd122;
	ld.global.f64 	%fd199, [%rd123];
	setp.lt.f64 	%p107, %fd198, %fd199;
	selp.f64 	%fd200, %fd199, %fd198, %p107;
	add.s32 	%r208, %r201, 1792;
	mul.wide.u32 	%rd124, %r208, 8;
	add.s64 	%rd125, %rd1, %rd124;
	ld.global.f64 	%fd201, [%rd125];
	setp.lt.f64 	%p108, %fd200, %fd201;
	selp.f64 	%fd293, %fd201, %fd200, %p108;
	add.s32 	%r336, %r336, 2048;
$L__BB3_11:
	setp.eq.s32 	%p109, %r23, 0;
	@%p109 bra 	$L__BB3_17;
	and.b32  	%r26, %r10, 3;
	setp.lt.u32 	%p110, %r23, 4;
	@%p110 bra 	$L__BB3_14;
	add.s32 	%r209, %r345, %r336;
	mul.wide.u32 	%rd126, %r209, 8;
	add.s64 	%rd127, %rd1, %rd126;
	ld.global.f64 	%fd203, [%rd127];
	setp.lt.f64 	%p111, %fd293, %fd203;
	selp.f64 	%fd204, %fd203, %fd293, %p111;
	add.s32 	%r210, %r209, 256;
	mul.wide.u32 	%rd128, %r210, 8;
	add.s64 	%rd129, %rd1, %rd128;
	ld.global.f64 	%fd205, [%rd129];
	setp.lt.f64 	%p112, %fd204, %fd205;
	selp.f64 	%fd206, %fd205, %fd204, %p112;
	add.s32 	%r211, %r209, 512;
	mul.wide.u32 	%rd130, %r211, 8;
	add.s64 	%rd131, %rd1, %rd130;
	ld.global.f64 	%fd207, [%rd131];
	setp.lt.f64 	%p113, %fd206, %fd207;
	selp.f64 	%fd208, %fd207, %fd206, %p113;
	add.s32 	%r212, %r209, 768;
	mul.wide.u32 	%rd132, %r212, 8;
	add.s64 	%rd133, %rd1, %rd132;
	ld.global.f64 	%fd209, [%rd133];
	setp.lt.f64 	%p114, %fd208, %fd209;
	selp.f64 	%fd293, %fd209, %fd208, %p114;
	add.s32 	%r336, %r336, 1024;
$L__BB3_14:
	setp.eq.s32 	%p115, %r26, 0;
	@%p115 bra 	$L__BB3_17;
	add.s32 	%r340, %r336, %r345;
	neg.s32 	%r339, %r26;
$L__BB3_16:
	.pragma "nounroll";
	mul.wide.u32 	%rd134, %r340, 8;
	add.s64 	%rd135, %rd1, %rd134;
	ld.global.f64 	%fd210, [%rd135];
	setp.lt.f64 	%p116, %fd293, %fd210;
	selp.f64 	%fd293, %fd210, %fd293, %p116;
	add.s32 	%r340, %r340, 256;
	add.s32 	%r339, %r339, 1;
	setp.ne.s32 	%p117, %r339, 0;
	@%p117 bra 	$L__BB3_16;
$L__BB3_17:
	setp.lt.u32 	%p118, %r6, 256;
	@%p118 bra 	$L__BB3_22;
	// begin inline asm
	mov.u32 %r276, %laneid;
	// end inline asm
	mov.b64 	%rd146, %fd293;
	mov.b64 	{%r278, %r283}, %rd146;
	mov.b32 	%r284, 1;
	mov.b32 	%r325, 31;
	mov.b32 	%r326, -1;
	// begin inline asm
	shfl.sync.down.b32 %r277, %r278, %r284, %r325, %r326;
	// end inline asm
	// begin inline asm
	shfl.sync.down.b32 %r282, %r283, %r284, %r325, %r326;
	// end inline asm
	mov.b64 	%rd147, {%r277, %r282};
	mov.b64 	%fd258, %rd147;
	setp.gt.s32 	%p146, %r276, 30;
	setp.lt.f64 	%p147, %fd293, %fd258;
	selp.f64 	%fd259, %fd258, %fd293, %p147;
	selp.f64 	%fd260, %fd293, %fd259, %p146;
	mov.b64 	%rd148, %fd260;
	mov.b64 	{%r288, %r293}, %rd148;
	mov.b32 	%r294, 2;
	// begin inline asm
	shfl.sync.down.b32 %r287, %r288, %r294, %r325, %r326;
	// end inline asm
	// begin inline asm
	shfl.sync.down.b32 %r292, %r293, %r294, %r325, %r326;
	// end inline asm
	mov.b64 	%rd149, {%r287, %r292};
	mov.b64 	%fd261, %rd149;
	setp.gt.s32 	%p148, %r276, 29;
	setp.lt.f64 	%p149, %fd260, %fd261;
	selp.f64 	%fd262, %fd261, %fd260, %p149;
	selp.f64 	%fd263, %fd260, %fd262, %p148;
	mov.b64 	%rd150, %fd263;
	mov.b64 	{%r298, %r303}, %rd150;
	mov.b32 	%r304, 4;
	// begin inline asm
	shfl.sync.down.b32 %r297, %r298, %r304, %r325, %r326;
	// end inline asm
	// begin inline asm
	shfl.sync.down.b32 %r302, %r303, %r304, %r325, %r326;
	// end inline asm
	mov.b64 	%rd151, {%r297, %r302};
	mov.b64 	%fd264, %rd151;
	setp.gt.s32 	%p150, %r276, 27;
	setp.lt.f64 	%p151, %fd263, %fd264;
	selp.f64 	%fd265, %fd264, %fd263, %p151;
	selp.f64 	%fd266, %fd263, %fd265, %p150;
	mov.b64 	%rd152, %fd266;
	mov.b64 	{%r308, %r313}, %rd152;
	mov.b32 	%r314, 8;
	// begin inline asm
	shfl.sync.down.b32 %r307, %r308, %r314, %r325, %r326;
	// end inline asm
	// begin inline asm
	shfl.sync.down.b32 %r312, %r313, %r314, %r325, %r326;
	// end inline asm
	mov.b64 	%rd153, {%r307, %r312};
	mov.b64 	%fd267, %rd153;
	setp.gt.s32 	%p152, %r276, 23;
	setp.lt.f64 	%p153, %fd266, %fd267;
	selp.f64 	%fd268, %fd267, %fd266, %p153;
	selp.f64 	%fd269, %fd266, %fd268, %p152;
	mov.b64 	%rd154, %fd269;
	mov.b64 	{%r318, %r323}, %rd154;
	mov.b32 	%r324, 16;
	// begin inline asm
	shfl.sync.down.b32 %r317, %r318, %r324, %r325, %r326;
	// end inline asm
	// begin inline asm
	shfl.sync.down.b32 %r322, %r323, %r324, %r325, %r326;
	// end inline asm
	mov.b64 	%rd155, {%r317, %r322};
	mov.b64 	%fd270, %rd155;
	setp.gt.s32 	%p154, %r276, 15;
	setp.lt.f64 	%p155, %fd269, %fd270;
	selp.f64 	%fd16, %fd270, %fd269, %p155;
	selp.f64 	%fd304, %fd269, %fd16, %p154;
	setp.ne.s32 	%p156, %r276, 0;
	@%p156 bra 	$L__BB3_20;
	shr.u32 	%r327, %r7, 2;
	and.b32  	%r328, %r327, 248;
	mov.u32 	%r329, _ZZN3cub18CUB_300001_SM_10006detail6reduce18DeviceReduceKernelINS2_10policy_hubIdjN4cuda3__47maximumIdEEE10Policy1000EN6thrust24THRUST_300001_SM_1000_NS10device_ptrIdEEjS8_dNS5_3std3__410__identityEEEvT0_PT3_T1_NS0_13GridEvenShareISL_EET2_T4_E12temp_storage;
	add.s32 	%r330, %r329, %r328;
	st.shared.f64 	[%r330+8], %fd16;
$L__BB3_20:
	bar.sync 	0;
	setp.ne.s32 	%p157, %r7, 0;
	@%p157 bra 	$L__BB3_48;
	ld.shared.f64 	%fd271, [_ZZN3cub18CUB_300001_SM_10006detail6reduce18DeviceReduceKernelINS2_10policy_hubIdjN4cuda3__47maximumIdEEE10Policy1000EN6thrust24THRUST_300001_SM_1000_NS10device_ptrIdEEjS8_dNS5_3std3__410__identityEEEvT0_PT3_T1_NS0_13GridEvenShareISL_EET2_T4_E12temp_storage+16];
	setp.lt.f64 	%p158, %fd304, %fd271;
	selp.f64 	%fd272, %fd271, %fd304, %p158;
	ld.shared.f64 	%fd273, [_ZZN3cub18CUB_300001_SM_10006detail6reduce18DeviceReduceKernelINS2_10policy_hubIdjN4cuda3__47maximumIdEEE10Policy1000EN6thrust24THRUST_300001_SM_1000_NS10device_ptrIdEEjS8_dNS5_3std3__410__identityEEEvT0_PT3_T1_NS0_13GridEvenShareISL_EET2_T4_E12temp_storage+24];
	setp.lt.f64 	%p159, %fd272, %fd273;
	selp.f64 	%fd274, %fd273, %fd272, %p159;
	ld.shared.f64 	%fd275, [_ZZN3cub18CUB_300001_SM_10006detail6reduce18DeviceReduceKernelINS2_10policy_hubIdjN4cuda3__47maximumIdEEE10Policy1000EN6thrust24THRUST_300001_SM_1000_NS10device_ptrIdEEjS8_dNS5_3std3__410__identityEEEvT0_PT3_T1_NS0_13GridEvenShareISL_EET2_T4_E12temp_storage+32];
	setp.lt.f64 	%p160, %fd274, %fd275;
	selp.f64 	%fd276, %fd275, %fd274, %p160;
	ld.shared.f64 	%fd277, [_ZZN3cub18CUB_300001_SM_10006detail6reduce18DeviceReduceKernelINS2_10policy_hubIdjN4cuda3__47maximumIdEEE10Policy1000EN6thrust24THRUST_300001_SM_1000_NS10device_ptrIdEEjS8_dNS5_3std3__410__identityEEEvT0_PT3_T1_NS0_13GridEvenShareISL_EET2_T4_E12temp_storage+40];
	setp.lt.f64 	%p161, %fd276, %fd277;
	selp.f64 	%fd278, %fd277, %fd276, %p161;
	ld.shared.f64 	%fd279, [_ZZN3cub18CUB_300001_SM_10006detail6reduce18DeviceReduceKernelINS2_10policy_hubIdjN4cuda3__47maximumIdEEE10Policy1000EN6thrust24THRUST_300001_SM_1000_NS10device_ptrIdEEjS8_dNS5_3std3__410__identityEEEvT0_PT3_T1_NS0_13GridEvenShareISL_EET2_T4_E12temp_storage+48];
	setp.lt.f64 	%p162, %fd278, %fd279;
	selp.f64 	%fd280, %fd279, %fd278, %p162;
	ld.shared.f64 	%fd281, [_ZZN3cub18CUB_300001_SM_10006detail6reduce18DeviceReduceKernelINS2_10policy_hubIdjN4cuda3__47maximumIdEEE10Policy1000EN6thrust24THRUST_300001_SM_1000_NS10device_ptrIdEEjS8_dNS5_3std3__410__identityEEEvT0_PT3_T1_NS0_13GridEvenShareISL_EET2_T4_E12temp_storage+56];
	setp.lt.f64 	%p163, %fd280, %fd281;
	selp.f64 	%fd282, %fd281, %fd280, %p163;
	ld.shared.f64 	%fd283, [_ZZN3cub18CUB_300001_SM_10006detail6reduce18DeviceReduceKernelINS2_10policy_hubIdjN4cuda3__47maximumIdEEE10Policy1000EN6thrust24THRUST_300001_SM_1000_NS10device_ptrIdEEjS8_dNS5_3std3__410__identityEEEvT0_PT3_T1_NS0_13GridEvenShareISL_EET2_T4_E12temp_storage+64];
	setp.lt.f64 	%p164, %fd282, %fd283;
	selp.f64 	%fd304, %fd283, %fd282, %p164;
	bra.uni 	$L__BB3_48;
$L__BB3_22:
	// begin inline asm
	mov.u32 %r213, %laneid;
	// end inline asm
	and.b32  	%r264, %r7, 992;
	add.s32 	%r265, %r264, 32;
	setp.gt.u32 	%p119, %r265, %r6;
	not.b32 	%r266, %r264;
	add.s32 	%r267, %r6, %r266;
	selp.b32 	%r262, %r267, 31, %p119;
	mov.b64 	%rd136, %fd293;
	mov.b64 	{%r215, %r220}, %rd136;
	mov.b32 	%r221, 1;
	mov.b32 	%r263, -1;
	// begin inline asm
	shfl.sync.down.b32 %r214, %r215, %r221, %r262, %r263;
	// end inline asm
	// begin inline asm
	shfl.sync.down.b32 %r219, %r220, %r221, %r262, %r263;
	// end inline asm
	mov.b64 	%rd137, {%r214, %r219};
	mov.b64 	%fd211, %rd137;
	setp.lt.s32 	%p120, %r213, %r262;
	setp.lt.f64 	%p121, %fd293, %fd211;
	selp.f64 	%fd212, %fd211, %fd293, %p121;
	selp.f64 	%fd213, %fd212, %fd293, %p120;
	mov.b64 	%rd138, %fd213;
	mov.b64 	{%r225, %r230}, %rd138;
	mov.b32 	%r231, 2;
	// begin inline asm
	shfl.sync.down.b32 %r224, %r225, %r231, %r262, %r263;
	// end inline asm
	// begin inline asm
	shfl.sync.down.b32 %r229, %r230, %r231, %r262, %r263;
	// end inline asm
	mov.b64 	%rd139, {%r224, %r229};
	mov.b64 	%fd214, %rd139;
	add.s32 	%r268, %r213, 2;
	setp.gt.s32 	%p122, %r268, %r262;
	setp.lt.f64 	%p123, %fd213, %fd214;
	selp.f64 	%fd215, %fd214, %fd213, %p123;
	selp.f64 	%fd216, %fd213, %fd215, %p122;
	mov.b64 	%rd140, %fd216;
	mov.b64 	{%r235, %r240}, %rd140;
	mov.b32 	%r241, 4;
	// begin inline asm
	shfl.sync.down.b32 %r234, %r235, %r241, %r262, %r263;
	// end inline asm
	// begin inline asm
	shfl.sync.down.b32 %r239, %r240, %r241, %r262, %r263;
	// end inline asm
	mov.b64 	%rd141, {%r234, %r239};
	mov.b64 	%fd217, %rd141;
	add.s32 	%r269, %r213, 4;
	setp.gt.s32 	%p124, %r269, %r262;
	setp.lt.f64 	%p125, %fd216, %fd217;
	selp.f64 	%fd218, %fd217, %fd216, %p125;
	selp.f64 	%fd219, %fd216, %fd218, %p124;
	mov.b64 	%rd142, %fd219;
	mov.b64 	{%r245, %r250}, %rd142;
	mov.b32 	%r251, 8;
	// begin inline asm
	shfl.sync.down.b32 %r244, %r245, %r251, %r262, %r263;
	// end inline asm
	// begin inline asm
	shfl.sync.down.b32 %r249, %r250, %r251, %r262, %r263;
	// end inline asm
	mov.b64 	%rd143, {%r244, %r249};
	mov.b64 	%fd220, %rd143;
	add.s32 	%r270, %r213, 8;
	setp.gt.s32 	%p126, %r270, %r262;
	setp.lt.f64 	%p127, %fd219, %fd220;
	selp.f64 	%fd221, %fd220, %fd219, %p127;
	selp.f64 	%fd222, %fd219, %fd221, %p126;
	mov.b64 	%rd144, %fd222;
	mov.b64 	{%r255, %r260}, %rd144;
	mov.b32 	%r261, 16;
	// begin inline asm
	shfl.sync.down.b32 %r254, %r255, %r261, %r262, %r263;
	// end inline asm
	// begin inline asm
	shfl.sync.down.b32 %r259, %r260, %r261, %r262, %r263;
	// end inline asm
	mov.b64 	%rd145, {%r254, %r259};
	mov.b64 	%fd223, %rd145;
	add.s32 	%r271, %r213, 16;
	setp.gt.s32 	%p128, %r271, %r262;
	setp.lt.f64 	%p129, %fd222, %fd223;
	selp.f64 	%fd224, %fd223, %fd222, %p129;
	selp.f64 	%fd304, %fd222, %fd224, %p128;
	setp.ne.s32 	%p130, %r213, 0;
	@%p130 bra 	$L__BB3_24;
	shr.u32 	%r272, %r7, 2;
	and.b32  	%r273, %r272, 248;
	mov.u32 	%r274, _ZZN3cub18CUB_300001_SM_10006detail6reduce18DeviceReduceKernelINS2_10policy_hubIdjN4cuda3__47maximumIdEEE10Policy1000EN6thrust24THRUST_300001_SM_1000_NS10device_ptrIdEEjS8_dNS5_3std3__410__identityEEEvT0_PT3_T1_NS0_13GridEvenShareISL_EET2_T4_E12temp_storage;
	add.s32 	%r275, %r274, %r273;
	st.shared.f64 	[%r275+8], %fd304;
$L__BB3_24:
	bar.sync 	0;
	setp.ne.s32 	%p131, %r7, 0;
	@%p131 bra 	$L__BB3_48;
	setp.gt.u32 	%p132, %r6, 32;
	ld.shared.f64 	%fd225, [_ZZN3cub18CUB_300001_SM_10006detail6reduce18DeviceReduceKernelINS2_10policy_hubIdjN4cuda3__47maximumIdEEE10Policy1000EN6thrust24THRUST_300001_SM_1000_NS10device_ptrIdEEjS8_dNS5_3std3__410__identityEEEvT0_PT3_T1_NS0_13GridEvenShareISL_EET2_T4_E12temp_storage+16];
	setp.lt.f64 	%p133, %fd304, %fd225;
	selp.f64 	%fd227, %fd225, %fd304, %p133;
	selp.f64 	%fd228, %fd227, %fd304, %p132;
	setp.gt.u32 	%p134, %r6, 64;
	ld.shared.f64 	%fd230, [_ZZN3cub18CUB_300001_SM_10006detail6reduce18DeviceReduceKernelINS2_10policy_hubIdjN4cuda3__47maximumIdEEE10Policy1000EN6thrust24THRUST_300001_SM_1000_NS10device_ptrIdEEjS8_dNS5_3std3__410__identityEEEvT0_PT3_T1_NS0_13GridEvenShareISL_EET2_T4_E12temp_storage+24];
	setp.lt.f64 	%p135, %fd228, %fd230;
	selp.f64 	%fd232, %fd230, %fd228, %p135;
	selp.f64 	%fd233, %fd232, %fd228, %p134;
	setp.gt.u32 	%p136, %r6, 96;
	ld.shared.f64 	%fd235, [_ZZN3cub18CUB_300001_SM_10006detail6reduce18DeviceReduceKernelINS2_10policy_hubIdjN4cuda3__47maximumIdEEE10Policy1000EN6thrust24THRUST_300001_SM_1000_NS10device_ptrIdEEjS8_dNS5_3std3__410__identityEEEvT0_PT3_T1_NS0_13GridEvenShareISL_EET2_T4_E12temp_storage+32];
	setp.lt.f64 	%p137, %fd233, %fd235;
	selp.f64 	%fd237, %fd235, %fd233, %p137;
	selp.f64 	%fd238, %fd237, %fd233, %p136;
	setp.gt.u32 	%p138, %r6, 128;
	ld.shared.f64 	%fd240, [_ZZN3cub18CUB_300001_SM_10006detail6reduce18DeviceReduceKernelINS2_10policy_hubIdjN4cuda3__47maximumIdEEE10Policy1000EN6thrust24THRUST_300001_SM_1000_NS10device_ptrIdEEjS8_dNS5_3std3__410__identityEEEvT0_PT3_T1_NS0_13GridEvenShareISL_EET2_T4_E12temp_storage+40];
	setp.lt.f64 	%p139, %fd238, %fd240;
	selp.f64 	%fd242, %fd240, %fd238, %p139;
	selp.f64 	%fd243, %fd242, %fd238, %p138;
	setp.gt.u32 	%p140, %r6, 160;
	ld.shared.f64 	%fd245, [_ZZN3cub18CUB_300001_SM_10006detail6reduce18DeviceReduceKernelINS2_10policy_hubIdjN4cuda3__47maximumIdEEE10Policy1000EN6thrust24THRUST_300001_SM_1000_NS10device_ptrIdEEjS8_dNS5_3std3__410__identityEEEvT0_PT3_T1_NS0_13GridEvenShareISL_EET2_T4_E12temp_storage+48];
	setp.lt.f64 	%p141, %fd243, %fd245;
	selp.f64 	%fd247, %fd245, %fd243, %p141;
	selp.f64 	%fd248, %fd247, %fd243, %p140;
	setp.gt.u32 	%p142, %r6, 192;
	ld.shared.f64 	%fd250, [_ZZN3cub18CUB_300001_SM_10006detail6reduce18DeviceReduceKernelINS2_10policy_hubIdjN4cuda3__47maximumIdEEE10Policy1000EN6thrust24THRUST_300001_SM_1000_NS10device_ptrIdEEjS8_dNS5_3std3__410__identityEEEvT0_PT3_T1_NS0_13GridEvenShareISL_EET2_T4_E12temp_storage+56];
	setp.lt.f64 	%p143, %fd248, %fd250;
	selp.f64 	%fd252, %fd250, %fd248, %p143;
	selp.f64 	%fd253, %fd252, %fd248, %p142;
	setp.gt.u32 	%p144, %r6, 224;
	ld.shared.f64 	%fd255, [_ZZN3cub18CUB_300001_SM_10006detail6reduce18DeviceReduceKernelINS2_10policy_hubIdjN4cuda3__47maximumIdEEE10Policy1000EN6thrust24THRUST_300001_SM_1000_NS10device_ptrIdEEjS8_dNS5_3std3__410__identityEEEvT0_PT3_T1_NS0_13GridEvenShareISL_EET2_T4_E12temp_storage+64];
	setp.lt.f64 	%p145, %fd253, %fd255;
	selp.f64 	%fd257, %fd255, %fd253, %p145;
	selp.f64 	%fd304, %fd257, %fd253, %p144;
	bra.uni 	$L__BB3_48;
$L__BB3_26:
	mov.u32 	%r35, %tid.x;
	add.s32 	%r72, %r35, %r345;
	mul.wide.u32 	%rd4, %r72, 8;
	add.s64 	%rd5, %rd1, %rd4;
	ld.global.f64 	%fd41, [%rd5];
	ld.global.f64 	%fd42, [%rd5+2048];
	ld.global.f64 	%fd43, [%rd5+4096];
	ld.global.f64 	%fd44, [%rd5+6144];
	ld.global.f64 	%fd45, [%rd5+8192];
	ld.global.f64 	%fd46, [%rd5+10240];
	ld.global.f64 	%fd47, [%rd5+12288];
	ld.global.f64 	%fd48, [%rd5+14336];
	setp.lt.f64 	%p2, %fd41, %fd42;
	selp.f64 	%fd49, %fd42, %fd41, %p2;
	setp.lt.f64 	%p3, %fd49, %fd43;
	selp.f64 	%fd50, %fd43, %fd49, %p3;
	setp.lt.f64 	%p4, %fd50, %fd44;
	selp.f64 	%fd51, %fd44, %fd50, %p4;
	setp.lt.f64 	%p5, %fd51, %fd45;
	selp.f64 	%fd52, %fd45, %fd51, %p5;
	setp.lt.f64 	%p6, %fd52, %fd46;
	selp.f64 	%fd53, %fd46, %fd52, %p6;
	setp.lt.f64 	%p7, %fd53, %fd47;
	selp.f64 	%fd54, %fd47, %fd53, %p7;
	setp.lt.f64 	%p8, %fd54, %fd48;
	selp.f64 	%fd303, %fd48, %fd54, %p8;
	setp.lt.u32 	%p9, %r6, %r4;
	@%p9 bra 	$L__BB3_44;
	add.s32 	%r36, %r4, %r345;
	not.b32 	%r74, %r35;
	add.s32 	%r75, %r74, %r1;
	sub.s32 	%r76, %r75, %r4;
	sub.s32 	%r342, %r76, %r345;
	add.s32 	%r77, %r36, %r35;
	add.s32 	%r341, %r77, 2048;
	mov.b32 	%r344, 0;
	mov.u32 	%r343, %r36;
$L__BB3_28:
	shl.b32 	%r78, %r2, 11;
	add.s32 	%r345, %r345, %r78;
	add.s32 	%r79, %r1, -2048;
	setp.gt.u32 	%p10, %r345, %r79;
	@%p10 bra 	$L__BB3_30;
	add.s32 	%r80, %r35, %r345;
	mul.wide.u32 	%rd6, %r80, 8;
	add.s64 	%rd7, %rd1, %rd6;
	ld.global.f64 	%fd55, [%rd7];
	ld.global.f64 	%fd56, [%rd7+2048];
	ld.global.f64 	%fd57, [%rd7+4096];
	ld.global.f64 	%fd58, [%rd7+6144];
	ld.global.f64 	%fd59, [%rd7+8192];
	ld.global.f64 	%fd60, [%rd7+10240];
	ld.global.f64 	%fd61, [%rd7+12288];
	ld.global.f64 	%fd62, [%rd7+14336];
	setp.lt.f64 	%p11, %fd303, %fd55;
	selp.f64 	%fd63, %fd55, %fd303, %p11;
	setp.lt.f64 	%p12, %fd63, %fd56;
	selp.f64 	%fd64, %fd56, %fd63, %p12;
	setp.lt.f64 	%p13, %fd64, %fd57;
	selp.f64 	%fd65, %fd57, %fd64, %p13;
	setp.lt.f64 	%p14, %fd65, %fd58;
	selp.f64 	%fd66, %fd58, %fd65, %p14;
	setp.lt.f64 	%p15, %fd66, %fd59;
	selp.f64 	%fd67, %fd59, %fd66, %p15;
	setp.lt.f64 	%p16, %fd67, %fd60;
	selp.f64 	%fd68, %fd60, %fd67, %p16;
	setp.lt.f64 	%p17, %fd68, %fd61;
	selp.f64 	%fd69, %fd61, %fd68, %p17;
	setp.lt.f64 	%p18, %fd69, %fd62;
	selp.f64 	%fd303, %fd62, %fd69, %p18;
	sub.s32 	%r81, %r1, %r345;
	shl.b32 	%r82, %r2, 11;
	setp.lt.u32 	%p19, %r81, %r82;
	add.s32 	%r344, %r344, 1;
	add.s32 	%r343, %r343, %r82;
	sub.s32 	%r342, %r342, %r82;
	add.s32 	%r341, %r341, %r82;
	@%p19 bra 	$L__BB3_44;
	bra.uni 	$L__BB3_28;
$L__BB3_30:
	setp.le.u32 	%p20, %r1, %r345;
	sub.s32 	%r83, %r1, %r345;
	setp.ge.s32 	%p21, %r35, %r83;
	or.pred  	%p22, %p20, %p21;
	@%p22 bra 	$L__BB3_44;
	not.b32 	%r85, %r35;
	add.s32 	%r86, %r1, %r85;
	sub.s32 	%r87, %r86, %r36;
	mul.lo.s32 	%r88, %r2, %r344;
	shl.b32 	%r89, %r88, 11;
	sub.s32 	%r90, %r87, %r89;
	shr.u32 	%r91, %r90, 8;
	add.s32 	%r49, %r91, 1;
	and.b32  	%r50, %r49, 15;
	setp.lt.u32 	%p23, %r90, 3840;
	mov.u32 	%r350, %r35;
	@%p23 bra 	$L__BB3_35;
	or.b32  	%r348, %r35, 2048;
	shr.u32 	%r92, %r342, 8;
	add.s32 	%r93, %r92, 1;
	and.b32  	%r94, %r93, 33554416;
	neg.s32 	%r346, %r94;
$L__BB3_33:
	.pragma "nounroll";
	add.s32 	%r95, %r341, -2048;
	mul.wide.u32 	%rd8, %r95, 8;
	add.s64 	%rd9, %rd1, %rd8;
	ld.global.f64 	%fd71, [%rd9];
	setp.lt.f64 	%p24, %fd303, %fd71;
	selp.f64 	%fd72, %fd71, %fd303, %p24;
	add.s32 	%r96, %r341, -1792;
	mul.wide.u32 	%rd10, %r96, 8;
	add.s64 	%rd11, %rd1, %rd10;
	ld.global.f64 	%fd73, [%rd11];
	setp.lt.f64 	%p25, %fd72, %fd73;
	selp.f64 	%fd74, %fd73, %fd72, %p25;
	add.s32 	%r97, %r341, -1536;
	mul.wide.u32 	%rd12, %r97, 8;
	add.s64 	%rd13, %rd1, %rd12;
	ld.global.f64 	%fd75, [%rd13];
	setp.lt.f64 	%p26, %fd74, %fd75;
	selp.f64 	%fd76, %fd75, %fd74, %p26;
	add.s32 	%r98, %r341, -1280;
	mul.wide.u32 	%rd14, %r98, 8;
	add.s64 	%rd15, %rd1, %rd14;
	ld.global.f64 	%fd77, [%rd15];
	setp.lt.f64 	%p27, %fd76, %fd77;
	selp.f64 	%fd78, %fd77, %fd76, %p27;
	add.s32 	%r99, %r341, -1024;
	mul.wide.u32 	%rd16, %r99, 8;
	add.s64 	%rd17, %rd1, %rd16;
	ld.global.f64 	%fd79, [%rd17];
	setp.lt.f64 	%p28, %fd78, %fd79;
	selp.f64 	%fd80, %fd79, %fd78, %p28;
	add.s32 	%r100, %r341, -768;
	mul.wide.u32 	%rd18, %r100, 8;
	add.s64 	%rd19, %rd1, %rd18;
	ld.global.f64 	%fd81, [%rd19];
	setp.lt.f64 	%p29, %fd80, %fd81;
	selp.f64 	%fd82, %fd81, %fd80, %p29;
	add.s32 	%r101, %r341, -512;
	mul.wide.u32 	%rd20, %r101, 8;
	add.s64 	%rd21, %rd1, %rd20;
	ld.global.f64 	%fd83, [%rd21];
	setp.lt.f64 	%p30, %fd82, %fd83;
	selp.f64 	%fd84, %fd83, %fd82, %p30;
	add.s32 	%r102, %r341, 1792;
	add.s32 	%r103, %r341, -256;
	mul.wide.u32 	%rd22, %r103, 8;
	add.s64 	%rd23, %rd1, %rd22;
	ld.global.f64 	%fd85, [%rd23];
	setp.lt.f64 	%p31, %fd84, %fd85;
	selp.f64 	%fd86, %fd85, %fd84, %p31;
	mul.wide.u32 	%rd24, %r341, 8;
	add.s64 	%rd25, %rd1, %rd24;
	ld.global.f64 	%fd87, [%rd25];
	setp.lt.f64 	%p32, %fd86, %fd87;
	selp.f64 	%fd88, %fd87, %fd86, %p32;
	add.s32 	%r104, %r341, 256;
	mul.wide.u32 	%rd26, %r104, 8;
	add.s64 	%rd27, %rd1, %rd26;
	ld.global.f64 	%fd89, [%rd27];
	setp.lt.f64 	%p33, %fd88, %fd89;
	selp.f64 	%fd90, %fd89, %fd88, %p33;
	add.s32 	%r105, %r341, 512;
	mul.wide.u32 	%rd28, %r105, 8;
	add.s64 	%rd29, %rd1, %rd28;
	ld.global.f64 	%fd91, [%rd29];
	setp.lt.f64 	%p34, %fd90, %fd91;
	selp.f64 	%fd92, %fd91, %fd90, %p34;
	add.s32 	%r106, %r341, 768;
	mul.wide.u32 	%rd30, %r106, 8;
	add.s64 	%rd31, %rd1, %rd30;
	ld.global.f64 	%fd93, [%rd31];
	setp.lt.f64 	%p35, %fd92, %fd93;
	selp.f64 	%fd94, %fd93, %fd92, %p35;
	add.s32 	%r107, %r341, 1024;
	mul.wide.u32 	%rd32, %r107, 8;
	add.s64 	%rd33, %rd1, %rd32;
	ld.global.f64 	%fd95, [%rd33];
	setp.lt.f64 	%p36, %fd94, %fd95;
	selp.f64 	%fd96, %fd95, %fd94, %p36;
	add.s32 	%r108, %r341, 1280;
	mul.wide.u32 	%rd34, %r108, 8;
	add.s64 	%rd35, %rd1, %rd34;
	ld.global.f64 	%fd97, [%rd35];
	setp.lt.f64 	%p37, %fd96, %fd97;
	selp.f64 	%fd98, %fd97, %fd96, %p37;
	add.s32 	%r109, %r341, 1536;
	mul.wide.u32 	%rd36, %r109, 8;
	add.s64 	%rd37, %rd1, %rd36;
	ld.global.f64 	%fd99, [%rd37];
	setp.lt.f64 	%p38, %fd98, %fd99;
	selp.f64 	%fd100, %fd99, %fd98, %p38;
	mul.wide.u32 	%rd38, %r102, 8;
	add.s64 	%rd39, %rd1, %rd38;
	ld.global.f64 	%fd101, [%rd39];
	setp.lt.f64 	%p39, %fd100, %fd101;
	selp.f64 	%fd303, %fd101, %fd100, %p39;
	add.s32 	%r348, %r348, 4096;
	add.s32 	%r341, %r341, 4096;
	add.s32 	%r346, %r346, 16;
	setp.ne.s32 	%p40, %r346, 0;
	@%p40 bra 	$L__BB3_33;
	add.s32 	%r350, %r348, -2048;
$L__BB3_35:
	setp.eq.s32 	%p41, %r50, 0;
	@%p41 bra 	$L__BB3_44;
	and.b32  	%r61, %r49, 7;
	setp.lt.u32 	%p42, %r50, 8;
	@%p42 bra 	$L__BB3_38;
	add.s32 	%r110, %r350, %r345;
	mul.wide.u32 	%rd40, %r110, 8;
	add.s64 	%rd41, %rd1, %rd40;
	ld.global.f64 	%fd103, [%rd41];
	setp.lt.f64 	%p43, %fd303, %fd103;
	selp.f64 	%fd104, %fd103, %fd303, %p43;
	add.s32 	%r111, %r110, 256;
	mul.wide.u32 	%rd42, %r111, 8;
	add.s64 	%rd43, %rd1, %rd42;
	ld.global.f64 	%fd105, [%rd43];
	setp.lt.f64 	%p44, %fd104, %fd105;
	selp.f64 	%fd106, %fd105, %fd104, %p44;
	add.s32 	%r112, %r110, 512;
	mul.wide.u32 	%rd44, %r112, 8;
	add.s64 	%rd45, %rd1, %rd44;
	ld.global.f64 	%fd107, [%rd45];
	setp.lt.f64 	%p45, %fd106, %fd107;
	selp.f64 	%fd108, %fd107, %fd106, %p45;
	add.s32 	%r113, %r110, 768;
	mul.wide.u32 	%rd46, %r113, 8;
	add.s64 	%rd47, %rd1, %rd46;
	ld.global.f64 	%fd109, [%rd47];
	setp.lt.f64 	%p46, %fd108, %fd109;
	selp.f64 	%fd110, %fd109, %fd108, %p46;
	add.s32 	%r114, %r110, 1024;
	mul.wide.u32 	%rd48, %r114, 8;
	add.s64 	%rd49, %rd1, %rd48;
	ld.global.f64 	%fd111, [%rd49];
	setp.lt.f64 	%p47, %fd110, %fd111;
	selp.f64 	%fd112, %fd111, %fd110, %p47;
	add.s32 	%r115, %r110, 1280;
	mul.wide.u32 	%rd50, %r115, 8;
	add.s64 	%rd51, %rd1, %rd50;
	ld.global.f64 	%fd113, [%rd51];
	setp.lt.f64 	%p48, %fd112, %fd113;
	selp.f64 	%fd114, %fd113, %fd112, %p48;
	add.s32 	%r116, %r110, 1536;
	mul.wide.u32 	%rd52, %r116, 8;
	add.s64 	%rd53, %rd1, %rd52;
	ld.global.f64 	%fd115, [%rd53];
	setp.lt.f64 	%p49, %fd114, %fd115;
	selp.f64 	%fd116, %fd115, %fd114, %p49;
	add.s32 	%r117, %r110, 1792;
	mul.wide.u32 	%rd54, %r117, 8;
	add.s64 	%rd55, %rd1, %rd54;
	ld.global.f64 	%fd117, [%rd55];
	setp.lt.f64 	%p50, %fd116, %fd117;
	selp.f64 	%fd303, %fd117, %fd116, %p50;
	add.s32 	%r350, %r350, 2048;
$L__BB3_38:
	setp.eq.s32 	%p51, %r61, 0;
	@%p51 bra 	$L__BB3_44;
	setp.lt.u32 	%p52, %r61, 4;
	@%p52 bra 	$L__BB3_41;
	add.s32 	%r118, %r350, %r345;
	mul.wide.u32 	%rd56, %r118, 8;
	add.s64 	%rd57, %rd1, %rd56;
	ld.global.f64 	%fd119, [%rd57];
	setp.lt.f64 	%p53, %fd303, %fd119;
	selp.f64 	%fd120, %fd119, %fd303, %p53;
	add.s32 	%r119, %r118, 256;
	mul.wide.u32 	%rd58, %r119, 8;
	add.s64 	%rd59, %rd1, %rd58;
	ld.global.f64 	%fd121, [%rd59];
	setp.lt.f64 	%p54, %fd120, %fd121;
	selp.f64 	%fd122, %fd121, %fd120, %p54;
	add.s32 	%r120, %r118, 512;
	mul.wide.u32 	%rd60, %r120, 8;
	add.s64 	%rd61, %rd1, %rd60;
	ld.global.f64 	%fd123, [%rd61];
	setp.lt.f64 	%p55, %fd122, %fd123;
	selp.f64 	%fd124, %fd123, %fd122, %p55;
	add.s32 	%r121, %r118, 768;
	mul.wide.u32 	%rd62, %r121, 8;
	add.s64 	%rd63, %rd1, %rd62;
	ld.global.f64 	%fd125, [%rd63];
	setp.lt.f64 	%p56, %fd124, %fd125;
	selp.f64 	%fd303, %fd125, %fd124, %p56;
	add.s32 	%r350, %r350, 1024;
$L__BB3_41:
	and.b32  	%r122, %r49, 3;
	setp.eq.s32 	%p57, %r122, 0;
	@%p57 bra 	$L__BB3_44;
	add.s32 	%r353, %r350, %r343;
	cvt.u16.u32 	%rs1, %r342;
	shr.u16 	%rs2, %rs1, 8;
	add.s16 	%rs3, %rs2, 1;
	cvt.u32.u16 	%r123, %rs3;
	and.b32  	%r124, %r123, 3;
	neg.s32 	%r352, %r124;
$L__BB3_43:
	.pragma "nounroll";
	mul.wide.u32 	%rd64, %r353, 8;
	add.s64 	%rd65, %rd1, %rd64;
	ld.global.f64 	%fd126, [%rd65];
	setp.lt.f64 	%p58, %fd303, %fd126;
	selp.f64 	%fd303, %fd126, %fd303, %p58;
	add.s32 	%r353, %r353, 256;
	add.s32 	%r352, %r352, 1;
	setp.ne.s32 	%p59, %r352, 0;
	@%p59 bra 	$L__BB3_43;
$L__BB3_44:
	// begin inline asm
	mov.u32 %r125, %laneid;
	// end inline asm
	mov.b64 	%rd66, %fd303;
	mov.b64 	{%r127, %r132}, %rd66;
	mov.b32 	%r133, 1;
	mov.b32 	%r174, 31;
	mov.b32 	%r175, -1;
	// begin inline asm
	shfl.sync.down.b32 %r126, %r127, %r133, %r174, %r175;
	// end inline asm
	// begin inline asm
	shfl.sync.down.b32 %r131, %r132, %r133, %r174, %r175;
	// end inline asm
	mov.b64 	%rd67, {%r126, %r131};
	mov.b64 	%fd127, %rd67;
	setp.gt.s32 	%p60, %r125, 30;
	setp.lt.f64 	%p61, %fd303, %fd127;
	selp.f64 	%fd128, %fd127, %fd303, %p61;
	selp.f64 	%fd129, %fd303, %fd128, %p60;
	mov.b64 	%rd68, %fd129;
	mov.b64 	{%r137, %r142}, %rd68;
	mov.b32 	%r143, 2;
	// begin inline asm
	shfl.sync.down.b32 %r136, %r137, %r143, %r174, %r175;
	// end inline asm
	// begin inline asm
	shfl.sync.down.b32 %r141, %r142, %r143, %r174, %r175;
	// end inline asm
	mov.b64 	%rd69, {%r136, %r141};
	mov.b64 	%fd130, %rd69;
	setp.gt.s32 	%p62, %r125, 29;
	setp.lt.f64 	%p63, %fd129, %fd130;
	selp.f64 	%fd131, %fd130, %fd129, %p63;
	selp.f64 	%fd132, %fd129, %fd131, %p62;
	mov.b64 	%rd70, %fd132;
	mov.b64 	{%r147, %r152}, %rd70;
	mov.b32 	%r153, 4;
	// begin inline asm
	shfl.sync.down.b32 %r146, %r147, %r153, %r174, %r175;
	// end inline asm
	// begin inline asm
	shfl.sync.down.b32 %r151, %r152, %r153, %r174, %r175;
	// end inline asm
	mov.b64 	%rd71, {%r146, %r151};
	mov.b64 	%fd133, %rd71;
	setp.gt.s32 	%p64, %r125, 27;
	setp.lt.f64 	%p65, %fd132, %fd133;
	selp.f64 	%fd134, %fd133, %fd132, %p65;
	selp.f64 	%fd135, %fd132, %fd134, %p64;
	mov.b64 	%rd72, %fd135;
	mov.b64 	{%r157, %r162}, %rd72;
	mov.b32 	%r163, 8;
	// begin inline asm
	shfl.sync.down.b32 %r156, %r157, %r163, %r174, %r175;
	// end inline asm
	// begin inline asm
	shfl.sync.down.b32 %r161, %r162, %r163, %r174, %r175;
	// end inline asm
	mov.b64 	%rd73, {%r156, %r161};
	mov.b64 	%fd136, %rd73;
	setp.gt.s32 	%p66, %r125, 23;
	setp.lt.f64 	%p67, %fd135, %fd136;
	selp.f64 	%fd137, %fd136, %fd135, %p67;
	selp.f64 	%fd138, %fd135, %fd137, %p66;
	mov.b64 	%rd74, %fd138;
	mov.b64 	{%r167, %r172}, %rd74;
	mov.b32 	%r173, 16;
	// begin inline asm
	shfl.sync.down.b32 %r166, %r167, %r173, %r174, %r175;
	// end inline asm
	// begin inline asm
	shfl.sync.down.b32 %r171, %r172, %r173, %r174, %r175;
	// end inline asm
	mov.b64 	%rd75, {%r166, %r171};
	mov.b64 	%fd139, %rd75;
	setp.gt.s32 	%p68, %r125, 15;
	setp.lt.f64 	%p69, %fd138, %fd139;
	selp.f64 	%fd37, %fd139, %fd138, %p69;
	selp.f64 	%fd304, %fd138, %fd37, %p68;
	setp.ne.s32 	%p70, %r125, 0;
	@%p70 bra 	$L__BB3_46;
	shr.u32 	%r176, %r35, 2;
	and.b32  	%r177, %r176, 248;
	mov.u32 	%r178, _ZZN3cub18CUB_300001_SM_10006detail6reduce18DeviceReduceKernelINS2_10policy_hubIdjN4cuda3__47maximumIdEEE10Policy1000EN6thrust24THRUST_300001_SM_1000_NS10device_ptrIdEEjS8_dNS5_3std3__410__identityEEEvT0_PT3_T1_NS0_13GridEvenShareISL_EET2_T4_E12temp_storage;
	add.s32 	%r179, %r178, %r177;
	st.shared.f64 	[%r179+8], %fd37;
$L__BB3_46:
	bar.sync 	0;
	setp.ne.s32 	%p71, %r35, 0;
	@%p71 bra 	$L__BB3_48;
	ld.shared.f64 	%fd140, [_ZZN3cub18CUB_300001_SM_10006detail6reduce18DeviceReduceKernelINS2_10policy_hubIdjN4cuda3__47maximumIdEEE10Policy1000EN6thrust24THRUST_300001_SM_1000_NS10device_ptrIdEEjS8_dNS5_3std3__410__identityEEEvT0_PT3_T1_NS0_13GridEvenShareISL_EET2_T4_E12temp_storage+16];
	setp.lt.f64 	%p72, %fd304, %fd140;
	selp.f64 	%fd141, %fd140, %fd304, %p72;
	ld.shared.f64 	%fd142, [_ZZN3cub18CUB_300001_SM_10006detail6reduce18DeviceReduceKernelINS2_10policy_hubIdjN4cuda3__47maximumIdEEE10Policy1000EN6thrust24THRUST_300001_SM_1000_NS10device_ptrIdEEjS8_dNS5_3std3__410__identityEEEvT0_PT3_T1_NS0_13GridEvenShareISL_EET2_T4_E12temp_storage+24];
	setp.lt.f64 	%p73, %fd141, %fd142;
	selp.f64 	%fd143, %fd142, %fd141, %p73;
	ld.shared.f64 	%fd144, [_ZZN3cub18CUB_300001_SM_10006detail6reduce18DeviceReduceKernelINS2_10policy_hubIdjN4cuda3__47maximumIdEEE10Policy1000EN6thrust24THRUST_300001_SM_1000_NS10device_ptrIdEEjS8_dNS5_3std3__410__identityEEEvT0_PT3_T1_NS0_13GridEvenShareISL_EET2_T4_E12temp_storage+32];
	setp.lt.f64 	%p74, %fd143, %fd144;
	selp.f64 	%fd145, %fd144, %fd143, %p74;
	ld.shared.f64 	%fd146, [_ZZN3cub18CUB_300001_SM_10006detail6reduce18DeviceReduceKernelINS2_10policy_hubIdjN4cuda3__47maximumIdEEE10Policy1000EN6thrust24THRUST_300001_SM_1000_NS10device_ptrIdEEjS8_dNS5_3std3__410__identityEEEvT0_PT3_T1_NS0_13GridEvenShareISL_EET2_T4_E12temp_storage+40];
	setp.lt.f64 	%p75, %fd145, %fd146;
	selp.f64 	%fd147, %fd146, %fd145, %p75;
	ld.shared.f64 	%fd148, [_ZZN3cub18CUB_300001_SM_10006detail6reduce18DeviceReduceKernelINS2_10policy_hubIdjN4cuda3__47maximumIdEEE10Policy1000EN6thrust24THRUST_300001_SM_1000_NS10device_ptrIdEEjS8_dNS5_3std3__410__identityEEEvT0_PT3_T1_NS0_13GridEvenShareISL_EET2_T4_E12temp_storage+48];
	setp.lt.f64 	%p76, %fd147, %fd148;
	selp.f64 	%fd149, %fd148, %fd147, %p76;
	ld.shared.f64 	%fd150, [_ZZN3cub18CUB_300001_SM_10006detail6reduce18DeviceReduceKernelINS2_10policy_hubIdjN4cuda3__47maximumIdEEE10Policy1000EN6thrust24THRUST_300001_SM_1000_NS10device_ptrIdEEjS8_dNS5_3std3__410__identityEEEvT0_PT3_T1_NS0_13GridEvenShareISL_EET2_T4_E12temp_storage+56];
	setp.lt.f64 	%p77, %fd149, %fd150;
	selp.f64 	%fd151, %fd150, %fd149, %p77;
	ld.shared.f64 	%fd152, [_ZZN3cub18CUB_300001_SM_10006detail6reduce18DeviceReduceKernelINS2_10policy_hubIdjN4cuda3__47maximumIdEEE10Policy1000EN6thrust24THRUST_300001_SM_1000_NS10device_ptrIdEEjS8_dNS5_3std3__410__identityEEEvT0_PT3_T1_NS0_13GridEvenShareISL_EET2_T4_E12temp_storage+64];
	setp.lt.f64 	%p78, %fd151, %fd152;
	selp.f64 	%fd304, %fd152, %fd151, %p78;
$L__BB3_48:
	mov.u32 	%r331, %tid.x;
	setp.ne.s32 	%p165, %r331, 0;
	@%p165 bra 	$L__BB3_50;
	ld.param.u64 	%rd159, [_ZN3cub18CUB_300001_SM_10006detail6reduce18DeviceReduceKernelINS2_10policy_hubIdjN4cuda3__47maximumIdEEE10Policy1000EN6thrust24THRUST_300001_SM_1000_NS10device_ptrIdEEjS8_dNS5_3std3__410__identityEEEvT0_PT3_T1_NS0_13GridEvenShareISL_EET2_T4__param_1];
	cvta.to.global.u64 	%rd156, %rd159;
	mul.wide.u32 	%rd157, %r3, 8;
	add.s64 	%rd158, %rd156, %rd157;
	st.global.f64 	[%rd158], %fd304;
$L__BB3_50:
	ret;

}
	// .globl	_ZN3cub18CUB_300001_SM_10006detail6reduce28DeviceReduceSingleTileKernelINS2_10policy_hubIdjN4cuda3__47maximumIdEEE10Policy1000EPdSB_iS8_ddNS5_3std3__410__identityEEEvT0_T1_T2_T3_T4_T6_
.visible .entry _ZN3cub18CUB_300001_SM_10006detail6reduce28DeviceReduceSingleTileKernelINS2_10policy_hubIdjN4cuda3__47maximumIdEEE10Policy1000EPdSB_iS8_ddNS5_3std3__410__identityEEEvT0_T1_T2_T3_T4_T6_(
	.param .u64 .ptr .align 1 _ZN3cub18CUB_300001_SM_10006detail6reduce28DeviceReduceSingleTileKernelINS2_10policy_hubIdjN4cuda3__47maximumIdEEE10Policy1000EPdSB_iS8_ddNS5_3std3__410__identityEEEvT0_T1_T2_T3_T4_T6__param_0,
	.param .u64 .ptr .align 1 _ZN3cub18CUB_300001_SM_10006detail6reduce28DeviceReduceSingleTileKernelINS2_10policy_hubIdjN4cuda3__47maximumIdEEE10Policy1000EPdSB_iS8_ddNS5_3std3__410__identityEEEvT0_T1_T2_T3_T4_T6__param_1,
	.param .u32 _ZN3cub18CUB_300001_SM_10006detail6reduce28DeviceReduceSingleTileKernelINS2_10policy_hubIdjN4cuda3__47maximumIdEEE10Policy1000EPdSB_iS8_ddNS5_3std3__410__identityEEEvT0_T1_T2_T3_T4_T6__param_2,
	.param .align 1 .b8 _ZN3cub18CUB_300001_SM_10006detail6reduce28DeviceReduceSingleTileKernelINS2_10policy_hubIdjN4cuda3__47maximumIdEEE10Policy1000EPdSB_iS8_ddNS5_3std3__410__identityEEEvT0_T1_T2_T3_T4_T6__param_3[1],
	.param .f64 _ZN3cub18CUB_300001_SM_10006detail6reduce28DeviceReduceSingleTileKernelINS2_10policy_hubIdjN4cuda3__47maximumIdEEE10Policy1000EPdSB_iS8_ddNS5_3std3__410__identityEEEvT0_T1_T2_T3_T4_T6__param_4,
	.param .align 1 .b8 _ZN3cub18CUB_300001_SM_10006detail6reduce28DeviceReduceSingleTileKernelINS2_10policy_hubIdjN4cuda3__47maximumIdEEE10Policy1000EPdSB_iS8_ddNS5_3std3__410__identityEEEvT0_T1_T2_T3_T4_T6__param_5[1]
)
.maxntid 256
.minnctapersm 1
{
	.reg .pred 	%p<220>;
	.reg .b32 	%r<472>;
	.reg .b64 	%rd<206>;
	.reg .b64 	%fd<381>;
	// demoted variable
	.shared .align 8 .b8 _ZZN3cub18CUB_300001_SM_10006detail6reduce28DeviceReduceSingleTileKernelINS2_10policy_hubIdjN4cuda3__47maximumIdEEE10Policy1000EPdSB_iS8_ddNS5_3std3__410__identityEEEvT0_T1_T2_T3_T4_T6_E12temp_storage[80];
	ld.param.u64 	%rd15, [_ZN3cub18CUB_300001_SM_10006detail6reduce28DeviceReduceSingleTileKernelINS2_10policy_hubIdjN4cuda3__47maximumIdEEE10Policy1000EPdSB_iS8_ddNS5_3std3__410__identityEEEvT0_T1_T2_T3_T4_T6__param_0];
	ld.param.u64 	%rd16, [_ZN3cub18CUB_300001_SM_10006detail6reduce28DeviceReduceSingleTileKernelINS2_10policy_hubIdjN4cuda3__47maximumIdEEE10Policy1000EPdSB_iS8_ddNS5_3std3__410__identityEEEvT0_T1_T2_T3_T4_T6__param_1];
	ld.param.u32 	%r68, [_ZN3cub18CUB_300001_SM_10006detail6reduce28DeviceReduceSingleTileKernelINS2_10policy_hubIdjN4cuda3__47maximumIdEEE10Policy1000EPdSB_iS8_ddNS5_3std3__410__identityEEEvT0_T1_T2_T3_T4_T6__param_2];
	ld.param.f64 	%fd58, [_ZN3cub18CUB_300001_SM_10006detail6reduce28DeviceReduceSingleTileKernelINS2_10policy_hubIdjN4cuda3__47maximumIdEEE10Policy1000EPdSB_iS8_ddNS5_3std3__410__identityEEEvT0_T1_T2_T3_T4_T6__param_4];
	cvta.to.global.u64 	%rd1, %rd16;
	setp.ne.s32 	%p1, %r68, 0;
	@%p1 bra 	$L__BB4_3;
	mov.u32 	%r445, %tid.x;
	setp.ne.s32 	%p219, %r445, 0;
	@%p219 bra 	$L__BB4_74;
	st.global.f64 	[%rd1], %fd58;
	bra.uni 	$L__BB4_74;
$L__BB4_3:
	and.b64  	%rd17, %rd15, 31;
	setp.ne.s64 	%p2, %rd17, 0;
	@%p2 bra 	$L__BB4_38;
	setp.gt.s32 	%p110, %r68, 2047;
	@%p110 bra 	$L__BB4_22;
	mov.u32 	%r1, %tid.x;
	setp.ge.s32 	%p159, %r1, %r68;
	mov.f64 	%fd359, 0d0000000000000000;
	mov.u32 	%r449, %r1;
	@%p159 bra 	$L__BB4_7;
	mul.wide.u32 	%rd169, %r1, 8;
	add.s64 	%rd168, %rd15, %rd169;
	// begin inline asm
	ld.global.nc.u64 %rd167, [%rd168];
	// end inline asm
	mov.b64 	%fd359, %rd167;
	add.s32 	%r449, %r1, 256;
$L__BB4_7:
	setp.ge.s32 	%p160, %r449, %r68;
	@%p160 bra 	$L__BB4_13;
	not.b32 	%r321, %r449;
	add.s32 	%r4, %r68, %r321;
	and.b32  	%r322, %r4, 768;
	setp.eq.s32 	%p161, %r322, 768;
	@%p161 bra 	$L__BB4_11;
	mul.wide.u32 	%rd170, %r449, 8;
	add.s64 	%rd202, %rd15, %rd170;
	shr.u32 	%r323, %r4, 8;
	add.s32 	%r324, %r323, 1;
	and.b32  	%r325, %r324, 3;
	neg.s32 	%r447, %r325;
$L__BB4_10:
	.pragma "nounroll";
	// begin inline asm
	ld.global.nc.u64 %rd171, [%rd202];
	// end inline asm
	mov.b64 	%fd272, %rd171;
	setp.lt.f64 	%p162, %fd359, %fd272;
	selp.f64 	%fd359, %fd272, %fd359, %p162;
	add.s32 	%r449, %r449, 256;
	add.s64 	%rd202, %rd202, 2048;
	add.s32 	%r447, %r447, 1;
	setp.ne.s32 	%p163, %r447, 0;
	@%p163 bra 	$L__BB4_10;
$L__BB4_11:
	setp.lt.u32 	%p164, %r4, 768;
	@%p164 bra 	$L__BB4_13;
$L__BB4_12:
	mul.wide.s32 	%rd181, %r449, 8;
	add.s64 	%rd174, %rd15, %rd181;
	// begin inline asm
	ld.global.nc.u64 %rd173, [%rd174];
	// end inline asm
	mov.b64 	%fd273, %rd173;
	setp.lt.f64 	%p165, %fd359, %fd273;
	selp.f64 	%fd274, %fd273, %fd359, %p165;
	add.s64 	%rd176, %rd174, 2048;
	// begin inline asm
	ld.global.nc.u64 %rd175, [%rd176];
	// end inline asm
	mov.b64 	%fd275, %rd175;
	setp.lt.f64 	%p166, %fd274, %fd275;
	selp.f64 	%fd276, %fd275, %fd274, %p166;
	add.s64 	%rd178, %rd174, 4096;
	// begin inline asm
	ld.global.nc.u64 %rd177, [%rd178];
	// end inline asm
	mov.b64 	%fd277, %rd177;
	setp.lt.f64 	%p167, %fd276, %fd277;
	selp.f64 	%fd278, %fd277, %fd276, %p167;
	add.s64 	%rd180, %rd174, 6144;
	// begin inline asm
	ld.global.nc.u64 %rd179, [%rd180];
	// end inline asm
	mov.b64 	%fd279, %rd179;
	setp.lt.f64 	%p168, %fd278, %fd279;
	selp.f64 	%fd359, %fd279, %fd278, %p168;
	add.s32 	%r449, %r449, 1024;
	setp.lt.s32 	%p169, %r449, %r68;
	@%p169 bra 	$L__BB4_12;
$L__BB4_13:
	setp.lt.s32 	%p170, %r68, 256;
	@%p170 bra 	$L__BB4_18;
	// begin inline asm
	mov.u32 %r389, %laneid;
	// end inline asm
	mov.b64 	%rd192, %fd359;
	mov.b64 	{%r391, %r396}, %rd192;
	mov.b32 	%r397, 1;
	mov.b32 	%r438, 31;
	mov.b32 	%r439, -1;
	// begin inline asm
	shfl.sync.down.b32 %r390, %r391, %r397, %r438, %r439;
	// end inline asm
	// begin inline asm
	shfl.sync.down.b32 %r395, %r396, %r397, %r438, %r439;
	// end inline asm
	mov.b64 	%rd193, {%r390, %r395};
	mov.b64 	%fd327, %rd193;
	setp.gt.s32 	%p198, %r389, 30;
	setp.lt.f64 	%p199, %fd359, %fd327;
	selp.f64 	%fd328, %fd327, %fd359, %p199;
	selp.f64 	%fd329, %fd359, %fd328, %p198;
	mov.b64 	%rd194, %fd329;
	mov.b64 	{%r401, %r406}, %rd194;
	mov.b32 	%r407, 2;
	// begin inline asm
	shfl.sync.down.b32 %r400, %r401, %r407, %r438, %r439;
	// end inline asm
	// begin inline asm
	shfl.sync.down.b32 %r405, %r406, %r407, %r438, %r439;
	// end inline asm
	mov.b64 	%rd195, {%r400, %r405};
	mov.b64 	%fd330, %rd195;
	setp.gt.s32 	%p200, %r389, 29;
	setp.lt.f64 	%p201, %fd329, %fd330;
	selp.f64 	%fd331, %fd330, %fd329, %p201;
	selp.f64 	%fd332, %fd329, %fd331, %p200;
	mov.b64 	%rd196, %fd332;
	mov.b64 	{%r411, %r416}, %rd196;
	mov.b32 	%r417, 4;
	// begin inline asm
	shfl.sync.down.b32 %r410, %r411, %r417, %r438, %r439;
	// end inline asm
	// begin inline asm
	shfl.sync.down.b32 %r415, %r416, %r417, %r438, %r439;
	// end inline asm
	mov.b64 	%rd197, {%r410, %r415};
	mov.b64 	%fd333, %rd197;
	setp.gt.s32 	%p202, %r389, 27;
	setp.lt.f64 	%p203, %fd332, %fd333;
	selp.f64 	%fd334, %fd333, %fd332, %p203;
	selp.f64 	%fd335, %fd332, %fd334, %p202;
	mov.b64 	%rd198, %fd335;
	mov.b64 	{%r421, %r426}, %rd198;
	mov.b32 	%r427, 8;
	// begin inline asm
	shfl.sync.down.b32 %r420, %r421, %r427, %r438, %r439;
	// end inline asm
	// begin inline asm
	shfl.sync.down.b32 %r425, %r426, %r427, %r438, %r439;
	// end inline asm
	mov.b64 	%rd199, {%r420, %r425};
	mov.b64 	%fd336, %rd199;
	setp.gt.s32 	%p204, %r389, 23;
	setp.lt.f64 	%p205, %fd335, %fd336;
	selp.f64 	%fd337, %fd336, %fd335, %p205;
	selp.f64 	%fd338, %fd335, %fd337, %p204;
	mov.b64 	%rd200, %fd338;
	mov.b64 	{%r431, %r436}, %rd200;
	mov.b32 	%r437, 16;
	// begin inline asm
	shfl.sync.down.b32 %r430, %r431, %r437, %r438, %r439;
	// end inline asm
	// begin inline asm
	shfl.sync.down.b32 %r435, %r436, %r437, %r438, %r439;
	// end inline asm
	mov.b64 	%rd201, {%r430, %r435};
	mov.b64 	%fd339, %rd201;
	setp.gt.s32 	%p206, %r389, 15;
	setp.lt.f64 	%p207, %fd338, %fd339;
	selp.f64 	%fd10, %fd339, %fd338, %p207;
	selp.f64 	%fd380, %fd338, %fd10, %p206;
	setp.ne.s32 	%p208, %r389, 0;
	@%p208 bra 	$L__BB4_16;
	shr.u32 	%r440, %r1, 2;
	and.b32  	%r441, %r440, 248;
	mov.u32 	%r442, _ZZN3cub18CUB_300001_SM_10006detail6reduce28DeviceReduceSingleTileKernelINS2_10policy_hubIdjN4cuda3__47maximumIdEEE10Policy1000EPdSB_iS8_ddNS5_3std3__410__identityEEEvT0_T1_T2_T3_T4_T6_E12temp_storage;
	add.s32 	%r443, %r442, %r441;
	st.shared.f64 	[%r443+8], %fd10;
$L__BB4_16:
	bar.sync 	0;
	setp.ne.s32 	%p209, %r1, 0;
	@%p209 bra 	$L__BB4_72;
	ld.shared.f64 	%fd340, [_ZZN3cub18CUB_300001_SM_10006detail6reduce28DeviceReduceSingleTileKernelINS2_10policy_hubIdjN4cuda3__47maximumIdEEE10Policy1000EPdSB_iS8_ddNS5_3std3__410__identityEEEvT0_T1_T2_T3_T4_T6_E12temp_storage+16];
	setp.lt.f64 	%p210, %fd380, %fd340;
	selp.f64 	%fd341, %fd340, %fd380, %p210;
	ld.shared.f64 	%fd342, [_ZZN3cub18CUB_300001_SM_10006detail6reduce28DeviceReduceSingleTileKernelINS2_10policy_hubIdjN4cuda3__47maximumIdEEE10Policy1000EPdSB_iS8_ddNS5_3std3__410__identityEEEvT0_T1_T2_T3_T4_T6_E12temp_storage+24];
	setp.lt.f64 	%p211, %fd341, %fd342;
	selp.f64 	%fd343, %fd342, %fd341, %p211;
	ld.shared.f64 	%fd344, [_ZZN3cub18CUB_300001_SM_10006detail6reduce28DeviceReduceSingleTileKernelINS2_10policy_hubIdjN4cuda3__47maximumIdEEE10Policy1000EPdSB_iS8_ddNS5_3std3__410__identityEEEvT0_T1_T2_T3_T4_T6_E12temp_storage+32];
	setp.lt.f64 	%p212, %fd343, %fd344;
	selp.f64 	%fd345, %fd344, %fd343, %p212;
	ld.shared.f64 	%fd346, [_ZZN3cub18CUB_300001_SM_10006detail6reduce28DeviceReduceSingleTileKernelINS2_10policy_hubIdjN4cuda3__47maximumIdEEE10Policy1000EPdSB_iS8_ddNS5_3std3__410__identityEEEvT0_T1_T2_T3_T4_T6_E12temp_storage+40];
	setp.lt.f64 	%p213, %fd345, %fd346;
	selp.f64 	%fd347, %fd346, %fd345, %p213;
	ld.shared.f64 	%fd348, [_ZZN3cub18CUB_300001_SM_10006detail6reduce28DeviceReduceSingleTileKernelINS2_10policy_hubIdjN4cuda3__47maximumIdEEE10Policy1000EPdSB_iS8_ddNS5_3std3__410__identityEEEvT0_T1_T2_T3_T4_T6_E12temp_storage+48];
	setp.lt.f64 	%p214, %fd347, %fd348;
	selp.f64 	%fd349, %fd348, %fd347, %p214;
	ld.shared.f64 	%fd350, [_ZZN3cub18CUB_300001_SM_10006detail6reduce28DeviceReduceSingleTileKernelINS2_10policy_hubIdjN4cuda3__47maximumIdEEE10Policy1000EPdSB_iS8_ddNS5_3std3__410__identityEEEvT0_T1_T2_T3_T4_T6_E12temp_storage+56];
	setp.lt.f64 	%p215, %fd349, %fd350;
	selp.f64 	%fd351, %fd350, %fd349, %p215;
	ld.shared.f64 	%fd352, [_ZZN3cub18CUB_300001_SM_10006detail6reduce28DeviceReduceSingleTileKernelINS2_10policy_hubIdjN4cuda3__47maximumIdEEE10Policy1000EPdSB_iS8_ddNS5_3std3__410__identityEEEvT0_T1_T2_T3_T4_T6_E12temp_storage+64];
	setp.lt.f64 	%p216, %fd351, %fd352;
	selp.f64 	%fd380, %fd352, %fd351, %p216;
	bra.uni 	$L__BB4_72;
$L__BB4_18:
	// begin inline asm
	mov.u32 %r326, %laneid;
	// end inline asm
	and.b32  	%r377, %r1, 992;
	add.s32 	%r378, %r377, 32;
	setp.gt.s32 	%p171, %r378, %r68;
	not.b32 	%r379, %r377;
	add.s32 	%r380, %r68, %r379;
	selp.b32 	%r375, %r380, 31, %p171;
	mov.b64 	%rd182, %fd359;
	mov.b64 	{%r328, %r333}, %rd182;
	mov.b32 	%r334, 1;
	mov.b32 	%r376, -1;
	// begin inline asm
	shfl.sync.down.b32 %r327, %r328, %r334, %r375, %r376;
	// end inline asm
	// begin inline asm
	shfl.sync.down.b32 %r332, %r333, %r334, %r375, %r376;
	// end inline asm
	mov.b64 	%rd183, {%r327, %r332};
	mov.b64 	%fd280, %rd183;
	setp.lt.s32 	%p172, %r326, %r375;
	setp.lt.f64 	%p173, %fd359, %fd280;
	selp.f64 	%fd281, %fd280, %fd359, %p173;
	selp.f64 	%fd282, %fd281, %fd359, %p172;
	mov.b64 	%rd184, %fd282;
	mov.b64 	{%r338, %r343}, %rd184;
	mov.b32 	%r344, 2;
	// begin inline asm
	shfl.sync.down.b32 %r337, %r338, %r344, %r375, %r376;
	// end inline asm
	// begin inline asm
	shfl.sync.down.b32 %r342, %r343, %r344, %r375, %r376;
	// end inline asm
	mov.b64 	%rd185, {%r337, %r342};
	mov.b64 	%fd283, %rd185;
	add.s32 	%r381, %r326, 2;
	setp.gt.s32 	%p174, %r381, %r375;
	setp.lt.f64 	%p175, %fd282, %fd283;
	selp.f64 	%fd284, %fd283, %fd282, %p175;
	selp.f64 	%fd285, %fd282, %fd284, %p174;
	mov.b64 	%rd186, %fd285;
	mov.b64 	{%r348, %r353}, %rd186;
	mov.b32 	%r354, 4;
	// begin inline asm
	shfl.sync.down.b32 %r347, %r348, %r354, %r375, %r376;
	// end inline asm
	// begin inline asm
	shfl.sync.down.b32 %r352, %r353, %r354, %r375, %r376;
	// end inline asm
	mov.b64 	%rd187, {%r347, %r352};
	mov.b64 	%fd286, %rd187;
	add.s32 	%r382, %r326, 4;
	setp.gt.s32 	%p176, %r382, %r375;
	setp.lt.f64 	%p177, %fd285, %fd286;
	selp.f64 	%fd287, %fd286, %fd285, %p177;
	selp.f64 	%fd288, %fd285, %fd287, %p176;
	mov.b64 	%rd188, %fd288;
	mov.b64 	{%r358, %r363}, %rd188;
	mov.b32 	%r364, 8;
	// begin inline asm
	shfl.sync.down.b32 %r357, %r358, %r364, %r375, %r376;
	// end inline asm
	// begin inline asm
	shfl.sync.down.b32 %r362, %r363, %r364, %r375, %r376;
	// end inline asm
	mov.b64 	%rd189, {%r357, %r362};
	mov.b64 	%fd289, %rd189;
	add.s32 	%r383, %r326, 8;
	setp.gt.s32 	%p178, %r383, %r375;
	setp.lt.f64 	%p179, %fd288, %fd289;
	selp.f64 	%fd290, %fd289, %fd288, %p179;
	selp.f64 	%fd291, %fd288, %fd290, %p178;
	mov.b64 	%rd190, %fd291;
	mov.b64 	{%r368, %r373}, %rd190;
	mov.b32 	%r374, 16;
	// begin inline asm
	shfl.sync.down.b32 %r367, %r368, %r374, %r375, %r376;
	// end inline asm
	// begin inline asm
	shfl.sync.down.b32 %r372, %r373, %r374, %r375, %r376;
	// end inline asm
	mov.b64 	%rd191, {%r367, %r372};
	mov.b64 	%fd292, %rd191;
	add.s32 	%r384, %r326, 16;
	setp.gt.s32 	%p180, %r384, %r375;
	setp.lt.f64 	%p181, %fd291, %fd292;
	selp.f64 	%fd293, %fd292, %fd291, %p181;
	selp.f64 	%fd380, %fd291, %fd293, %p180;
	setp.ne.s32 	%p182, %r326, 0;
	@%p182 bra 	$L__BB4_20;
	shr.u32 	%r385, %r1, 2;
	and.b32  	%r386, %r385, 248;
	mov.u32 	%r387, _ZZN3cub18CUB_300001_SM_10006detail6reduce28DeviceReduceSingleTileKernelINS2_10policy_hubIdjN4cuda3__47maximumIdEEE10Policy1000EPdSB_iS8_ddNS5_3std3__410__identityEEEvT0_T1_T2_T3_T4_T6_E12temp_storage;
	add.s32 	%r388, %r387, %r386;
	st.shared.f64 	[%r388+8], %fd380;
$L__BB4_20:
	bar.sync 	0;
	setp.ne.s32 	%p183, %r1, 0;
	@%p183 bra 	$L__BB4_72;
	setp.gt.s32 	%p184, %r68, 32;
	ld.shared.f64 	%fd294, [_ZZN3cub18CUB_300001_SM_10006detail6reduce28DeviceReduceSingleTileKernelINS2_10policy_hubIdjN4cuda3__47maximumIdEEE10Policy1000EPdSB_iS8_ddNS5_3std3__410__identityEEEvT0_T1_T2_T3_T4_T6_E12temp_storage+16];
	setp.lt.f64 	%p185, %fd380, %fd294;
	selp.f64 	%fd296, %fd294, %fd380, %p185;
	selp.f64 	%fd297, %fd296, %fd380, %p184;
	setp.gt.s32 	%p186, %r68, 64;
	ld.shared.f64 	%fd299, [_ZZN3cub18CUB_300001_SM_10006detail6reduce28DeviceReduceSingleTileKernelINS2_10policy_hubIdjN4cuda3__47maximumIdEEE10Policy1000EPdSB_iS8_ddNS5_3std3__410__identityEEEvT0_T1_T2_T3_T4_T6_E12temp_storage+24];
	setp.lt.f64 	%p187, %fd297, %fd299;
	selp.f64 	%fd301, %fd299, %fd297, %p187;
	selp.f64 	%fd302, %fd301, %fd297, %p186;
	setp.gt.s32 	%p188, %r68, 96;
	ld.shared.f64 	%fd304, [_ZZN3cub18CUB_300001_SM_10006detail6reduce28DeviceReduceSingleTileKernelINS2_10policy_hubIdjN4cuda3__47maximumIdEEE10Policy1000EPdSB_iS8_ddNS5_3std3__410__identityEEEvT0_T1_T2_T3_T4_T6_E12temp_storage+32];
	setp.lt.f64 	%p189, %fd302, %fd304;
	selp.f64 	%fd306, %fd304, %fd302, %p189;
	selp.f64 	%fd307, %fd306, %fd302, %p188;
	setp.gt.s32 	%p190, %r68, 128;
	ld.shared.f64 	%fd309, [_ZZN3cub18CUB_300001_SM_10006detail6reduce28DeviceReduceSingleTileKernelINS2_10policy_hubIdjN4cuda3__47maximumIdEEE10Policy1000EPdSB_iS8_ddNS5_3std3__410__identityEEEvT0_T1_T2_T3_T4_T6_E12temp_storage+40];
	setp.lt.f64 	%p191, %fd307, %fd309;
	selp.f64 	%fd311, %fd309, %fd307, %p191;
	selp.f64 	%fd312, %fd311, %fd307, %p190;
	setp.gt.s32 	%p192, %r68, 160;
	ld.shared.f64 	%fd314, [_ZZN3cub18CUB_300001_SM_10006detail6reduce28DeviceReduceSingleTileKernelINS2_10policy_hubIdjN4cuda3__47maximumIdEEE10Policy1000EPdSB_iS8_ddNS5_3std3__410__identityEEEvT0_T1_T2_T3_T4_T6_E12temp_storage+48];
	setp.lt.f64 	%p193, %fd312, %fd314;
	selp.f64 	%fd316, %fd314, %fd312, %p193;
	selp.f64 	%fd317, %fd316, %fd312, %p192;
	setp.gt.s32 	%p194, %r68, 192;
	ld.shared.f64 	%fd319, [_ZZN3cub18CUB_300001_SM_10006detail6reduce28DeviceReduceSingleTileKernelINS2_10policy_hubIdjN4cuda3__47maximumIdEEE10Policy1000EPdSB_iS8_ddNS5_3std3__410__identityEEEvT0_T1_T2_T3_T4_T6_E12temp_storage+56];
	setp.lt.f64 	%p195, %fd317, %fd319;
	selp.f64 	%fd321, %fd319, %fd317, %p195;
	selp.f64 	%fd322, %fd321, %fd317, %p194;
	setp.gt.s32 	%p196, %r68, 224;
	ld.shared.f64 	%fd324, [_ZZN3cub18CUB_300001_SM_10006detail6reduce28DeviceReduceSingleTileKernelINS2_10policy_hubIdjN4cuda3__47maximumIdEEE10Policy1000EPdSB_iS8_ddNS5_3std3__410__identityEEEvT0_T1_T2_T3_T4_T6_E12temp_storage+64];
	setp.lt.f64 	%p197, %fd322, %fd324;
	selp.f64 	%fd326, %fd324, %fd322, %p197;
	selp.f64 	%fd380, %fd326, %fd322, %p196;
	bra.uni 	$L__BB4_72;
$L__BB4_22:
	mov.u32 	%r13, %tid.x;
	shl.b32 	%r14, %r13, 2;
	mul.wide.u32 	%rd126, %r14, 8;
	add.s64 	%rd116, %rd15, %rd126;
	// begin inline asm
	ld.global.nc.v2.u64 {%rd114, %rd115}, [%rd116];
	// end inline asm
	add.s64 	%rd119, %rd116, 16;
	// begin inline asm
	ld.global.nc.v2.u64 {%rd117, %rd118}, [%rd119];
	// end inline asm
	mov.b64 	%fd206, %rd114;
	mov.b64 	%fd207, %rd115;
	mov.b64 	%fd208, %rd117;
	mov.b64 	%fd209, %rd118;
	add.s64 	%rd122, %rd116, 8192;
	// begin inline asm
	ld.global.nc.v2.u64 {%rd120, %rd121}, [%rd122];
	// end inline asm
	add.s64 	%rd125, %rd116, 8208;
	// begin inline asm
	ld.global.nc.v2.u64 {%rd123, %rd124}, [%rd125];
	// end inline asm
	mov.b64 	%fd210, %rd120;
	mov.b64 	%fd211, %rd121;
	mov.b64 	%fd212, %rd123;
	mov.b64 	%fd213, %rd124;
	setp.lt.f64 	%p111, %fd206, %fd207;
	selp.f64 	%fd214, %fd207, %fd206, %p111;
	setp.lt.f64 	%p112, %fd214, %fd208;
	selp.f64 	%fd215, %fd208, %fd214, %p112;
	setp.lt.f64 	%p113, %fd215, %fd209;
	selp.f64 	%fd216, %fd209, %fd215, %p113;
	setp.lt.f64 	%p114, %fd216, %fd210;
	selp.f64 	%fd217, %fd210, %fd216, %p114;
	setp.lt.f64 	%p115, %fd217, %fd211;
	selp.f64 	%fd218, %fd211, %fd217, %p115;
	setp.lt.f64 	%p116, %fd218, %fd212;
	selp.f64 	%fd219, %fd212, %fd218, %p116;
	setp.lt.f64 	%p117, %fd219, %fd213;
	selp.f64 	%fd366, %fd213, %fd219, %p117;
	setp.lt.u32 	%p118, %r68, 4096;
	mov.b32 	%r452, 2048;
	@%p118 bra 	$L__BB4_26;
	add.s32 	%r15, %r68, -2048;
	mov.b32 	%r452, 2048;
$L__BB4_24:
	add.s32 	%r258, %r452, %r14;
	mul.wide.u32 	%rd139, %r258, 8;
	add.s64 	%rd129, %rd15, %rd139;
	// begin inline asm
	ld.global.nc.v2.u64 {%rd127, %rd128}, [%rd129];
	// end inline asm
	add.s64 	%rd132, %rd129, 16;
	// begin inline asm
	ld.global.nc.v2.u64 {%rd130, %rd131}, [%rd132];
	// end inline asm
	mov.b64 	%fd220, %rd127;
	mov.b64 	%fd221, %rd128;
	mov.b64 	%fd222, %rd130;
	mov.b64 	%fd223, %rd131;
	add.s64 	%rd135, %rd129, 8192;
	// begin inline asm
	ld.global.nc.v2.u64 {%rd133, %rd134}, [%rd135];
	// end inline asm
	add.s64 	%rd138, %rd129, 8208;
	// begin inline asm
	ld.global.nc.v2.u64 {%rd136, %rd137}, [%rd138];
	// end inline asm
	mov.b64 	%fd224, %rd133;
	mov.b64 	%fd225, %rd134;
	mov.b64 	%fd226, %rd136;
	mov.b64 	%fd227, %rd137;
	setp.lt.f64 	%p119, %fd366, %fd220;
	selp.f64 	%fd228, %fd220, %fd366, %p119;
	setp.lt.f64 	%p120, %fd228, %fd221;
	selp.f64 	%fd229, %fd221, %fd228, %p120;
	setp.lt.f64 	%p121, %fd229, %fd222;
	selp.f64 	%fd230, %fd222, %fd229, %p121;
	setp.lt.f64 	%p122, %fd230, %fd223;
	selp.f64 	%fd231, %fd223, %fd230, %p122;
	setp.lt.f64 	%p123, %fd231, %fd224;
	selp.f64 	%fd232, %fd224, %fd231, %p123;
	setp.lt.f64 	%p124, %fd232, %fd225;
	selp.f64 	%fd233, %fd225, %fd232, %p124;
	setp.lt.f64 	%p125, %fd233, %fd226;
	selp.f64 	%fd234, %fd226, %fd233, %p125;
	setp.lt.f64 	%p126, %fd234, %fd227;
	selp.f64 	%fd366, %fd227, %fd234, %p126;
	sub.s32 	%r259, %r68, %r452;
	setp.lt.s32 	%p127, %r259, 2048;
	@%p127 bra 	$L__BB4_34;
	add.s32 	%r452, %r452, 2048;
	setp.le.s32 	%p128, %r452, %r15;
	@%p128 bra 	$L__BB4_24;
$L__BB4_26:
	setp.le.s32 	%p129, %r68, %r452;
	@%p129 bra 	$L__BB4_34;
	sub.s32 	%r19, %r68, %r452;
	setp.ge.s32 	%p130, %r13, %r19;
	@%p130 bra 	$L__BB4_34;
	not.b32 	%r260, %r13;
	add.s32 	%r261, %r68, %r260;
	sub.s32 	%r20, %r261, %r452;
	and.b32  	%r262, %r20, 768;
	setp.eq.s32 	%p131, %r262, 768;
	mov.u32 	%r456, %r13;
	@%p131 bra 	$L__BB4_31;
	add.s32 	%r454, %r13, %r452;
	shr.u32 	%r263, %r20, 8;
	add.s32 	%r264, %r263, 1;
	and.b32  	%r265, %r264, 3;
	neg.s32 	%r453, %r265;
	mov.u32 	%r456, %r13;
$L__BB4_30:
	.pragma "nounroll";
	mul.wide.u32 	%rd142, %r454, 8;
	add.s64 	%rd141, %rd15, %rd142;
	// begin inline asm
	ld.global.nc.u64 %rd140, [%rd141];
	// end inline asm
	mov.b64 	%fd236, %rd140;
	setp.lt.f64 	%p132, %fd366, %fd236;
	selp.f64 	%fd366, %fd236, %fd366, %p132;
	add.s32 	%r456, %r456, 256;
	add.s32 	%r454, %r454, 256;
	add.s32 	%r453, %r453, 1;
	setp.ne.s32 	%p133, %r453, 0;
	@%p133 bra 	$L__BB4_30;
$L__BB4_31:
	setp.lt.u32 	%p134, %r20, 768;
	@%p134 bra 	$L__BB4_34;
	cvt.u64.u32 	%rd143, %r456;
	cvt.u64.u32 	%rd144, %r452;
	add.s64 	%rd145, %rd143, %rd144;
	shl.b64 	%rd146, %rd145, 3;
	add.s64 	%rd147, %rd146, %rd15;
	add.s64 	%rd203, %rd147, 4096;
	add.s32 	%r457, %r456, %r452;
$L__BB4_33:
	mul.wide.u32 	%rd156, %r457, 8;
	add.s64 	%rd149, %rd15, %rd156;
	// begin inline asm
	ld.global.nc.u64 %rd148, [%rd149];
	// end inline asm
	mov.b64 	%fd237, %rd148;
	setp.lt.f64 	%p135, %fd366, %fd237;
	selp.f64 	%fd238, %fd237, %fd366, %p135;
	add.s64 	%rd151, %rd203, -2048;
	// begin inline asm
	ld.global.nc.u64 %rd150, [%rd151];
	// end inline asm
	mov.b64 	%fd239, %rd150;
	setp.lt.f64 	%p136, %fd238, %fd239;
	selp.f64 	%fd240, %fd239, %fd238, %p136;
	// begin inline asm
	ld.global.nc.u64 %rd152, [%rd203];
	// end inline asm
	mov.b64 	%fd241, %rd152;
	setp.lt.f64 	%p137, %fd240, %fd241;
	selp.f64 	%fd242, %fd241, %fd240, %p137;
	add.s64 	%rd155, %rd203, 2048;
	// begin inline asm
	ld.global.nc.u64 %rd154, [%rd155];
	// end inline asm
	mov.b64 	%fd243, %rd154;
	setp.lt.f64 	%p138, %fd242, %fd243;
	selp.f64 	%fd366, %fd243, %fd242, %p138;
	add.s32 	%r456, %r456, 1024;
	add.s64 	%rd203, %rd203, 8192;
	add.s32 	%r457, %r457, 1024;
	setp.lt.s32 	%p139, %r456, %r19;
	@%p139 bra 	$L__BB4_33;
$L__BB4_34:
	// begin inline asm
	mov.u32 %r266, %laneid;
	// end inline asm
	mov.b64 	%rd157, %fd366;
	mov.b64 	{%r268, %r273}, %rd157;
	mov.b32 	%r274, 1;
	mov.b32 	%r315, 31;
	mov.b32 	%r316, -1;
	// begin inline asm
	shfl.sync.down.b32 %r267, %r268, %r274, %r315, %r316;
	// end inline asm
	// begin inline asm
	shfl.sync.down.b32 %r272, %r273, %r274, %r315, %r316;
	// end inline asm
	mov.b64 	%rd158, {%r267, %r272};
	mov.b64 	%fd244, %rd158;
	setp.gt.s32 	%p140, %r266, 30;
	setp.lt.f64 	%p141, %fd366, %fd244;
	selp.f64 	%fd245, %fd244, %fd366, %p141;
	selp.f64 	%fd246, %fd366, %fd245, %p140;
	mov.b64 	%rd159, %fd246;
	mov.b64 	{%r278, %r283}, %rd159;
	mov.b32 	%r284, 2;
	// begin inline asm
	shfl.sync.down.b32 %r277, %r278, %r284, %r315, %r316;
	// end inline asm
	// begin inline asm
	shfl.sync.down.b32 %r282, %r283, %r284, %r315, %r316;
	// end inline asm
	mov.b64 	%rd160, {%r277, %r282};
	mov.b64 	%fd247, %rd160;
	setp.gt.s32 	%p142, %r266, 29;
	setp.lt.f64 	%p143, %fd246, %fd247;
	selp.f64 	%fd248, %fd247, %fd246, %p143;
	selp.f64 	%fd249, %fd246, %fd248, %p142;
	mov.b64 	%rd161, %fd249;
	mov.b64 	{%r288, %r293}, %rd161;
	mov.b32 	%r294, 4;
	// begin inline asm
	shfl.sync.down.b32 %r287, %r288, %r294, %r315, %r316;
	// end inline asm
	// begin inline asm
	shfl.sync.down.b32 %r292, %r293, %r294, %r315, %r316;
	// end inline asm
	mov.b64 	%rd162, {%r287, %r292};
	mov.b64 	%fd250, %rd162;
	setp.gt.s32 	%p144, %r266, 27;
	setp.lt.f64 	%p145, %fd249, %fd250;
	selp.f64 	%fd251, %fd250, %fd249, %p145;
	selp.f64 	%fd252, %fd249, %fd251, %p144;
	mov.b64 	%rd163, %fd252;
	mov.b64 	{%r298, %r303}, %rd163;
	mov.b32 	%r304, 8;
	// begin inline asm
	shfl.sync.down.b32 %r297, %r298, %r304, %r315, %r316;
	// end inline asm
	// begin inline asm
	shfl.sync.down.b32 %r302, %r303, %r304, %r315, %r316;
	// end inline asm
	mov.b64 	%rd164, {%r297, %r302};
	mov.b64 	%fd253, %rd164;
	setp.gt.s32 	%p146, %r266, 23;
	setp.lt.f64 	%p147, %fd252, %fd253;
	selp.f64 	%fd254, %fd253, %fd252, %p147;
	selp.f64 	%fd255, %fd252, %fd254, %p146;
	mov.b64 	%rd165, %fd255;
	mov.b64 	{%r308, %r313}, %rd165;
	mov.b32 	%r314, 16;
	// begin inline asm
	shfl.sync.down.b32 %r307, %r308, %r314, %r315, %r316;
	// end inline asm
	// begin inline asm
	shfl.sync.down.b32 %r312, %r313, %r314, %r315, %r316;
	// end inline asm
	mov.b64 	%rd166, {%r307, %r312};
	mov.b64 	%fd256, %rd166;
	setp.gt.s32 	%p148, %r266, 15;
	setp.lt.f64 	%p149, %fd255, %fd256;
	selp.f64 	%fd26, %fd256, %fd255, %p149;
	selp.f64 	%fd380, %fd255, %fd26, %p148;
	setp.ne.s32 	%p150, %r266, 0;
	@%p150 bra 	$L__BB4_36;
	shr.u32 	%r317, %r13, 2;
	and.b32  	%r318, %r317, 248;
	mov.u32 	%r319, _ZZN3cub18CUB_300001_SM_10006detail6reduce28DeviceReduceSingleTileKernelINS2_10policy_hubIdjN4cuda3__47maximumIdEEE10Policy1000EPdSB_iS8_ddNS5_3std3__410__identityEEEvT0_T1_T2_T3_T4_T6_E12temp_storage;
	add.s32 	%r320, %r319, %r318;
	st.shared.f64 	[%r320+8], %fd26;
$L__BB4_36:
	bar.sync 	0;
	setp.ne.s32 	%p151, %r13, 0;
	@%p151 bra 	$L__BB4_72;
	ld.shared.f64 	%fd257, [_ZZN3cub18CUB_300001_SM_10006detail6reduce28DeviceReduceSingleTileKernelINS2_10policy_hubIdjN4cuda3__47maximumIdEEE10Policy1000EPdSB_iS8_ddNS5_3std3__410__identityEEEvT0_T1_T2_T3_T4_T6_E12temp_storage+16];
	setp.lt.f64 	%p152, %fd380, %fd257;
	selp.f64 	%fd258, %fd257, %fd380, %p152;
	ld.shared.f64 	%fd259, [_ZZN3cub18CUB_300001_SM_10006detail6reduce28DeviceReduceSingleTileKernelINS2_10policy_hubIdjN4cuda3__47maximumIdEEE10Policy1000EPdSB_iS8_ddNS5_3std3__410__identityEEEvT0_T1_T2_T3_T4_T6_E12temp_storage+24];
	setp.lt.f64 	%p153, %fd258, %fd259;
	selp.f64 	%fd260, %fd259, %fd258, %p153;
	ld.shared.f64 	%fd261, [_ZZN3cub18CUB_300001_SM_10006detail6reduce28DeviceReduceSingleTileKernelINS2_10policy_hubIdjN4cuda3__47maximumIdEEE10Policy1000EPdSB_iS8_ddNS5_3std3__410__identityEEEvT0_T1_T2_T3_T4_T6_E12temp_storage+32];
	setp.lt.f64 	%p154, %fd260, %fd261;
	selp.f64 	%fd262, %fd261, %fd260, %p154;
	ld.shared.f64 	%fd263, [_ZZN3cub18CUB_300001_SM_10006detail6reduce28DeviceReduceSingleTileKernelINS2_10policy_hubIdjN4cuda3__47maximumIdEEE10Policy1000EPdSB_iS8_ddNS5_3std3__410__identityEEEvT0_T1_T2_T3_T4_T6_E12temp_storage+40];
	setp.lt.f64 	%p155, %fd262, %fd263;
	selp.f64 	%fd264, %fd263, %fd262, %p155;
	ld.shared.f64 	%fd265, [_ZZN3cub18CUB_300001_SM_10006detail6reduce28DeviceReduceSingleTileKernelINS2_10policy_hubIdjN4cuda3__47maximumIdEEE10Policy1000EPdSB_iS8_ddNS5_3std3__410__identityEEEvT0_T1_T2_T3_T4_T6_E12temp_storage+48];
	setp.lt.f64 	%p156, %fd264, %fd265;
	selp.f64 	%fd266, %fd265, %fd264, %p156;
	ld.shared.f64 	%fd267, [_ZZN3cub18CUB_300001_SM_10006detail6reduce28DeviceReduceSingleTileKernelINS2_10policy_hubIdjN4cuda3__47maximumIdEEE10Policy1000EPdSB_iS8_ddNS5_3std3__410__identityEEEvT0_T1_T2_T3_T4_T6_E12temp_storage+56];
	setp.lt.f64 	%p157, %fd266, %fd267;
	selp.f64 	%fd268, %fd267, %fd266, %p157;
	ld.shared.f64 	%fd269, [_ZZN3cub18CUB_300001_SM_10006detail6reduce28DeviceReduceSingleTileKernelINS2_10policy_hubIdjN4cuda3__47maximumIdEEE10Policy1000EPdSB_iS8_ddNS5_3std3__410__identityEEEvT0_T1_T2_T3_T4_T6_E12temp_storage+64];
	setp.lt.f64 	%p158, %fd268, %fd269;
	selp.f64 	%fd380, %fd269, %fd268, %p158;
	bra.uni 	$L__BB4_72;
$L__BB4_38:
	setp.gt.s32 	%p3, %r68, 2047;
	@%p3 bra 	$L__BB4_56;
	mov.u32 	%r35, %tid.x;
	setp.ge.s32 	%p52, %r35, %r68;
	mov.f64 	%fd372, 0d0000000000000000;
	mov.u32 	%r462, %r35;
	@%p52 bra 	$L__BB4_41;
	mul.wide.u32 	%rd81, %r35, 8;
	add.s64 	%rd80, %rd15, %rd81;
	// begin inline asm
	ld.global.nc.u64 %rd79, [%rd80];
	// end inline asm
	mov.b64 	%fd372, %rd79;
	add.s32 	%r462, %r35, 256;
$L__BB4_41:
	setp.ge.s32 	%p53, %r462, %r68;
	@%p53 bra 	$L__BB4_47;
	not.b32 	%r133, %r462;
	add.s32 	%r38, %r68, %r133;
	and.b32  	%r134, %r38, 768;
	setp.eq.s32 	%p54, %r134, 768;
	@%p54 bra 	$L__BB4_45;
	mul.wide.u32 	%rd82, %r462, 8;
	add.s64 	%rd204, %rd15, %rd82;
	shr.u32 	%r135, %r38, 8;
	add.s32 	%r136, %r135, 1;
	and.b32  	%r137, %r136, 3;
	neg.s32 	%r460, %r137;
$L__BB4_44:
	.pragma "nounroll";
	// begin inline asm
	ld.global.nc.u64 %rd83, [%rd204];
	// end inline asm
	mov.b64 	%fd125, %rd83;
	setp.lt.f64 	%p55, %fd372, %fd125;
	selp.f64 	%fd372, %fd125, %fd372, %p55;
	add.s32 	%r462, %r462, 256;
	add.s64 	%rd204, %rd204, 2048;
	add.s32 	%r460, %r460, 1;
	setp.ne.s32 	%p56, %r460, 0;
	@%p56 bra 	$L__BB4_44;
$L__BB4_45:
	setp.lt.u32 	%p57, %r38, 768;
	@%p57 bra 	$L__BB4_47;
$L__BB4_46:
	mul.wide.s32 	%rd93, %r462, 8;
	add.s64 	%rd86, %rd15, %rd93;
	// begin inline asm
	ld.global.nc.u64 %rd85, [%rd86];
	// end inline asm
	mov.b64 	%fd126, %rd85;
	setp.lt.f64 	%p58, %fd372, %fd126;
	selp.f64 	%fd127, %fd126, %fd372, %p58;
	add.s64 	%rd88, %rd86, 2048;
	// begin inline asm
	ld.global.nc.u64 %rd87, [%rd88];
	// end inline asm
	mov.b64 	%fd128, %rd87;
	setp.lt.f64 	%p59, %fd127, %fd128;
	selp.f64 	%fd129, %fd128, %fd127, %p59;
	add.s64 	%rd90, %rd86, 4096;
	// begin inline asm
	ld.global.nc.u64 %rd89, [%rd90];
	// end inline asm
	mov.b64 	%fd130, %rd89;
	setp.lt.f64 	%p60, %fd129, %fd130;
	selp.f64 	%fd131, %fd130, %fd129, %p60;
	add.s64 	%rd92, %rd86, 6144;
	// begin inline asm
	ld.global.nc.u64 %rd91, [%rd92];
	// end inline asm
	mov.b64 	%fd132, %rd91;
	setp.lt.f64 	%p61, %fd131, %fd132;
	selp.f64 	%fd372, %fd132, %fd131, %p61;
	add.s32 	%r462, %r462, 1024;
	setp.lt.s32 	%p62, %r462, %r68;
	@%p62 bra 	$L__BB4_46;
$L__BB4_47:
	setp.lt.s32 	%p63, %r68, 256;
	@%p63 bra 	$L__BB4_52;
	// begin inline asm
	mov.u32 %r201, %laneid;
	// end inline asm
	mov.b64 	%rd104, %fd372;
	mov.b64 	{%r203, %r208}, %rd104;
	mov.b32 	%r209, 1;
	mov.b32 	%r250, 31;
	mov.b32 	%r251, -1;
	// begin inline asm
	shfl.sync.down.b32 %r202, %r203, %r209, %r250, %r251;
	// end inline asm
	// begin inline asm
	shfl.sync.down.b32 %r207, %r208, %r209, %r250, %r251;
	// end inline asm
	mov.b64 	%rd105, {%r202, %r207};
	mov.b64 	%fd180, %rd105;
	setp.gt.s32 	%p91, %r201, 30;
	setp.lt.f64 	%p92, %fd372, %fd180;
	selp.f64 	%fd181, %fd180, %fd372, %p92;
	selp.f64 	%fd182, %fd372, %fd181, %p91;
	mov.b64 	%rd106, %fd182;
	mov.b64 	{%r213, %r218}, %rd106;
	mov.b32 	%r219, 2;
	// begin inline asm
	shfl.sync.down.b32 %r212, %r213, %r219, %r250, %r251;
	// end inline asm
	// begin inline asm
	shfl.sync.down.b32 %r217, %r218, %r219, %r250, %r251;
	// end inline asm
	mov.b64 	%rd107, {%r212, %r217};
	mov.b64 	%fd183, %rd107;
	setp.gt.s32 	%p93, %r201, 29;
	setp.lt.f64 	%p94, %fd182, %fd183;
	selp.f64 	%fd184, %fd183, %fd182, %p94;
	selp.f64 	%fd185, %fd182, %fd184, %p93;
	mov.b64 	%rd108, %fd185;
	mov.b64 	{%r223, %r228}, %rd108;
	mov.b32 	%r229, 4;
	// begin inline asm
	shfl.sync.down.b32 %r222, %r223, %r229, %r250, %r251;
	// end inline asm
	// begin inline asm
	shfl.sync.down.b32 %r227, %r228, %r229, %r250, %r251;
	// end inline asm
	mov.b64 	%rd109, {%r222, %r227};
	mov.b64 	%fd186, %rd109;
	setp.gt.s32 	%p95, %r201, 27;
	setp.lt.f64 	%p96, %fd185, %fd186;
	selp.f64 	%fd187, %fd186, %fd185, %p96;
	selp.f64 	%fd188, %fd185, %fd187, %p95;
	mov.b64 	%rd110, %fd188;
	mov.b64 	{%r233, %r238}, %rd110;
	mov.b32 	%r239, 8;
	// begin inline asm
	shfl.sync.down.b32 %r232, %r233, %r239, %r250, %r251;
	// end inline asm
	// begin inline asm
	shfl.sync.down.b32 %r237, %r238, %r239, %r250, %r251;
	// end inline asm
	mov.b64 	%rd111, {%r232, %r237};
	mov.b64 	%fd189, %rd111;
	setp.gt.s32 	%p97, %r201, 23;
	setp.lt.f64 	%p98, %fd188, %fd189;
	selp.f64 	%fd190, %fd189, %fd188, %p98;
	selp.f64 	%fd191, %fd188, %fd190, %p97;
	mov.b64 	%rd112, %fd191;
	mov.b64 	{%r243, %r248}, %rd112;
	mov.b32 	%r249, 16;
	// begin inline asm
	shfl.sync.down.b32 %r242, %r243, %r249, %r250, %r251;
	// end inline asm
	// begin inline asm
	shfl.sync.down.b32 %r247, %r248, %r249, %r250, %r251;
	// end inline asm
	mov.b64 	%rd113, {%r242, %r247};
	mov.b64 	%fd192, %rd113;
	setp.gt.s32 	%p99, %r201, 15;
	setp.lt.f64 	%p100, %fd191, %fd192;
	selp.f64 	%fd38, %fd192, %fd191, %p100;
	selp.f64 	%fd380, %fd191, %fd38, %p99;
	setp.ne.s32 	%p101, %r201, 0;
	@%p101 bra 	$L__BB4_50;
	shr.u32 	%r252, %r35, 2;
	and.b32  	%r253, %r252, 248;
	mov.u32 	%r254, _ZZN3cub18CUB_300001_SM_10006detail6reduce28DeviceReduceSingleTileKernelINS2_10policy_hubIdjN4cuda3__47maximumIdEEE10Policy1000EPdSB_iS8_ddNS5_3std3__410__identityEEEvT0_T1_T2_T3_T4_T6_E12temp_storage;
	add.s32 	%r255, %r254, %r253;
	st.shared.f64 	[%r255+8], %fd38;
$L__BB4_50:
	bar.sync 	0;
	setp.ne.s32 	%p102, %r35, 0;
	@%p102 bra 	$L__BB4_72;
	ld.shared.f64 	%fd193, [_ZZN3cub18CUB_300001_SM_10006detail6reduce28DeviceReduceSingleTileKernelINS2_10policy_hubIdjN4cuda3__47maximumIdEEE10Policy1000EPdSB_iS8_ddNS5_3std3__410__identityEEEvT0_T1_T2_T3_T4_T6_E12temp_storage+16];
	setp.lt.f64 	%p103, %fd380, %fd193;
	selp.f64 	%fd194, %fd193, %fd380, %p103;
	ld.shared.f64 	%fd195, [_ZZN3cub18CUB_300001_SM_10006detail6reduce28DeviceReduceSingleTileKernelINS2_10policy_hubIdjN4cuda3__47maximumIdEEE10Policy1000EPdSB_iS8_ddNS5_3std3__410__identityEEEvT0_T1_T2_T3_T4_T6_E12temp_storage+24];
	setp.lt.f64 	%p104, %fd194, %fd195;
	selp.f64 	%fd196, %fd195, %fd194, %p104;
	ld.shared.f64 	%fd197, [_ZZN3cub18CUB_300001_SM_10006detail6reduce28DeviceReduceSingleTileKernelINS2_10policy_hubIdjN4cuda3__47maximumIdEEE10Policy1000EPdSB_iS8_ddNS5_3std3__410__identityEEEvT0_T1_T2_T3_T4_T6_E12temp_storage+32];
	setp.lt.f64 	%p105, %fd196, %fd197;
	selp.f64 	%fd198, %fd197, %fd196, %p105;
	ld.shared.f64 	%fd199, [_ZZN3cub18CUB_300001_SM_10006detail6reduce28DeviceReduceSingleTileKernelINS2_10policy_hubIdjN4cuda3__47maximumIdEEE10Policy1000EPdSB_iS8_ddNS5_3std3__410__identityEEEvT0_T1_T2_T3_T4_T6_E12temp_storage+40];
	setp.lt.f64 	%p106, %fd198, %fd199;
	selp.f64 	%fd200, %fd199, %fd198, %p106;
	ld.shared.f64 	%fd201, [_ZZN3cub18CUB_300001_SM_10006detail6reduce28DeviceReduceSingleTileKernelINS2_10policy_hubIdjN4cuda3__47maximumIdEEE10Policy1000EPdSB_iS8_ddNS5_3std3__410__identityEEEvT0_T1_T2_T3_T4_T6_E12temp_storage+48];
	setp.lt.f64 	%p107, %fd200, %fd201;
	selp.f64 	%fd202, %fd201, %fd200, %p107;
	ld.shared.f64 	%fd203, [_ZZN3cub18CUB_300001_SM_10006detail6reduce28DeviceReduceSingleTileKernelINS2_10policy_hubIdjN4cuda3__47maximumIdEEE10Policy1000EPdSB_iS8_ddNS5_3std3__410__identityEEEvT0_T1_T2_T3_T4_T6_E12temp_storage+56];
	setp.lt.f64 	%p108, %fd202, %fd203;
	selp.f64 	%fd204, %fd203, %fd202, %p108;
	ld.shared.f64 	%fd205, [_ZZN3cub18CUB_300001_SM_10006detail6reduce28DeviceReduceSingleTileKernelINS2_10policy_hubIdjN4cuda3__47maximumIdEEE10Policy1000EPdSB_iS8_ddNS5_3std3__410__identityEEEvT0_T1_T2_T3_T4_T6_E12temp_storage+64];
	setp.lt.f64 	%p109, %fd204, %fd205;
	selp.f64 	%fd380, %fd205, %fd204, %p109;
	bra.uni 	$L__BB4_72;
$L__BB4_52:
	// begin inline asm
	mov.u32 %r138, %laneid;
	// end inline asm
	and.b32  	%r189, %r35, 992;
	add.s32 	%r190, %r189, 32;
	setp.gt.s32 	%p64, %r190, %r68;
	not.b32 	%r191, %r189;
	add.s32 	%r192, %r68, %r191;
	selp.b32 	%r187, %r192, 31, %p64;
	mov.b64 	%rd94, %fd372;
	mov.b64 	{%r140, %r145}, %rd94;
	mov.b32 	%r146, 1;
	mov.b32 	%r188, -1;
	// begin inline asm
	shfl.sync.down.b32 %r139, %r140, %r146, %r187, %r188;
	// end inline asm
	// begin inline asm
	shfl.sync.down.b32 %r144, %r145, %r146, %r187, %r188;
	// end inline asm
	mov.b64 	%rd95, {%r139, %r144};
	mov.b64 	%fd133, %rd95;
	setp.lt.s32 	%p65, %r138, %r187;
	setp.lt.f64 	%p66, %fd372, %fd133;
	selp.f64 	%fd134, %fd133, %fd372, %p66;
	selp.f64 	%fd135, %fd134, %fd372, %p65;
	mov.b64 	%rd96, %fd135;
	mov.b64 	{%r150, %r155}, %rd96;
	mov.b32 	%r156, 2;
	// begin inline asm
	shfl.sync.down.b32 %r149, %r150, %r156, %r187, %r188;
	// end inline asm
	// begin inline asm
	shfl.sync.down.b32 %r154, %r155, %r156, %r187, %r188;
	// end inline asm
	mov.b64 	%rd97, {%r149, %r154};
	mov.b64 	%fd136, %rd97;
	add.s32 	%r193, %r138, 2;
	setp.gt.s32 	%p67, %r193, %r187;
	setp.lt.f64 	%p68, %fd135, %fd136;
	selp.f64 	%fd137, %fd136, %fd135, %p68;
	selp.f64 	%fd138, %fd135, %fd137, %p67;
	mov.b64 	%rd98, %fd138;
	mov.b64 	{%r160, %r165}, %rd98;
	mov.b32 	%r166, 4;
	// begin inline asm
	shfl.sync.down.b32 %r159, %r160, %r166, %r187, %r188;
	// end inline asm
	// begin inline asm
	shfl.sync.down.b32 %r164, %r165, %r166, %r187, %r188;
	// end inline asm
	mov.b64 	%rd99, {%r159, %r164};
	mov.b64 	%fd139, %rd99;
	add.s32 	%r194, %r138, 4;
	setp.gt.s32 	%p69, %r194, %r187;
	setp.lt.f64 	%p70, %fd138, %fd139;
	selp.f64 	%fd140, %fd139, %fd138, %p70;
	selp.f64 	%fd141, %fd138, %fd140, %p69;
	mov.b64 	%rd100, %fd141;
	mov.b64 	{%r170, %r175}, %rd100;
	mov.b32 	%r176, 8;
	// begin inline asm
	shfl.sync.down.b32 %r169, %r170, %r176, %r187, %r188;
	// end inline asm
	// begin inline asm
	shfl.sync.down.b32 %r174, %r175, %r176, %r187, %r188;
	// end inline asm
	mov.b64 	%rd101, {%r169, %r174};
	mov.b64 	%fd142, %rd101;
	add.s32 	%r195, %r138, 8;
	setp.gt.s32 	%p71, %r195, %r187;
	setp.lt.f64 	%p72, %fd141, %fd142;
	selp.f64 	%fd143, %fd142, %fd141, %p72;
	selp.f64 	%fd144, %fd141, %fd143, %p71;
	mov.b64 	%rd102, %fd144;
	mov.b64 	{%r180, %r185}, %rd102;
	mov.b32 	%r186, 16;
	// begin inline asm
	shfl.sync.down.b32 %r179, %r180, %r186, %r187, %r188;
	// end inline asm
	// begin inline asm
	shfl.sync.down.b32 %r184, %r185, %r186, %r187, %r188;
	// end inline asm
	mov.b64 	%rd103, {%r179, %r184};
	mov.b64 	%fd145, %rd103;
	add.s32 	%r196, %r138, 16;
	setp.gt.s32 	%p73, %r196, %r187;
	setp.lt.f64 	%p74, %fd144, %fd145;
	selp.f64 	%fd146, %fd145, %fd144, %p74;
	selp.f64 	%fd380, %fd144, %fd146, %p73;
	setp.ne.s32 	%p75, %r138, 0;
	@%p75 bra 	$L__BB4_54;
	shr.u32 	%r197, %r35, 2;
	and.b32  	%r198, %r197, 248;
	mov.u32 	%r199, _ZZN3cub18CUB_300001_SM_10006detail6reduce28DeviceReduceSingleTileKernelINS2_10policy_hubIdjN4cuda3__47maximumIdEEE10Policy1000EPdSB_iS8_ddNS5_3std3__410__identityEEEvT0_T1_T2_T3_T4_T6_E12temp_storage;
	add.s32 	%r200, %r199, %r198;
	st.shared.f64 	[%r200+8], %fd380;
$L__BB4_54:
	bar.sync 	0;
	setp.ne.s32 	%p76, %r35, 0;
	@%p76 bra 	$L__BB4_72;
	setp.gt.s32 	%p77, %r68, 32;
	ld.shared.f64 	%fd147, [_ZZN3cub18CUB_300001_SM_10006detail6reduce28DeviceReduceSingleTileKernelINS2_10policy_hubIdjN4cuda3__47maximumIdEEE10Policy1000EPdSB_iS8_ddNS5_3std3__410__identityEEEvT0_T1_T2_T3_T4_T6_E12temp_storage+16];
	setp.lt.f64 	%p78, %fd380, %fd147;
	selp.f64 	%fd149, %fd147, %fd380, %p78;
	selp.f64 	%fd150, %fd149, %fd380, %p77;
	setp.gt.s32 	%p79, %r68, 64;
	ld.shared.f64 	%fd152, [_ZZN3cub18CUB_300001_SM_10006detail6reduce28DeviceReduceSingleTileKernelINS2_10policy_hubIdjN4cuda3__47maximumIdEEE10Policy1000EPdSB_iS8_ddNS5_3std3__410__identityEEEvT0_T1_T2_T3_T4_T6_E12temp_storage+24];
	setp.lt.f64 	%p80, %fd150, %fd152;
	selp.f64 	%fd154, %fd152, %fd150, %p80;
	selp.f64 	%fd155, %fd154, %fd150, %p79;
	setp.gt.s32 	%p81, %r68, 96;
	ld.shared.f64 	%fd157, [_ZZN3cub18CUB_300001_SM_10006detail6reduce28DeviceReduceSingleTileKernelINS2_10policy_hubIdjN4cuda3__47maximumIdEEE10Policy1000EPdSB_iS8_ddNS5_3std3__410__identityEEEvT0_T1_T2_T3_T4_T6_E12temp_storage+32];
	setp.lt.f64 	%p82, %fd155, %fd157;
	selp.f64 	%fd159, %fd157, %fd155, %p82;
	selp.f64 	%fd160, %fd159, %fd155, %p81;
	setp.gt.s32 	%p83, %r68, 128;
	ld.shared.f64 	%fd162, [_ZZN3cub18CUB_300001_SM_10006detail6reduce28DeviceReduceSingleTileKernelINS2_10policy_hubIdjN4cuda3__47maximumIdEEE10Policy1000EPdSB_iS8_ddNS5_3std3__410__identityEEEvT0_T1_T2_T3_T4_T6_E12temp_storage+40];
	setp.lt.f64 	%p84, %fd160, %fd162;
	selp.f64 	%fd164, %fd162, %fd160, %p84;
	selp.f64 	%fd165, %fd164, %fd160, %p83;
	setp.gt.s32 	%p85, %r68, 160;
	ld.shared.f64 	%fd167, [_ZZN3cub18CUB_300001_SM_10006detail6reduce28DeviceReduceSingleTileKernelINS2_10policy_hubIdjN4cuda3__47maximumIdEEE10Policy1000EPdSB_iS8_ddNS5_3std3__410__identityEEEvT0_T1_T2_T3_T4_T6_E12temp_storage+48];
	setp.lt.f64 	%p86, %fd165, %fd167;
	selp.f64 	%fd169, %fd167, %fd165, %p86;
	selp.f64 	%fd170, %fd169, %fd165, %p85;
	setp.gt.s32 	%p87, %r68, 192;
	ld.shared.f64 	%fd172, [_ZZN3cub18CUB_300001_SM_10006detail6reduce28DeviceReduceSingleTileKernelINS2_10policy_hubIdjN4cuda3__47maximumIdEEE10Policy1000EPdSB_iS8_ddNS5_3std3__410__identityEEEvT0_T1_T2_T3_T4_T6_E12temp_storage+56];
	setp.lt.f64 	%p88, %fd170, %fd172;
	selp.f64 	%fd174, %fd172, %fd170, %p88;
	selp.f64 	%fd175, %fd174, %fd170, %p87;
	setp.gt.s32 	%p89, %r68, 224;
	ld.shared.f64 	%fd177, [_ZZN3cub18CUB_300001_SM_10006detail6reduce28DeviceReduceSingleTileKernelINS2_10policy_hubIdjN4cuda3__47maximumIdEEE10Policy1000EPdSB_iS8_ddNS5_3std3__410__identityEEEvT0_T1_T2_T3_T4_T6_E12temp_storage+64];
	setp.lt.f64 	%p90, %fd175, %fd177;
	selp.f64 	%fd179, %fd177, %fd175, %p90;
	selp.f64 	%fd380, %fd179, %fd175, %p89;
	bra.uni 	$L__BB4_72;
$L__BB4_56:
	mov.u32 	%r47, %tid.x;
	mul.wide.u32 	%rd34, %r47, 8;
	add.s64 	%rd19, %rd15, %rd34;
	// begin inline asm
	ld.global.nc.u64 %rd18, [%rd19];
	// end inline asm
	mov.b64 	%fd59, %rd18;
	add.s64 	%rd21, %rd19, 2048;
	// begin inline asm
	ld.global.nc.u64 %rd20, [%rd21];
	// end inline asm
	mov.b64 	%fd60, %rd20;
	add.s64 	%rd23, %rd19, 4096;
	// begin inline asm
	ld.global.nc.u64 %rd22, [%rd23];
	// end inline asm
	mov.b64 	%fd61, %rd22;
	add.s64 	%rd25, %rd19, 6144;
	// begin inline asm
	ld.global.nc.u64 %rd24, [%rd25];
	// end inline asm
	mov.b64 	%fd62, %rd24;
	add.s64 	%rd27, %rd19, 8192;
	// begin inline asm
	ld.global.nc.u64 %rd26, [%rd27];
	// end inline asm
	mov.b64 	%fd63, %rd26;
	add.s64 	%rd29, %rd19, 10240;
	// begin inline asm
	ld.global.nc.u64 %rd28, [%rd29];
	// end inline asm
	mov.b64 	%fd64, %rd28;
	add.s64 	%rd31, %rd19, 12288;
	// begin inline asm
	ld.global.nc.u64 %rd30, [%rd31];
	// end inline asm
	mov.b64 	%fd65, %rd30;
	add.s64 	%rd33, %rd19, 14336;
	// begin inline asm
	ld.global.nc.u64 %rd32, [%rd33];
	// end inline asm
	mov.b64 	%fd66, %rd32;
	setp.lt.f64 	%p4, %fd59, %fd60;
	selp.f64 	%fd67, %fd60, %fd59, %p4;
	setp.lt.f64 	%p5, %fd67, %fd61;
	selp.f64 	%fd68, %fd61, %fd67, %p5;
	setp.lt.f64 	%p6, %fd68, %fd62;
	selp.f64 	%fd69, %fd62, %fd68, %p6;
	setp.lt.f64 	%p7, %fd69, %fd63;
	selp.f64 	%fd70, %fd63, %fd69, %p7;
	setp.lt.f64 	%p8, %fd70, %fd64;
	selp.f64 	%fd71, %fd64, %fd70, %p8;
	setp.lt.f64 	%p9, %fd71, %fd65;
	selp.f64 	%fd72, %fd65, %fd71, %p9;
	setp.lt.f64 	%p10, %fd72, %fd66;
	selp.f64 	%fd379, %fd66, %fd72, %p10;
	setp.lt.u32 	%p11, %r68, 4096;
	mov.b32 	%r465, 2048;
	@%p11 bra 	$L__BB4_60;
	add.s32 	%r48, %r68, -2048;
	mov.b32 	%r465, 2048;
$L__BB4_58:
	mul.wide.s32 	%rd51, %r465, 8;
	add.s64 	%rd36, %rd19, %rd51;
	// begin inline asm
	ld.global.nc.u64 %rd35, [%rd36];
	// end inline asm
	mov.b64 	%fd73, %rd35;
	add.s64 	%rd38, %rd36, 2048;
	// begin inline asm
	ld.global.nc.u64 %rd37, [%rd38];
	// end inline asm
	mov.b64 	%fd74, %rd37;
	add.s64 	%rd40, %rd36, 4096;
	// begin inline asm
	ld.global.nc.u64 %rd39, [%rd40];
	// end inline asm
	mov.b64 	%fd75, %rd39;
	add.s64 	%rd42, %rd36, 6144;
	// begin inline asm
	ld.global.nc.u64 %rd41, [%rd42];
	// end inline asm
	mov.b64 	%fd76, %rd41;
	add.s64 	%rd44, %rd36, 8192;
	// begin inline asm
	ld.global.nc.u64 %rd43, [%rd44];
	// end inline asm
	mov.b64 	%fd77, %rd43;
	add.s64 	%rd46, %rd36, 10240;
	// begin inline asm
	ld.global.nc.u64 %rd45, [%rd46];
	// end inline asm
	mov.b64 	%fd78, %rd45;
	add.s64 	%rd48, %rd36, 12288;
	// begin inline asm
	ld.global.nc.u64 %rd47, [%rd48];
	// end inline asm
	mov.b64 	%fd79, %rd47;
	add.s64 	%rd50, %rd36, 14336;
	// begin inline asm
	ld.global.nc.u64 %rd49, [%rd50];
	// end inline asm
	mov.b64 	%fd80, %rd49;
	setp.lt.f64 	%p12, %fd379, %fd73;
	selp.f64 	%fd81, %fd73, %fd379, %p12;
	setp.lt.f64 	%p13, %fd81, %fd74;
	selp.f64 	%fd82, %fd74, %fd81, %p13;
	setp.lt.f64 	%p14, %fd82, %fd75;
	selp.f64 	%fd83, %fd75, %fd82, %p14;
	setp.lt.f64 	%p15, %fd83, %fd76;
	selp.f64 	%fd84, %fd76, %fd83, %p15;
	setp.lt.f64 	%p16, %fd84, %fd77;
	selp.f64 	%fd85, %fd77, %fd84, %p16;
	setp.lt.f64 	%p17, %fd85, %fd78;
	selp.f64 	%fd86, %fd78, %fd85, %p17;
	setp.lt.f64 	%p18, %fd86, %fd79;
	selp.f64 	%fd87, %fd79, %fd86, %p18;
	setp.lt.f64 	%p19, %fd87, %fd80;
	selp.f64 	%fd379, %fd80, %fd87, %p19;
	sub.s32 	%r71, %r68, %r465;
	setp.lt.s32 	%p20, %r71, 2048;
	@%p20 bra 	$L__BB4_68;
	add.s32 	%r465, %r465, 2048;
	setp.le.s32 	%p21, %r465, %r48;
	@%p21 bra 	$L__BB4_58;
$L__BB4_60:
	setp.le.s32 	%p22, %r68, %r465;
	@%p22 bra 	$L__BB4_68;
	sub.s32 	%r52, %r68, %r465;
	setp.ge.s32 	%p23, %r47, %r52;
	@%p23 bra 	$L__BB4_68;
	not.b32 	%r72, %r47;
	add.s32 	%r73, %r68, %r72;
	sub.s32 	%r53, %r73, %r465;
	and.b32  	%r74, %r53, 768;
	setp.eq.s32 	%p24, %r74, 768;
	mov.u32 	%r469, %r47;
	@%p24 bra 	$L__BB4_65;
	add.s32 	%r467, %r47, %r465;
	shr.u32 	%r75, %r53, 8;
	add.s32 	%r76, %r75, 1;
	and.b32  	%r77, %r76, 3;
	neg.s32 	%r466, %r77;
	mov.u32 	%r469, %r47;
$L__BB4_64:
	.pragma "nounroll";
	mul.wide.u32 	%rd54, %r467, 8;
	add.s64 	%rd53, %rd15, %rd54;
	// begin inline asm
	ld.global.nc.u64 %rd52, [%rd53];
	// end inline asm
	mov.b64 	%fd89, %rd52;
	setp.lt.f64 	%p25, %fd379, %fd89;
	selp.f64 	%fd379, %fd89, %fd379, %p25;
	add.s32 	%r469, %r469, 256;
	add.s32 	%r467, %r467, 256;
	add.s32 	%r466, %r466, 1;
	setp.ne.s32 	%p26, %r466, 0;
	@%p26 bra 	$L__BB4_64;
$L__BB4_65:
	setp.lt.u32 	%p27, %r53, 768;
	@%p27 bra 	$L__BB4_68;
	cvt.u64.u32 	%rd55, %r469;
	cvt.u64.u32 	%rd56, %r465;
	add.s64 	%rd57, %rd55, %rd56;
	shl.b64 	%rd58, %rd57, 3;
	add.s64 	%rd59, %rd58, %rd15;
	add.s64 	%rd205, %rd59, 4096;
	add.s32 	%r470, %r469, %r465;
$L__BB4_67:
	mul.wide.u32 	%rd68, %r470, 8;
	add.s64 	%rd61, %rd15, %rd68;
	// begin inline asm
	ld.global.nc.u64 %rd60, [%rd61];
	// end inline asm
	mov.b64 	%fd90, %rd60;
	setp.lt.f64 	%p28, %fd379, %fd90;
	selp.f64 	%fd91, %fd90, %fd379, %p28;
	add.s64 	%rd63, %rd205, -2048;
	// begin inline asm
	ld.global.nc.u64 %rd62, [%rd63];
	// end inline asm
	mov.b64 	%fd92, %rd62;
	setp.lt.f64 	%p29, %fd91, %fd92;
	selp.f64 	%fd93, %fd92, %fd91, %p29;
	// begin inline asm
	ld.global.nc.u64 %rd64, [%rd205];
	// end inline asm
	mov.b64 	%fd94, %rd64;
	setp.lt.f64 	%p30, %fd93, %fd94;
	selp.f64 	%fd95, %fd94, %fd93, %p30;
	add.s64 	%rd67, %rd205, 2048;
	// begin inline asm
	ld.global.nc.u64 %rd66, [%rd67];
	// end inline asm
	mov.b64 	%fd96, %rd66;
	setp.lt.f64 	%p31, %fd95, %fd96;
	selp.f64 	%fd379, %fd96, %fd95, %p31;
	add.s32 	%r469, %r469, 1024;
	add.s64 	%rd205, %rd205, 8192;
	add.s32 	%r470, %r470, 1024;
	setp.lt.s32 	%p32, %r469, %r52;
	@%p32 bra 	$L__BB4_67;
$L__BB4_68:
	// begin inline asm
	mov.u32 %r78, %laneid;
	// end inline asm
	mov.b64 	%rd69, %fd379;
	mov.b64 	{%r80, %r85}, %rd69;
	mov.b32 	%r86, 1;
	mov.b32 	%r127, 31;
	mov.b32 	%r128, -1;
	// begin inline asm
	shfl.sync.down.b32 %r79, %r80, %r86, %r127, %r128;
	// end inline asm
	// begin inline asm
	shfl.sync.down.b32 %r84, %r85, %r86, %r127, %r128;
	// end inline asm
	mov.b64 	%rd70, {%r79, %r84};
	mov.b64 	%fd97, %rd70;
	setp.gt.s32 	%p33, %r78, 30;
	setp.lt.f64 	%p34, %fd379, %fd97;
	selp.f64 	%fd98, %fd97, %fd379, %p34;
	selp.f64 	%fd99, %fd379, %fd98, %p33;
	mov.b64 	%rd71, %fd99;
	mov.b64 	{%r90, %r95}, %rd71;
	mov.b32 	%r96, 2;
	// begin inline asm
	shfl.sync.down.b32 %r89, %r90, %r96, %r127, %r128;
	// end inline asm
	// begin inline asm
	shfl.sync.down.b32 %r94, %r95, %r96, %r127, %r128;
	// end inline asm
	mov.b64 	%rd72, {%r89, %r94};
	mov.b64 	%fd100, %rd72;
	setp.gt.s32 	%p35, %r78, 29;
	setp.lt.f64 	%p36, %fd99, %fd100;
	selp.f64 	%fd101, %fd100, %fd99, %p36;
	selp.f64 	%fd102, %fd99, %fd101, %p35;
	mov.b64 	%rd73, %fd102;
	mov.b64 	{%r100, %r105}, %rd73;
	mov.b32 	%r106, 4;
	// begin inline asm
	shfl.sync.down.b32 %r99, %r100, %r106, %r127, %r128;
	// end inline asm
	// begin inline asm
	shfl.sync.down.b32 %r104, %r105, %r106, %r127, %r128;
	// end inline asm
	mov.b64 	%rd74, {%r99, %r104};
	mov.b64 	%fd103, %rd74;
	setp.gt.s32 	%p37, %r78, 27;
	setp.lt.f64 	%p38, %fd102, %fd103;
	selp.f64 	%fd104, %fd103, %fd102, %p38;
	selp.f64 	%fd105, %fd102, %fd104, %p37;
	mov.b64 	%rd75, %fd105;
	mov.b64 	{%r110, %r115}, %rd75;
	mov.b32 	%r116, 8;
	// begin inline asm
	shfl.sync.down.b32 %r109, %r110, %r116, %r127, %r128;
	// end inline asm
	// begin inline asm
	shfl.sync.down.b32 %r114, %r115, %r116, %r127, %r128;
	// end inline asm
	mov.b64 	%rd76, {%r109, %r114};
	mov.b64 	%fd106, %rd76;
	setp.gt.s32 	%p39, %r78, 23;
	setp.lt.f64 	%p40, %fd105, %fd106;
	selp.f64 	%fd107, %fd106, %fd105, %p40;
	selp.f64 	%fd108, %fd105, %fd107, %p39;
	mov.b64 	%rd77, %fd108;
	mov.b64 	{%r120, %r125}, %rd77;
	mov.b32 	%r126, 16;
	// begin inline asm
	shfl.sync.down.b32 %r119, %r120, %r126, %r127, %r128;
	// end inline asm
	// begin inline asm
	shfl.sync.down.b32 %r124, %r125, %r126, %r127, %r128;
	// end inline asm
	mov.b64 	%rd78, {%r119, %r124};
	mov.b64 	%fd109, %rd78;
	setp.gt.s32 	%p41, %r78, 15;
	setp.lt.f64 	%p42, %fd108, %fd109;
	selp.f64 	%fd54, %fd109, %fd108, %p42;
	selp.f64 	%fd380, %fd108, %fd54, %p41;
	setp.ne.s32 	%p43, %r78, 0;
	@%p43 bra 	$L__BB4_70;
	shr.u32 	%r129, %r47, 2;
	and.b32  	%r130, %r129, 248;
	mov.u32 	%r131, _ZZN3cub18CUB_300001_SM_10006detail6reduce28DeviceReduceSingleTileKernelINS2_10policy_hubIdjN4cuda3__47maximumIdEEE10Policy1000EPdSB_iS8_ddNS5_3std3__410__identityEEEvT0_T1_T2_T3_T4_T6_E12temp_storage;
	add.s32 	%r132, %r131, %r130;
	st.shared.f64 	[%r132+8], %fd54;
$L__BB4_70:
	bar.sync 	0;
	setp.ne.s32 	%p44, %r47, 0;
	@%p44 bra 	$L__BB4_72;
	ld.shared.f64 	%fd110, [_ZZN3cub18CUB_300001_SM_10006detail6reduce28DeviceReduceSingleTileKernelINS2_10policy_hubIdjN4cuda3__47maximumIdEEE10Policy1000EPdSB_iS8_ddNS5_3std3__410__identityEEEvT0_T1_T2_T3_T4_T6_E12temp_storage+16];
	setp.lt.f64 	%p45, %fd380, %fd110;
	selp.f64 	%fd111, %fd110, %fd380, %p45;
	ld.shared.f64 	%fd112, [_ZZN3cub18CUB_300001_SM_10006detail6reduce28DeviceReduceSingleTileKernelINS2_10policy_hubIdjN4cuda3__47maximumIdEEE10Policy1000EPdSB_iS8_ddNS5_3std3__410__identityEEEvT0_T1_T2_T3_T4_T6_E12temp_storage+24];
	setp.lt.f64 	%p46, %fd111, %fd112;
	selp.f64 	%fd113, %fd112, %fd111, %p46;
	ld.shared.f64 	%fd114, [_ZZN3cub18CUB_300001_SM_10006detail6reduce28DeviceReduceSingleTileKernelINS2_10policy_hubIdjN4cuda3__47maximumIdEEE10Policy1000EPdSB_iS8_ddNS5_3std3__410__identityEEEvT0_T1_T2_T3_T4_T6_E12temp_storage+32];
	setp.lt.f64 	%p47, %fd113, %fd114;
	selp.f64 	%fd115, %fd114, %fd113, %p47;
	ld.shared.f64 	%fd116, [_ZZN3cub18CUB_300001_SM_10006detail6reduce28DeviceReduceSingleTileKernelINS2_10policy_hubIdjN4cuda3__47maximumIdEEE10Policy1000EPdSB_iS8_ddNS5_3std3__410__identityEEEvT0_T1_T2_T3_T4_T6_E12temp_storage+40];
	setp.lt.f64 	%p48, %fd115, %fd116;
	selp.f64 	%fd117, %fd116, %fd115, %p48;
	ld.shared.f64 	%fd118, [_ZZN3cub18CUB_300001_SM_10006detail6reduce28DeviceReduceSingleTileKernelINS2_10policy_hubIdjN4cuda3__47maximumIdEEE10Policy1000EPdSB_iS8_ddNS5_3std3__410__identityEEEvT0_T1_T2_T3_T4_T6_E12temp_storage+48];
	setp.lt.f64 	%p49, %fd117, %fd118;
	selp.f64 	%fd119, %fd118, %fd117, %p49;
	ld.shared.f64 	%fd120, [_ZZN3cub18CUB_300001_SM_10006detail6reduce28DeviceReduceSingleTileKernelINS2_10policy_hubIdjN4cuda3__47maximumIdEEE10Policy1000EPdSB_iS8_ddNS5_3std3__410__identityEEEvT0_T1_T2_T3_T4_T6_E12temp_storage+56];
	setp.lt.f64 	%p50, %fd119, %fd120;
	selp.f64 	%fd121, %fd120, %fd119, %p50;
	ld.shared.f64 	%fd122, [_ZZN3cub18CUB_300001_SM_10006detail6reduce28DeviceReduceSingleTileKernelINS2_10policy_hubIdjN4cuda3__47maximumIdEEE10Policy1000EPdSB_iS8_ddNS5_3std3__410__identityEEEvT0_T1_T2_T3_T4_T6_E12temp_storage+64];
	setp.lt.f64 	%p51, %fd121, %fd122;
	selp.f64 	%fd380, %fd122, %fd121, %p51;
$L__BB4_72:
	mov.u32 	%r444, %tid.x;
	setp.ne.s32 	%p217, %r444, 0;
	@%p217 bra 	$L__BB4_74;
	setp.lt.f64 	%p218, %fd58, %fd380;
	selp.f64 	%fd353, %fd380, %fd58, %p218;
	st.global.f64 	[%rd1], %fd353;
$L__BB4_74:
	ret;

}
	// .globl	_ZN3cub18CUB_300001_SM_10006detail6reduce28DeviceReduceSingleTileKernelINS2_10policy_hubIdyN4cuda3__47maximumIdEEE10Policy1000EN6thrust24THRUST_300001_SM_1000_NS10device_ptrIdEEPdyS8_ddNS5_3std3__410__identityEEEvT0_T1_T2_T3_T4_T6_
.visible .entry _ZN3cub18CUB_300001_SM_10006detail6reduce28DeviceReduceSingleTileKernelINS2_10policy_hubIdyN4cuda3__47maximumIdEEE10Policy1000EN6thrust24THRUST_300001_SM_1000_NS10device_ptrIdEEPdyS8_ddNS5_3std3__410__identityEEEvT0_T1_T2_T3_T4_T6_(
	.param .align 8 .b8 _ZN3cub18CUB_300001_SM_10006detail6reduce28DeviceReduceSingleTileKernelINS2_10policy_hubIdyN4cuda3__47maximumIdEEE10Policy1000EN6thrust24THRUST_300001_SM_1000_NS10device_ptrIdEEPdyS8_ddNS5_3std3__410__identityEEEvT0_T1_T2_T3_T4_T6__param_0[8],
	.param .u64 .ptr .align 1 _ZN3cub18CUB_300001_SM_10006detail6reduce28DeviceReduceSingleTileKernelINS2_10policy_hubIdyN4cuda3__47maximumIdEEE10Policy1000EN6thrust24THRUST_300001_SM_1000_NS10device_ptrIdEEPdyS8_ddNS5_3std3__410__identityEEEvT0_T1_T2_T3_T4_T6__param_1,
	.param .u64 _ZN3cub18CUB_300001_SM_10006detail6reduce28DeviceReduceSingleTileKernelINS2_10policy_hubIdyN4cuda3__47maximumIdEEE10Policy1000EN6thrust24THRUST_300001_SM_1000_NS10device_ptrIdEEPdyS8_ddNS5_3std3__410__identityEEEvT0_T1_T2_T3_T4_T6__param_2,
	.param .align 1 .b8 _ZN3cub18CUB_300001_SM_10006detail6reduce28DeviceReduceSingleTileKernelINS2_10policy_hubIdyN4cuda3__47maximumIdEEE10Policy1000EN6thrust24THRUST_300001_SM_1000_NS10device_ptrIdEEPdyS8_ddNS5_3std3__410__identityEEEvT0_T1_T2_T3_T4_T6__param_3[1],
	.param .f64 _ZN3cub18CUB_300001_SM_10006detail6reduce28DeviceReduceSingleTileKernelINS2_10policy_hubIdyN4cuda3__47maximumIdEEE10Policy1000EN6thrust24THRUST_300001_SM_1000_NS10device_ptrIdEEPdyS8_ddNS5_3std3__410__identityEEEvT0_T1_T2_T3_T4_T6__param_4,
	.param .align 1 .b8 _ZN3cub18CUB_300001_SM_10006detail6reduce28DeviceReduceSingleTileKernelINS2_10policy_hubIdyN4cuda3__47maximumIdEEE10Policy1000EN6thrust24THRUST_300001_SM_1000_NS10device_ptrIdEEPdyS8_ddNS5_3std3__410__identityEEEvT0_T1_T2_T3_T4_T6__param_5[1]
)
.maxntid 256
.minnctapersm 1
{
	.reg .pred 	%p<169>;
	.reg .b32 	%r<246>;
	.reg .b64 	%rd<86>;
	.reg .b64 	%fd<309>;
	// demoted variable
	.shared .align 8 .b8 _ZZN3cub18CUB_300001_SM_10006detail6reduce28DeviceReduceSingleTileKernelINS2_10policy_hubIdyN4cuda3__47maximumIdEEE10Policy1000EN6thrust24THRUST_300001_SM_1000_NS10device_ptrIdEEPdyS8_ddNS5_3std3__410__identityEEEvT0_T1_T2_T3_T4_T6_E12temp_storage[80];
	ld.param.u64 	%rd18, [_ZN3cub18CUB_300001_SM_10006detail6reduce28DeviceReduceSingleTileKernelINS2_10policy_hubIdyN4cuda3__47maximumIdEEE10Policy1000EN6thrust24THRUST_300001_SM_1000_NS10device_ptrIdEEPdyS8_ddNS5_3std3__410__identityEEEvT0_T1_T2_T3_T4_T6__param_0];
	ld.param.u64 	%rd20, [_ZN3cub18CUB_300001_SM_10006detail6reduce28DeviceReduceSingleTileKernelINS2_10policy_hubIdyN4cuda3__47maximumIdEEE10Policy1000EN6thrust24THRUST_300001_SM_1000_NS10device_ptrIdEEPdyS8_ddNS5_3std3__410__identityEEEvT0_T1_T2_T3_T4_T6__param_1];
	ld.param.u64 	%rd19, [_ZN3cub18CUB_300001_SM_10006detail6reduce28DeviceReduceSingleTileKernelINS2_10policy_hubIdyN4cuda3__47maximumIdEEE10Policy1000EN6thrust24THRUST_300001_SM_1000_NS10device_ptrIdEEPdyS8_ddNS5_3std3__410__identityEEEvT0_T1_T2_T3_T4_T6__param_2];
	ld.param.f64 	%fd42, [_ZN3cub18CUB_300001_SM_10006detail6reduce28DeviceReduceSingleTileKernelINS2_10policy_hubIdyN4cuda3__47maximumIdEEE10Policy1000EN6thrust24THRUST_300001_SM_1000_NS10device_ptrIdEEPdyS8_ddNS5_3std3__410__identityEEEvT0_T1_T2_T3_T4_T6__param_4];
	cvta.to.global.u64 	%rd1, %rd20;
	setp.ne.s64 	%p1, %rd19, 0;
	@%p1 bra 	$L__BB5_3;
	mov.u32 	%r231, %tid.x;
	setp.ne.s32 	%p168, %r231, 0;
	@%p168 bra 	$L__BB5_51;
	st.global.f64 	[%rd1], %fd42;
	bra.uni 	$L__BB5_51;
$L__BB5_3:
	cvta.to.global.u64 	%rd2, %rd18;
	setp.gt.u64 	%p2, %rd19, 2047;
	@%p2 bra 	$L__BB5_28;
	cvt.u32.u64 	%r1, %rd19;
	mov.u32 	%r2, %tid.x;
	setp.ge.u32 	%p80, %r2, %r1;
	mov.f64 	%fd296, 0d0000000000000000;
	mov.u32 	%r235, %r2;
	@%p80 bra 	$L__BB5_6;
	mul.wide.u32 	%rd51, %r2, 8;
	add.s64 	%rd52, %rd2, %rd51;
	ld.global.f64 	%fd296, [%rd52];
	add.s32 	%r235, %r2, 256;
$L__BB5_6:
	setp.ge.u32 	%p81, %r235, %r1;
	@%p81 bra 	$L__BB5_19;
	not.b32 	%r108, %r235;
	add.s32 	%r109, %r108, %r1;
	shr.u32 	%r110, %r109, 8;
	add.s32 	%r5, %r110, 1;
	and.b32  	%r6, %r5, 15;
	setp.lt.u32 	%p82, %r109, 3840;
	@%p82 bra 	$L__BB5_10;
	and.b32  	%r111, %r5, 33554416;
	neg.s32 	%r233, %r111;
	mul.wide.u32 	%rd53, %r235, 8;
	add.s64 	%rd54, %rd53, %rd2;
	add.s64 	%rd81, %rd54, 16384;
$L__BB5_9:
	.pragma "nounroll";
	ld.global.f64 	%fd157, [%rd81+-16384];
	setp.lt.f64 	%p83, %fd296, %fd157;
	selp.f64 	%fd158, %fd157, %fd296, %p83;
	ld.global.f64 	%fd159, [%rd81+-14336];
	setp.lt.f64 	%p84, %fd158, %fd159;
	selp.f64 	%fd160, %fd159, %fd158, %p84;
	ld.global.f64 	%fd161, [%rd81+-12288];
	setp.lt.f64 	%p85, %fd160, %fd161;
	selp.f64 	%fd162, %fd161, %fd160, %p85;
	ld.global.f64 	%fd163, [%rd81+-10240];
	setp.lt.f64 	%p86, %fd162, %fd163;
	selp.f64 	%fd164, %fd163, %fd162, %p86;
	ld.global.f64 	%fd165, [%rd81+-8192];
	setp.lt.f64 	%p87, %fd164, %fd165;
	selp.f64 	%fd166, %fd165, %fd164, %p87;
	ld.global.f64 	%fd167, [%rd81+-6144];
	setp.lt.f64 	%p88, %fd166, %fd167;
	selp.f64 	%fd168, %fd167, %fd166, %p88;
	ld.global.f64 	%fd169, [%rd81+-4096];
	setp.lt.f64 	%p89, %fd168, %fd169;
	selp.f64 	%fd170, %fd169, %fd168, %p89;
	ld.global.f64 	%fd171, [%rd81+-2048];
	setp.lt.f64 	%p90, %fd170, %fd171;
	selp.f64 	%fd172, %fd171, %fd170, %p90;
	ld.global.f64 	%fd173, [%rd81];
	setp.lt.f64 	%p91, %fd172, %fd173;
	selp.f64 	%fd174, %fd173, %fd172, %p91;
	ld.global.f64 	%fd175, [%rd81+2048];
	setp.lt.f64 	%p92, %fd174, %fd175;
	selp.f64 	%fd176, %fd175, %fd174, %p92;
	ld.global.f64 	%fd177, [%rd81+4096];
	setp.lt.f64 	%p93, %fd176, %fd177;
	selp.f64 	%fd178, %fd177, %fd176, %p93;
	ld.global.f64 	%fd179, [%rd81+6144];
	setp.lt.f64 	%p94, %fd178, %fd179;
	selp.f64 	%fd180, %fd179, %fd178, %p94;
	ld.global.f64 	%fd181, [%rd81+8192];
	setp.lt.f64 	%p95, %fd180, %fd181;
	selp.f64 	%fd182, %fd181, %fd180, %p95;
	ld.global.f64 	%fd183, [%rd81+10240];
	setp.lt.f64 	%p96, %fd182, %fd183;
	selp.f64 	%fd184, %fd183, %fd182, %p96;
	ld.global.f64 	%fd185, [%rd81+12288];
	setp.lt.f64 	%p97, %fd184, %fd185;
	selp.f64 	%fd186, %fd185, %fd184, %p97;
	ld.global.f64 	%fd187, [%rd81+14336];
	setp.lt.f64 	%p98, %fd186, %fd187;
	selp.f64 	%fd296, %fd187, %fd186, %p98;
	add.s32 	%r235, %r235, 4096;
	add.s32 	%r233, %r233, 16;
	add.s64 	%rd81, %rd81, 32768;
	setp.ne.s32 	%p99, %r233, 0;
	@%p99 bra 	$L__BB5_9;
$L__BB5_10:
	setp.eq.s32 	%p100, %r6, 0;
	@%p100 bra 	$L__BB5_19;
	and.b32  	%r13, %r5, 7;
	setp.lt.u32 	%p101, %r6, 8;
	@%p101 bra 	$L__BB5_13;
	mul.wide.s32 	%rd55, %r235, 8;
	add.s64 	%rd56, %rd2, %rd55;
	ld.global.f64 	%fd189, [%rd56];
	setp.lt.f64 	%p102, %fd296, %fd189;
	selp.f64 	%fd190, %fd189, %fd296, %p102;
	ld.global.f64 	%fd191, [%rd56+2048];
	setp.lt.f64 	%p103, %fd190, %fd191;
	selp.f64 	%fd192, %fd191, %fd190, %p103;
	ld.global.f64 	%fd193, [%rd56+4096];
	setp.lt.f64 	%p104, %fd192, %fd193;
	selp.f64 	%fd194, %fd193, %fd192, %p104;
	ld.global.f64 	%fd195, [%rd56+6144];
	setp.lt.f64 	%p105, %fd194, %fd195;
	selp.f64 	%fd196, %fd195, %fd194, %p105;
	ld.global.f64 	%fd197, [%rd56+8192];
	setp.lt.f64 	%p106, %fd196, %fd197;
	selp.f64 	%fd198, %fd197, %fd196, %p106;
	ld.global.f64 	%fd199, [%rd56+10240];
	setp.lt.f64 	%p107, %fd198, %fd199;
	selp.f64 	%fd200, %fd199, %fd198, %p107;
	ld.global.f64 	%fd201, [%rd56+12288];
	setp.lt.f64 	%p108, %fd200, %fd201;
	selp.f64 	%fd202, %fd201, %fd200, %p108;
	ld.global.f64 	%fd203, [%rd56+14336];
	setp.lt.f64 	%p109, %fd202, %fd203;
	selp.f64 	%fd296, %fd203, %fd202, %p109;
	add.s32 	%r235, %r235, 2048;
$L__BB5_13:
	setp.eq.s32 	%p110, %r13, 0;
	@%p110 bra 	$L__BB5_19;
	and.b32  	%r16, %r5, 3;
	setp.lt.u32 	%p111, %r13, 4;
	@%p111 bra 	$L__BB5_16;
	mul.wide.s32 	%rd57, %r235, 8;
	add.s64 	%rd58, %rd2, %rd57;
	ld.global.f64 	%fd205, [%rd58];
	setp.lt.f64 	%p112, %fd296, %fd205;
	selp.f64 	%fd206, %fd205, %fd296, %p112;
	ld.global.f64 	%fd207, [%rd58+2048];
	setp.lt.f64 	%p113, %fd206, %fd207;
	selp.f64 	%fd208, %fd207, %fd206, %p113;
	ld.global.f64 	%fd209, [%rd58+4096];
	setp.lt.f64 	%p114, %fd208, %fd209;
	selp.f64 	%fd210, %fd209, %fd208, %p114;
	ld.global.f64 	%fd211, [%rd58+6144];
	setp.lt.f64 	%p115, %fd210, %fd211;
	selp.f64 	%fd296, %fd211, %fd210, %p115;
	add.s32 	%r235, %r235, 1024;
$L__BB5_16:
	setp.eq.s32 	%p116, %r16, 0;
	@%p116 bra 	$L__BB5_19;
	neg.s32 	%r238, %r16;
$L__BB5_18:
	.pragma "nounroll";
	mul.wide.s32 	%rd59, %r235, 8;
	add.s64 	%rd60, %rd2, %rd59;
	ld.global.f64 	%fd212, [%rd60];
	setp.lt.f64 	%p117, %fd296, %fd212;
	selp.f64 	%fd296, %fd212, %fd296, %p117;
	add.s32 	%r235, %r235, 256;
	add.s32 	%r238, %r238, 1;
	setp.ne.s32 	%p118, %r238, 0;
	@%p118 bra 	$L__BB5_18;
$L__BB5_19:
	setp.lt.u64 	%p119, %rd19, 256;
	@%p119 bra 	$L__BB5_24;
	// begin inline asm
	mov.u32 %r175, %laneid;
	// end inline asm
	mov.b64 	%rd71, %fd296;
	mov.b64 	{%r177, %r182}, %rd71;
	mov.b32 	%r183, 1;
	mov.b32 	%r224, 31;
	mov.b32 	%r225, -1;
	// begin inline asm
	shfl.sync.down.b32 %r176, %r177, %r183, %r224, %r225;
	// end inline asm
	// begin inline asm
	shfl.sync.down.b32 %r181, %r182, %r183, %r224, %r225;
	// end inline asm
	mov.b64 	%rd72, {%r176, %r181};
	mov.b64 	%fd260, %rd72;
	setp.gt.s32 	%p147, %r175, 30;
	setp.lt.f64 	%p148, %fd296, %fd260;
	selp.f64 	%fd261, %fd260, %fd296, %p148;
	selp.f64 	%fd262, %fd296, %fd261, %p147;
	mov.b64 	%rd73, %fd262;
	mov.b64 	{%r187, %r192}, %rd73;
	mov.b32 	%r193, 2;
	// begin inline asm
	shfl.sync.down.b32 %r186, %r187, %r193, %r224, %r225;
	// end inline asm
	// begin inline asm
	shfl.sync.down.b32 %r191, %r192, %r193, %r224, %r225;
	// end inline asm
	mov.b64 	%rd74, {%r186, %r191};
	mov.b64 	%fd263, %rd74;
	setp.gt.s32 	%p149, %r175, 29;
	setp.lt.f64 	%p150, %fd262, %fd263;
	selp.f64 	%fd264, %fd263, %fd262, %p150;
	selp.f64 	%fd265, %fd262, %fd264, %p149;
	mov.b64 	%rd75, %fd265;
	mov.b64 	{%r197, %r202}, %rd75;
	mov.b32 	%r203, 4;
	// begin inline asm
	shfl.sync.down.b32 %r196, %r197, %r203, %r224, %r225;
	// end inline asm
	// begin inline asm
	shfl.sync.down.b32 %r201, %r202, %r203, %r224, %r225;
	// end inline asm
	mov.b64 	%rd76, {%r196, %r201};
	mov.b64 	%fd266, %rd76;
	setp.gt.s32 	%p151, %r175, 27;
	setp.lt.f64 	%p152, %fd265, %fd266;
	selp.f64 	%fd267, %fd266, %fd265, %p152;
	selp.f64 	%fd268, %fd265, %fd267, %p151;
	mov.b64 	%rd77, %fd268;
	mov.b64 	{%r207, %r212}, %rd77;
	mov.b32 	%r213, 8;
	// begin inline asm
	shfl.sync.down.b32 %r206, %r207, %r213, %r224, %r225;
	// end inline asm
	// begin inline asm
	shfl.sync.down.b32 %r211, %r212, %r213, %r224, %r225;
	// end inline asm
	mov.b64 	%rd78, {%r206, %r211};
	mov.b64 	%fd269, %rd78;
	setp.gt.s32 	%p153, %r175, 23;
	setp.lt.f64 	%p154, %fd268, %fd269;
	selp.f64 	%fd270, %fd269, %fd268, %p154;
	selp.f64 	%fd271, %fd268, %fd270, %p153;
	mov.b64 	%rd79, %fd271;
	mov.b64 	{%r217, %r222}, %rd79;
	mov.b32 	%r223, 16;
	// begin inline asm
	shfl.sync.down.b32 %r216, %r217, %r223, %r224, %r225;
	// end inline asm
	// begin inline asm
	shfl.sync.down.b32 %r221, %r222, %r223, %r224, %r225;
	// end inline asm
	mov.b64 	%rd80, {%r216, %r221};
	mov.b64 	%fd272, %rd80;
	setp.gt.s32 	%p155, %r175, 15;
	setp.lt.f64 	%p156, %fd271, %fd272;
	selp.f64 	%fd16, %fd272, %fd271, %p156;
	selp.f64 	%fd308, %fd271, %fd16, %p155;
	setp.ne.s32 	%p157, %r175, 0;
	@%p157 bra 	$L__BB5_22;
	shr.u32 	%r226, %r2, 2;
	and.b32  	%r227, %r226, 248;
	mov.u32 	%r228, _ZZN3cub18CUB_300001_SM_10006detail6reduce28DeviceReduceSingleTileKernelINS2_10policy_hubIdyN4cuda3__47maximumIdEEE10Policy1000EN6thrust24THRUST_300001_SM_1000_NS10device_ptrIdEEPdyS8_ddNS5_3std3__410__identityEEEvT0_T1_T2_T3_T4_T6_E12temp_storage;
	add.s32 	%r229, %r228, %r227;
	st.shared.f64 	[%r229+8], %fd16;
$L__BB5_22:
	bar.sync 	0;
	setp.ne.s32 	%p158, %r2, 0;
	@%p158 bra 	$L__BB5_49;
	ld.shared.f64 	%fd273, [_ZZN3cub18CUB_300001_SM_10006detail6reduce28DeviceReduceSingleTileKernelINS2_10policy_hubIdyN4cuda3__47maximumIdEEE10Policy1000EN6thrust24THRUST_300001_SM_1000_NS10device_ptrIdEEPdyS8_ddNS5_3std3__410__identityEEEvT0_T1_T2_T3_T4_T6_E12temp_storage+16];
	setp.lt.f64 	%p159, %fd308, %fd273;
	selp.f64 	%fd274, %fd273, %fd308, %p159;
	ld.shared.f64 	%fd275, [_ZZN3cub18CUB_300001_SM_10006detail6reduce28DeviceReduceSingleTileKernelINS2_10policy_hubIdyN4cuda3__47maximumIdEEE10Policy1000EN6thrust24THRUST_300001_SM_1000_NS10device_ptrIdEEPdyS8_ddNS5_3std3__410__identityEEEvT0_T1_T2_T3_T4_T6_E12temp_storage+24];
	setp.lt.f64 	%p160, %fd274, %fd275;
	selp.f64 	%fd276, %fd275, %fd274, %p160;
	ld.shared.f64 	%fd277, [_ZZN3cub18CUB_300001_SM_10006detail6reduce28DeviceReduceSingleTileKernelINS2_10policy_hubIdyN4cuda3__47maximumIdEEE10Policy1000EN6thrust24THRUST_300001_SM_1000_NS10device_ptrIdEEPdyS8_ddNS5_3std3__410__identityEEEvT0_T1_T2_T3_T4_T6_E12temp_storage+32];
	setp.lt.f64 	%p161, %fd276, %fd277;
	selp.f64 	%fd278, %fd277, %fd276, %p161;
	ld.shared.f64 	%fd279, [_ZZN3cub18CUB_300001_SM_10006detail6reduce28DeviceReduceSingleTileKernelINS2_10policy_hubIdyN4cuda3__47maximumIdEEE10Policy1000EN6thrust24THRUST_300001_SM_1000_NS10device_ptrIdEEPdyS8_ddNS5_3std3__410__identityEEEvT0_T1_T2_T3_T4_T6_E12temp_storage+40];
	setp.lt.f64 	%p162, %fd278, %fd279;
	selp.f64 	%fd280, %fd279, %fd278, %p162;
	ld.shared.f64 	%fd281, [_ZZN3cub18CUB_300001_SM_10006detail6reduce28DeviceReduceSingleTileKernelINS2_10policy_hubIdyN4cuda3__47maximumIdEEE10Policy1000EN6thrust24THRUST_300001_SM_1000_NS10device_ptrIdEEPdyS8_ddNS5_3std3__410__identityEEEvT0_T1_T2_T3_T4_T6_E12temp_storage+48];
	setp.lt.f64 	%p163, %fd280, %fd281;
	selp.f64 	%fd282, %fd281, %fd280, %p163;
	ld.shared.f64 	%fd283, [_ZZN3cub18CUB_300001_SM_10006detail6reduce28DeviceReduceSingleTileKernelINS2_10policy_hubIdyN4cuda3__47maximumIdEEE10Policy1000EN6thrust24THRUST_300001_SM_1000_NS10device_ptrIdEEPdyS8_ddNS5_3std3__410__identityEEEvT0_T1_T2_T3_T4_T6_E12temp_storage+56];
	setp.lt.f64 	%p164, %fd282, %fd283;
	selp.f64 	%fd284, %fd283, %fd282, %p164;
	ld.shared.f64 	%fd285, [_ZZN3cub18CUB_300001_SM_10006detail6reduce28DeviceReduceSingleTileKernelINS2_10policy_hubIdyN4cuda3__47maximumIdEEE10Policy1000EN6thrust24THRUST_300001_SM_1000_NS10device_ptrIdEEPdyS8_ddNS5_3std3__410__identityEEEvT0_T1_T2_T3_T4_T6_E12temp_storage+64];
	setp.lt.f64 	%p165, %fd284, %fd285;
	selp.f64 	%fd308, %fd285, %fd284, %p165;
	bra.uni 	$L__BB5_49;
$L__BB5_24:
	// begin inline asm
	mov.u32 %r112, %laneid;
	// end inline asm
	and.b32  	%r163, %r2, 992;
	add.s32 	%r164, %r163, 32;
	setp.gt.u32 	%p120, %r164, %r1;
	not.b32 	%r165, %r163;
	add.s32 	%r166, %r1, %r165;
	selp.b32 	%r161, %r166, 31, %p120;
	mov.b64 	%rd61, %fd296;
	mov.b64 	{%r114, %r119}, %rd61;
	mov.b32 	%r120, 1;
	mov.b32 	%r162, -1;
	// begin inline asm
	shfl.sync.down.b32 %r113, %r114, %r120, %r161, %r162;
	// end inline asm
	// begin inline asm
	shfl.sync.down.b32 %r118, %r119, %r120, %r161, %r162;
	// end inline asm
	mov.b64 	%rd62, {%r113, %r118};
	mov.b64 	%fd213, %rd62;
	setp.lt.s32 	%p121, %r112, %r161;
	setp.lt.f64 	%p122, %fd296, %fd213;
	selp.f64 	%fd214, %fd213, %fd296, %p122;
	selp.f64 	%fd215, %fd214, %fd296, %p121;
	mov.b64 	%rd63, %fd215;
	mov.b64 	{%r124, %r129}, %rd63;
	mov.b32 	%r130, 2;
	// begin inline asm
	shfl.sync.down.b32 %r123, %r124, %r130, %r161, %r162;
	// end inline asm
	// begin inline asm
	shfl.sync.down.b32 %r128, %r129, %r130, %r161, %r162;
	// end inline asm
	mov.b64 	%rd64, {%r123, %r128};
	mov.b64 	%fd216, %rd64;
	add.s32 	%r167, %r112, 2;
	setp.gt.s32 	%p123, %r167, %r161;
	setp.lt.f64 	%p124, %fd215, %fd216;
	selp.f64 	%fd217, %fd216, %fd215, %p124;
	selp.f64 	%fd218, %fd215, %fd217, %p123;
	mov.b64 	%rd65, %fd218;
	mov.b64 	{%r134, %r139}, %rd65;
	mov.b32 	%r140, 4;
	// begin inline asm
	shfl.sync.down.b32 %r133, %r134, %r140, %r161, %r162;
	// end inline asm
	// begin inline asm
	shfl.sync.down.b32 %r138, %r139, %r140, %r161, %r162;
	// end inline asm
	mov.b64 	%rd66, {%r133, %r138};
	mov.b64 	%fd219, %rd66;
	add.s32 	%r168, %r112, 4;
	setp.gt.s32 	%p125, %r168, %r161;
	setp.lt.f64 	%p126, %fd218, %fd219;
	selp.f64 	%fd220, %fd219, %fd218, %p126;
	selp.f64 	%fd221, %fd218, %fd220, %p125;
	mov.b64 	%rd67, %fd221;
	mov.b64 	{%r144, %r149}, %rd67;
	mov.b32 	%r150, 8;
	// begin inline asm
	shfl.sync.down.b32 %r143, %r144, %r150, %r161, %r162;
	// end inline asm
	// begin inline asm
	shfl.sync.down.b32 %r148, %r149, %r150, %r161, %r162;
	// end inline asm
	mov.b64 	%rd68, {%r143, %r148};
	mov.b64 	%fd222, %rd68;
	add.s32 	%r169, %r112, 8;
	setp.gt.s32 	%p127, %r169, %r161;
	setp.lt.f64 	%p128, %fd221, %fd222;
	selp.f64 	%fd223, %fd222, %fd221, %p128;
	selp.f64 	%fd224, %fd221, %fd223, %p127;
	mov.b64 	%rd69, %fd224;
	mov.b64 	{%r154, %r159}, %rd69;
	mov.b32 	%r160, 16;
	// begin inline asm
	shfl.sync.down.b32 %r153, %r154, %r160, %r161, %r162;
	// end inline asm
	// begin inline asm
	shfl.sync.down.b32 %r158, %r159, %r160, %r161, %r162;
	// end inline asm
	mov.b64 	%rd70, {%r153, %r158};
	mov.b64 	%fd225, %rd70;
	add.s32 	%r170, %r112, 16;
	setp.gt.s32 	%p129, %r170, %r161;
	setp.lt.f64 	%p130, %fd224, %fd225;
	selp.f64 	%fd226, %fd225, %fd224, %p130;
	selp.f64 	%fd308, %fd224, %fd226, %p129;
	setp.ne.s32 	%p131, %r112, 0;
	@%p131 bra 	$L__BB5_26;
	shr.u32 	%r171, %r2, 2;
	and.b32  	%r172, %r171, 248;
	mov.u32 	%r173, _ZZN3cub18CUB_300001_SM_10006detail6reduce28DeviceReduceSingleTileKernelINS2_10policy_hubIdyN4cuda3__47maximumIdEEE10Policy1000EN6thrust24THRUST_300001_SM_1000_NS10device_ptrIdEEPdyS8_ddNS5_3std3__410__identityEEEvT0_T1_T2_T3_T4_T6_E12temp_storage;
	add.s32 	%r174, %r173, %r172;
	st.shared.f64 	[%r174+8], %fd308;
$L__BB5_26:
	bar.sync 	0;
	setp.ne.s32 	%p132, %r2, 0;
	@%p132 bra 	$L__BB5_49;
	setp.gt.u64 	%p133, %rd19, 32;
	ld.shared.f64 	%fd227, [_ZZN3cub18CUB_300001_SM_10006detail6reduce28DeviceReduceSingleTileKernelINS2_10policy_hubIdyN4cuda3__47maximumIdEEE10Policy1000EN6thrust24THRUST_300001_SM_1000_NS10device_ptrIdEEPdyS8_ddNS5_3std3__410__identityEEEvT0_T1_T2_T3_T4_T6_E12temp_storage+16];
	setp.lt.f64 	%p134, %fd308, %fd227;
	selp.f64 	%fd229, %fd227, %fd308, %p134;
	selp.f64 	%fd230, %fd229, %fd308, %p133;
	setp.gt.u64 	%p135, %rd19, 64;
	ld.shared.f64 	%fd232, [_ZZN3cub18CUB_300001_SM_10006detail6reduce28DeviceReduceSingleTileKernelINS2_10policy_hubIdyN4cuda3__47maximumIdEEE10Policy1000EN6thrust24THRUST_300001_SM_1000_NS10device_ptrIdEEPdyS8_ddNS5_3std3__410__identityEEEvT0_T1_T2_T3_T4_T6_E12temp_storage+24];
	setp.lt.f64 	%p136, %fd230, %fd232;
	selp.f64 	%fd234, %fd232, %fd230, %p136;
	selp.f64 	%fd235, %fd234, %fd230, %p135;
	setp.gt.u64 	%p137, %rd19, 96;
	ld.shared.f64 	%fd237, [_ZZN3cub18CUB_300001_SM_10006detail6reduce28DeviceReduceSingleTileKernelINS2_10policy_hubIdyN4cuda3__47maximumIdEEE10Policy1000EN6thrust24THRUST_300001_SM_1000_NS10device_ptrIdEEPdyS8_ddNS5_3std3__410__identityEEEvT0_T1_T2_T3_T4_T6_E12temp_storage+32];
	setp.lt.f64 	%p138, %fd235, %fd237;
	selp.f64 	%fd239, %fd237, %fd235, %p138;
	selp.f64 	%fd240, %fd239, %fd235, %p137;
	setp.gt.u64 	%p139, %rd19, 128;
	ld.shared.f64 	%fd242, [_ZZN3cub18CUB_300001_SM_10006detail6reduce28DeviceReduceSingleTileKernelINS2_10policy_hubIdyN4cuda3__47maximumIdEEE10Policy1000EN6thrust24THRUST_300001_SM_1000_NS10device_ptrIdEEPdyS8_ddNS5_3std3__410__identityEEEvT0_T1_T2_T3_T4_T6_E12temp_storage+40];
	setp.lt.f64 	%p140, %fd240, %fd242;
	selp.f64 	%fd244, %fd242, %fd240, %p140;
	selp.f64 	%fd245, %fd244, %fd240, %p139;
	setp.gt.u64 	%p141, %rd19, 160;
	ld.shared.f64 	%fd247, [_ZZN3cub18CUB_300001_SM_10006detail6reduce28DeviceReduceSingleTileKernelINS2_10policy_hubIdyN4cuda3__47maximumIdEEE10Policy1000EN6thrust24THRUST_300001_SM_1000_NS10device_ptrIdEEPdyS8_ddNS5_3std3__410__identityEEEvT0_T1_T2_T3_T4_T6_E12temp_storage+48];
	setp.lt.f64 	%p142, %fd245, %fd247;
	selp.f64 	%fd249, %fd247, %fd245, %p142;
	selp.f64 	%fd250, %fd249, %fd245, %p141;
	setp.gt.u64 	%p143, %rd19, 192;
	ld.shared.f64 	%fd252, [_ZZN3cub18CUB_300001_SM_10006detail6reduce28DeviceReduceSingleTileKernelINS2_10policy_hubIdyN4cuda3__47maximumIdEEE10Policy1000EN6thrust24THRUST_300001_SM_1000_NS10device_ptrIdEEPdyS8_ddNS5_3std3__410__identityEEEvT0_T1_T2_T3_T4_T6_E12temp_storage+56];
	setp.lt.f64 	%p144, %fd250, %fd252;
	selp.f64 	%fd254, %fd252, %fd250, %p144;
	selp.f64 	%fd255, %fd254, %fd250, %p143;
	setp.gt.u64 	%p145, %rd19, 224;
	ld.shared.f64 	%fd257, [_ZZN3cub18CUB_300001_SM_10006detail6reduce28DeviceReduceSingleTileKernelINS2_10policy_hubIdyN4cuda3__47maximumIdEEE10Policy1000EN6thrust24THRUST_300001_SM_1000_NS10device_ptrIdEEPdyS8_ddNS5_3std3__410__identityEEEvT0_T1_T2_T3_T4_T6_E12temp_storage+64];
	setp.lt.f64 	%p146, %fd255, %fd257;
	selp.f64 	%fd259, %fd257, %fd255, %p146;
	selp.f64 	%fd308, %fd259, %fd255, %p145;
	bra.uni 	$L__BB5_49;
$L__BB5_28:
	mov.u32 	%r24, %tid.x;
	cvt.u64.u32 	%rd6, %r24;
	mul.wide.u32 	%rd22, %r24, 8;
	add.s64 	%rd7, %rd2, %rd22;
	ld.global.f64 	%fd43, [%rd7];
	ld.global.f64 	%fd44, [%rd7+2048];
	ld.global.f64 	%fd45, [%rd7+4096];
	ld.global.f64 	%fd46, [%rd7+6144];
	ld.global.f64 	%fd47, [%rd7+8192];
	ld.global.f64 	%fd48, [%rd7+10240];
	ld.global.f64 	%fd49, [%rd7+12288];
	ld.global.f64 	%fd50, [%rd7+14336];
	setp.lt.f64 	%p3, %fd43, %fd44;
	selp.f64 	%fd51, %fd44, %fd43, %p3;
	setp.lt.f64 	%p4, %fd51, %fd45;
	selp.f64 	%fd52, %fd45, %fd51, %p4;
	setp.lt.f64 	%p5, %fd52, %fd46;
	selp.f64 	%fd53, %fd46, %fd52, %p5;
	setp.lt.f64 	%p6, %fd53, %fd47;
	selp.f64 	%fd54, %fd47, %fd53, %p6;
	setp.lt.f64 	%p7, %fd54, %fd48;
	selp.f64 	%fd55, %fd48, %fd54, %p7;
	setp.lt.f64 	%p8, %fd55, %fd49;
	selp.f64 	%fd56, %fd49, %fd55, %p8;
	setp.lt.f64 	%p9, %fd56, %fd50;
	selp.f64 	%fd307, %fd50, %fd56, %p9;
	add.s64 	%rd8, %rd19, -2048;
	setp.lt.u64 	%p10, %rd8, 2048;
	mov.b64 	%rd83, 2048;
	@%p10 bra 	$L__BB5_32;
	mov.b64 	%rd83, 2048;
$L__BB5_30:
	shl.b64 	%rd24, %rd83, 3;
	add.s64 	%rd25, %rd7, %rd24;
	ld.global.f64 	%fd57, [%rd25];
	ld.global.f64 	%fd58, [%rd25+2048];
	ld.global.f64 	%fd59, [%rd25+4096];
	ld.global.f64 	%fd60, [%rd25+6144];
	ld.global.f64 	%fd61, [%rd25+8192];
	ld.global.f64 	%fd62, [%rd25+10240];
	ld.global.f64 	%fd63, [%rd25+12288];
	ld.global.f64 	%fd64, [%rd25+14336];
	setp.lt.f64 	%p11, %fd307, %fd57;
	selp.f64 	%fd65, %fd57, %fd307, %p11;
	setp.lt.f64 	%p12, %fd65, %fd58;
	selp.f64 	%fd66, %fd58, %fd65, %p12;
	setp.lt.f64 	%p13, %fd66, %fd59;
	selp.f64 	%fd67, %fd59, %fd66, %p13;
	setp.lt.f64 	%p14, %fd67, %fd60;
	selp.f64 	%fd68, %fd60, %fd67, %p14;
	setp.lt.f64 	%p15, %fd68, %fd61;
	selp.f64 	%fd69, %fd61, %fd68, %p15;
	setp.lt.f64 	%p16, %fd69, %fd62;
	selp.f64 	%fd70, %fd62, %fd69, %p16;
	setp.lt.f64 	%p17, %fd70, %fd63;
	selp.f64 	%fd71, %fd63, %fd70, %p17;
	setp.lt.f64 	%p18, %fd71, %fd64;
	selp.f64 	%fd307, %fd64, %fd71, %p18;
	sub.s64 	%rd26, %rd19, %rd83;
	setp.lt.u64 	%p19, %rd26, 2048;
	@%p19 bra 	$L__BB5_45;
	add.s64 	%rd83, %rd83, 2048;
	setp.le.u64 	%p20, %rd83, %rd8;
	@%p20 bra 	$L__BB5_30;
$L__BB5_32:
	setp.le.u64 	%p21, %rd19, %rd83;
	cvt.u32.u64 	%r42, %rd83;
	cvt.u32.u64 	%r43, %rd19;
	sub.s32 	%r44, %r43, %r42;
	setp.ge.s32 	%p22, %r24, %r44;
	or.pred  	%p23, %p21, %p22;
	@%p23 bra 	$L__BB5_45;
	not.b32 	%r47, %r24;
	add.s32 	%r48, %r47, %r43;
	sub.s32 	%r50, %r48, %r42;
	shr.u32 	%r51, %r50, 8;
	add.s32 	%r25, %r51, 1;
	and.b32  	%r26, %r25, 15;
	setp.lt.u32 	%p24, %r50, 3840;
	mov.u32 	%r242, %r24;
	@%p24 bra 	$L__BB5_36;
	and.b32  	%r52, %r25, 33554416;
	neg.s32 	%r240, %r52;
	add.s64 	%rd27, %rd83, %rd6;
	shl.b64 	%rd28, %rd27, 3;
	add.s64 	%rd29, %rd28, %rd2;
	add.s64 	%rd84, %rd29, 16384;
	mov.u32 	%r242, %r24;
$L__BB5_35:
	.pragma "nounroll";
	ld.global.f64 	%fd73, [%rd84+-16384];
	setp.lt.f64 	%p25, %fd307, %fd73;
	selp.f64 	%fd74, %fd73, %fd307, %p25;
	ld.global.f64 	%fd75, [%rd84+-14336];
	setp.lt.f64 	%p26, %fd74, %fd75;
	selp.f64 	%fd76, %fd75, %fd74, %p26;
	ld.global.f64 	%fd77, [%rd84+-12288];
	setp.lt.f64 	%p27, %fd76, %fd77;
	selp.f64 	%fd78, %fd77, %fd76, %p27;
	ld.global.f64 	%fd79, [%rd84+-10240];
	setp.lt.f64 	%p28, %fd78, %fd79;
	selp.f64 	%fd80, %fd79, %fd78, %p28;
	ld.global.f64 	%fd81, [%rd84+-8192];
	setp.lt.f64 	%p29, %fd80, %fd81;
	selp.f64 	%fd82, %fd81, %fd80, %p29;
	ld.global.f64 	%fd83, [%rd84+-6144];
	setp.lt.f64 	%p30, %fd82, %fd83;
	selp.f64 	%fd84, %fd83, %fd82, %p30;
	ld.global.f64 	%fd85, [%rd84+-4096];
	setp.lt.f64 	%p31, %fd84, %fd85;
	selp.f64 	%fd86, %fd85, %fd84, %p31;
	ld.global.f64 	%fd87, [%rd84+-2048];
	setp.lt.f64 	%p32, %fd86, %fd87;
	selp.f64 	%fd88, %fd87, %fd86, %p32;
	ld.global.f64 	%fd89, [%rd84];
	setp.lt.f64 	%p33, %fd88, %fd89;
	selp.f64 	%fd90, %fd89, %fd88, %p33;
	ld.global.f64 	%fd91, [%rd84+2048];
	setp.lt.f64 	%p34, %fd90, %fd91;
	selp.f64 	%fd92, %fd91, %fd90, %p34;
	ld.global.f64 	%fd93, [%rd84+4096];
	setp.lt.f64 	%p35, %fd92, %fd93;
	selp.f64 	%fd94, %fd93, %fd92, %p35;
	ld.global.f64 	%fd95, [%rd84+6144];
	setp.lt.f64 	%p36, %fd94, %fd95;
	selp.f64 	%fd96, %fd95, %fd94, %p36;
	ld.global.f64 	%fd97, [%rd84+8192];
	setp.lt.f64 	%p37, %fd96, %fd97;
	selp.f64 	%fd98, %fd97, %fd96, %p37;
	ld.global.f64 	%fd99, [%rd84+10240];
	setp.lt.f64 	%p38, %fd98, %fd99;
	selp.f64 	%fd100, %fd99, %fd98, %p38;
	ld.global.f64 	%fd101, [%rd84+12288];
	setp.lt.f64 	%p39, %fd100, %fd101;
	selp.f64 	%fd102, %fd101, %fd100, %p39;
	ld.global.f64 	%fd103, [%rd84+14336];
	setp.lt.f64 	%p40, %fd102, %fd103;
	selp.f64 	%fd307, %fd103, %fd102, %p40;
	add.s32 	%r242, %r242, 4096;
	add.s32 	%r240, %r240, 16;
	add.s64 	%rd84, %rd84, 32768;
	setp.ne.s32 	%p41, %r240, 0;
	@%p41 bra 	$L__BB5_35;
$L__BB5_36:
	setp.eq.s32 	%p42, %r26, 0;
	@%p42 bra 	$L__BB5_45;
	and.b32  	%r33, %r25, 7;
	setp.lt.u32 	%p43, %r26, 8;
	@%p43 bra 	$L__BB5_39;
	cvt.u64.u32 	%rd30, %r242;
	add.s64 	%rd31, %rd83, %rd30;
	shl.b64 	%rd32, %rd31, 3;
	add.s64 	%rd33, %rd2, %rd32;
	ld.global.f64 	%fd105, [%rd33];
	setp.lt.f64 	%p44, %fd307, %fd105;
	selp.f64 	%fd106, %fd105, %fd307, %p44;
	ld.global.f64 	%fd107, [%rd33+2048];
	setp.lt.f64 	%p45, %fd106, %fd107;
	selp.f64 	%fd108, %fd107, %fd106, %p45;
	ld.global.f64 	%fd109, [%rd33+4096];
	setp.lt.f64 	%p46, %fd108, %fd109;
	selp.f64 	%fd110, %fd109, %fd108, %p46;
	ld.global.f64 	%fd111, [%rd33+6144];
	setp.lt.f64 	%p47, %fd110, %fd111;
	selp.f64 	%fd112, %fd111, %fd110, %p47;
	ld.global.f64 	%fd113, [%rd33+8192];
	setp.lt.f64 	%p48, %fd112, %fd113;
	selp.f64 	%fd114, %fd113, %fd112, %p48;
	ld.global.f64 	%fd115, [%rd33+10240];
	setp.lt.f64 	%p49, %fd114, %fd115;
	selp.f64 	%fd116, %fd115, %fd114, %p49;
	ld.global.f64 	%fd117, [%rd33+12288];
	setp.lt.f64 	%p50, %fd116, %fd117;
	selp.f64 	%fd118, %fd117, %fd116, %p50;
	ld.global.f64 	%fd119, [%rd33+14336];
	setp.lt.f64 	%p51, %fd118, %fd119;
	selp.f64 	%fd307, %fd119, %fd118, %p51;
	add.s32 	%r242, %r242, 2048;
$L__BB5_39:
	setp.eq.s32 	%p52, %r33, 0;
	@%p52 bra 	$L__BB5_45;
	and.b32  	%r36, %r25, 3;
	setp.lt.u32 	%p53, %r33, 4;
	@%p53 bra 	$L__BB5_42;
	cvt.u64.u32 	%rd34, %r242;
	add.s64 	%rd35, %rd83, %rd34;
	shl.b64 	%rd36, %rd35, 3;
	add.s64 	%rd37, %rd2, %rd36;
	ld.global.f64 	%fd121, [%rd37];
	setp.lt.f64 	%p54, %fd307, %fd121;
	selp.f64 	%fd122, %fd121, %fd307, %p54;
	ld.global.f64 	%fd123, [%rd37+2048];
	setp.lt.f64 	%p55, %fd122, %fd123;
	selp.f64 	%fd124, %fd123, %fd122, %p55;
	ld.global.f64 	%fd125, [%rd37+4096];
	setp.lt.f64 	%p56, %fd124, %fd125;
	selp.f64 	%fd126, %fd125, %fd124, %p56;
	ld.global.f64 	%fd127, [%rd37+6144];
	setp.lt.f64 	%p57, %fd126, %fd127;
	selp.f64 	%fd307, %fd127, %fd126, %p57;
	add.s32 	%r242, %r242, 1024;
$L__BB5_42:
	setp.eq.s32 	%p58, %r36, 0;
	@%p58 bra 	$L__BB5_45;
	cvt.u64.u32 	%rd38, %r242;
	add.s64 	%rd39, %rd83, %rd38;
	shl.b64 	%rd40, %rd39, 3;
	add.s64 	%rd85, %rd2, %rd40;
	neg.s32 	%r245, %r36;
$L__BB5_44:
	.pragma "nounroll";
	ld.global.f64 	%fd128, [%rd85];
	setp.lt.f64 	%p59, %fd307, %fd128;
	selp.f64 	%fd307, %fd128, %fd307, %p59;
	add.s64 	%rd85, %rd85, 2048;
	add.s32 	%r245, %r245, 1;
	setp.ne.s32 	%p60, %r245, 0;
	@%p60 bra 	$L__BB5_44;
$L__BB5_45:
	// begin inline asm
	mov.u32 %r53, %laneid;
	// end inline asm
	mov.b64 	%rd41, %fd307;
	mov.b64 	{%r55, %r60}, %rd41;
	mov.b32 	%r61, 1;
	mov.b32 	%r102, 31;
	mov.b32 	%r103, -1;
	// begin inline asm
	shfl.sync.down.b32 %r54, %r55, %r61, %r102, %r103;
	// end inline asm
	// begin inline asm
	shfl.sync.down.b32 %r59, %r60, %r61, %r102, %r103;
	// end inline asm
	mov.b64 	%rd42, {%r54, %r59};
	mov.b64 	%fd129, %rd42;
	setp.gt.s32 	%p61, %r53, 30;
	setp.lt.f64 	%p62, %fd307, %fd129;
	selp.f64 	%fd130, %fd129, %fd307, %p62;
	selp.f64 	%fd131, %fd307, %fd130, %p61;
	mov.b64 	%rd43, %fd131;
	mov.b64 	{%r65, %r70}, %rd43;
	mov.b32 	%r71, 2;
	// begin inline asm
	shfl.sync.down.b32 %r64, %r65, %r71, %r102, %r103;
	// end inline asm
	// begin inline asm
	shfl.sync.down.b32 %r69, %r70, %r71, %r102, %r103;
	// end inline asm
	mov.b64 	%rd44, {%r64, %r69};
	mov.b64 	%fd132, %rd44;
	setp.gt.s32 	%p63, %r53, 29;
	setp.lt.f64 	%p64, %fd131, %fd132;
	selp.f64 	%fd133, %fd132, %fd131, %p64;
	selp.f64 	%fd134, %fd131, %fd133, %p63;
	mov.b64 	%rd45, %fd134;
	mov.b64 	{%r75, %r80}, %rd45;
	mov.b32 	%r81, 4;
	// begin inline asm
	shfl.sync.down.b32 %r74, %r75, %r81, %r102, %r103;
	// end inline asm
	// begin inline asm
	shfl.sync.down.b32 %r79, %r80, %r81, %r102, %r103;
	// end inline asm
	mov.b64 	%rd46, {%r74, %r79};
	mov.b64 	%fd135, %rd46;
	setp.gt.s32 	%p65, %r53, 27;
	setp.lt.f64 	%p66, %fd134, %fd135;
	selp.f64 	%fd136, %fd135, %fd134, %p66;
	selp.f64 	%fd137, %fd134, %fd136, %p65;
	mov.b64 	%rd47, %fd137;
	mov.b64 	{%r85, %r90}, %rd47;
	mov.b32 	%r91, 8;
	// begin inline asm
	shfl.sync.down.b32 %r84, %r85, %r91, %r102, %r103;
	// end inline asm
	// begin inline asm
	shfl.sync.down.b32 %r89, %r90, %r91, %r102, %r103;
	// end inline asm
	mov.b64 	%rd48, {%r84, %r89};
	mov.b64 	%fd138, %rd48;
	setp.gt.s32 	%p67, %r53, 23;
	setp.lt.f64 	%p68, %fd137, %fd138;
	selp.f64 	%fd139, %fd138, %fd137, %p68;
	selp.f64 	%fd140, %fd137, %fd139, %p67;
	mov.b64 	%rd49, %fd140;
	mov.b64 	{%r95, %r100}, %rd49;
	mov.b32 	%r101, 16;
	// begin inline asm
	shfl.sync.down.b32 %r94, %r95, %r101, %r102, %r103;
	// end inline asm
	// begin inline asm
	shfl.sync.down.b32 %r99, %r100, %r101, %r102, %r103;
	// end inline asm
	mov.b64 	%rd50, {%r94, %r99};
	mov.b64 	%fd141, %rd50;
	setp.gt.s32 	%p69, %r53, 15;
	setp.lt.f64 	%p70, %fd140, %fd141;
	selp.f64 	%fd38, %fd141, %fd140, %p70;
	selp.f64 	%fd308, %fd140, %fd38, %p69;
	setp.ne.s32 	%p71, %r53, 0;
	@%p71 bra 	$L__BB5_47;
	shr.u32 	%r104, %r24, 2;
	and.b32  	%r105, %r104, 248;
	mov.u32 	%r106, _ZZN3cub18CUB_300001_SM_10006detail6reduce28DeviceReduceSingleTileKernelINS2_10policy_hubIdyN4cuda3__47maximumIdEEE10Policy1000EN6thrust24THRUST_300001_SM_1000_NS10device_ptrIdEEPdyS8_ddNS5_3std3__410__identityEEEvT0_T1_T2_T3_T4_T6_E12temp_storage;
	add.s32 	%r107, %r106, %r105;
	st.shared.f64 	[%r107+8], %fd38;
$L__BB5_47:
	bar.sync 	0;
	setp.ne.s32 	%p72, %r24, 0;
	@%p72 bra 	$L__BB5_49;
	ld.shared.f64 	%fd142, [_ZZN3cub18CUB_300001_SM_10006detail6reduce28DeviceReduceSingleTileKernelINS2_10policy_hubIdyN4cuda3__47maximumIdEEE10Policy1000EN6thrust24THRUST_300001_SM_1000_NS10device_ptrIdEEPdyS8_ddNS5_3std3__410__identityEEEvT0_T1_T2_T3_T4_T6_E12temp_storage+16];
	setp.lt.f64 	%p73, %fd308, %fd142;
	selp.f64 	%fd143, %fd142, %fd308, %p73;
	ld.shared.f64 	%fd144, [_ZZN3cub18CUB_300001_SM_10006detail6reduce28DeviceReduceSingleTileKernelINS2_10policy_hubIdyN4cuda3__47maximumIdEEE10Policy1000EN6thrust24THRUST_300001_SM_1000_NS10device_ptrIdEEPdyS8_ddNS5_3std3__410__identityEEEvT0_T1_T2_T3_T4_T6_E12temp_storage+24];
	setp.lt.f64 	%p74, %fd143, %fd144;
	selp.f64 	%fd145, %fd144, %fd143, %p74;
	ld.shared.f64 	%fd146, [_ZZN3cub18CUB_300001_SM_10006detail6reduce28DeviceReduceSingleTileKernelINS2_10policy_hubIdyN4cuda3__47maximumIdEEE10Policy1000EN6thrust24THRUST_300001_SM_1000_NS10device_ptrIdEEPdyS8_ddNS5_3std3__410__identityEEEvT0_T1_T2_T3_T4_T6_E12temp_storage+32];
	setp.lt.f64 	%p75, %fd145, %fd146;
	selp.f64 	%fd147, %fd146, %fd145, %p75;
	ld.shared.f64 	%fd148, [_ZZN3cub18CUB_300001_SM_10006detail6reduce28DeviceReduceSingleTileKernelINS2_10policy_hubIdyN4cuda3__47maximumIdEEE10Policy1000EN6thrust24THRUST_300001_SM_1000_NS10device_ptrIdEEPdyS8_ddNS5_3std3__410__identityEEEvT0_T1_T2_T3_T4_T6_E12temp_storage+40];
	setp.lt.f64 	%p76, %fd147, %fd148;
	selp.f64 	%fd149, %fd148, %fd147, %p76;
	ld.shared.f64 	%fd150, [_ZZN3cub18CUB_300001_SM_10006detail6reduce28DeviceReduceSingleTileKernelINS2_10policy_hubIdyN4cuda3__47maximumIdEEE10Policy1000EN6thrust24THRUST_300001_SM_1000_NS10device_ptrIdEEPdyS8_ddNS5_3std3__410__identityEEEvT0_T1_T2_T3_T4_T6_E12temp_storage+48];
	setp.lt.f64 	%p77, %fd149, %fd150;
	selp.f64 	%fd151, %fd150, %fd149, %p77;
	ld.shared.f64 	%fd152, [_ZZN3cub18CUB_300001_SM_10006detail6reduce28DeviceReduceSingleTileKernelINS2_10policy_hubIdyN4cuda3__47maximumIdEEE10Policy1000EN6thrust24THRUST_300001_SM_1000_NS10device_ptrIdEEPdyS8_ddNS5_3std3__410__identityEEEvT0_T1_T2_T3_T4_T6_E12temp_storage+56];
	setp.lt.f64 	%p78, %fd151, %fd152;
	selp.f64 	%fd153, %fd152, %fd151, %p78;
	ld.shared.f64 	%fd154, [_ZZN3cub18CUB_300001_SM_10006detail6reduce28DeviceReduceSingleTileKernelINS2_10policy_hubIdyN4cuda3__47maximumIdEEE10Policy1000EN6thrust24THRUST_300001_SM_1000_NS10device_ptrIdEEPdyS8_ddNS5_3std3__410__identityEEEvT0_T1_T2_T3_T4_T6_E12temp_storage+64];
	setp.lt.f64 	%p79, %fd153, %fd154;
	selp.f64 	%fd308, %fd154, %fd153, %p79;
$L__BB5_49:
	mov.u32 	%r230, %tid.x;
	setp.ne.s32 	%p166, %r230, 0;
	@%p166 bra 	$L__BB5_51;
	setp.lt.f64 	%p167, %fd42, %fd308;
	selp.f64 	%fd286, %fd308, %fd42, %p167;
	st.global.f64 	[%rd1], %fd286;
$L__BB5_51:
	ret;

}
	// .globl	_ZN3cub18CUB_300001_SM_10006detail6reduce18DeviceReduceKernelINS2_10policy_hubIdyN4cuda3__47maximumIdEEE10Policy1000EN6thrust24THRUST_300001_SM_1000_NS10device_ptrIdEEyS8_dNS5_3std3__410__identityEEEvT0_PT3_T1_NS0_13GridEvenShareISL_EET2_T4_
.visible .entry _ZN3cub18CUB_300001_SM_10006detail6reduce18DeviceReduceKernelINS2_10policy_hubIdyN4cuda3__47maximumIdEEE10Policy1000EN6thrust24THRUST_300001_SM_1000_NS10device_ptrIdEEyS8_dNS5_3std3__410__identityEEEvT0_PT3_T1_NS0_13GridEvenShareISL_EET2_T4_(
	.param .align 8 .b8 _ZN3cub18CUB_300001_SM_10006detail6reduce18DeviceReduceKernelINS2_10policy_hubIdyN4cuda3__47maximumIdEEE10Policy1000EN6thrust24THRUST_300001_SM_1000_NS10device_ptrIdEEyS8_dNS5_3std3__410__identityEEEvT0_PT3_T1_NS0_13GridEvenShareISL_EET2_T4__param_0[8],
	.param .u64 .ptr .align 1 _ZN3cub18CUB_300001_SM_10006detail6reduce18DeviceReduceKernelINS2_10policy_hubIdyN4cuda3__47maximumIdEEE10Policy1000EN6thrust24THRUST_300001_SM_1000_NS10device_ptrIdEEyS8_dNS5_3std3__410__identityEEEvT0_PT3_T1_NS0_13GridEvenShareISL_EET2_T4__param_1,
	.param .u64 _ZN3cub18CUB_300001_SM_10006detail6reduce18DeviceReduceKernelINS2_10policy_hubIdyN4cuda3__47maximumIdEEE10Policy1000EN6thrust24THRUST_300001_SM_1000_NS10device_ptrIdEEyS8_dNS5_3std3__410__identityEEEvT0_PT3_T1_NS0_13GridEvenShareISL_EET2_T4__param_2,
	.param .align 8 .b8 _ZN3cub18CUB_300001_SM_10006detail6reduce18DeviceReduceKernelINS2_10policy_hubIdyN4cuda3__47maximumIdEEE10Policy1000EN6thrust24THRUST_300001_SM_1000_NS10device_ptrIdEEyS8_dNS5_3std3__410__identityEEEvT0_PT3_T1_NS0_13GridEvenShareISL_EET2_T4__param_3[72],
	.param .align 1 .b8 _ZN3cub18CUB_300001_SM_10006detail6reduce18DeviceReduceKernelINS2_10policy_hubIdyN4cuda3__47maximumIdEEE10Policy1000EN6thrust24THRUST_300001_SM_1000_NS10device_ptrIdEEyS8_dNS5_3std3__410__identityEEEvT0_PT3_T1_NS0_13GridEvenShareISL_EET2_T4__param_4[1],
	.param .align 1 .b8 _ZN3cub18CUB_300001_SM_10006detail6reduce18DeviceReduceKernelINS2_10policy_hubIdyN4cuda3__47maximumIdEEE10Policy1000EN6thrust24THRUST_300001_SM_1000_NS10device_ptrIdEEyS8_dNS5_3std3__410__identityEEEvT0_PT3_T1_NS0_13GridEvenShareISL_EET2_T4__param_5[1]
)
.maxntid 256
{
	.reg .pred 	%p<166>;
	.reg .b16 	%rs<4>;
	.reg .b32 	%r<281>;
	.reg .b64 	%rd<108>;
	.reg .b64 	%fd<305>;
	// demoted variable
	.shared .align 8 .b8 _ZZN3cub18CUB_300001_SM_10006detail6reduce18DeviceReduceKernelINS2_10policy_hubIdyN4cuda3__47maximumIdEEE10Policy1000EN6thrust24THRUST_300001_SM_1000_NS10device_ptrIdEEyS8_dNS5_3std3__410__identityEEEvT0_PT3_T1_NS0_13GridEvenShareISL_EET2_T4_E12temp_storage[80];
	ld.param.u64 	%rd1, [_ZN3cub18CUB_300001_SM_10006detail6reduce18DeviceReduceKernelINS2_10policy_hubIdyN4cuda3__47maximumIdEEE10Policy1000EN6thrust24THRUST_300001_SM_1000_NS10device_ptrIdEEyS8_dNS5_3std3__410__identityEEEvT0_PT3_T1_NS0_13GridEvenShareISL_EET2_T4__param_3+32];
	ld.param.u32 	%r1, [_ZN3cub18CUB_300001_SM_10006detail6reduce18DeviceReduceKernelINS2_10policy_hubIdyN4cuda3__47maximumIdEEE10Policy1000EN6thrust24THRUST_300001_SM_1000_NS10device_ptrIdEEyS8_dNS5_3std3__410__identityEEEvT0_PT3_T1_NS0_13GridEvenShareISL_EET2_T4__param_3+40];
	ld.param.u64 	%rd25, [_ZN3cub18CUB_300001_SM_10006detail6reduce18DeviceReduceKernelINS2_10policy_hubIdyN4cuda3__47maximumIdEEE10Policy1000EN6thrust24THRUST_300001_SM_1000_NS10device_ptrIdEEyS8_dNS5_3std3__410__identityEEEvT0_PT3_T1_NS0_13GridEvenShareISL_EET2_T4__param_0];
	cvta.to.global.u64 	%rd2, %rd25;
	mov.u32 	%r2, %ctaid.x;
	shl.b32 	%r50, %r1, 11;
	cvt.s64.s32 	%rd3, %r50;
	shl.b32 	%r51, %r2, 11;
	cvt.u64.u32 	%rd4, %r51;
	sub.s64 	%rd5, %rd1, %rd4;
	setp.gt.u64 	%p1, %rd5, 2047;
	@%p1 bra 	$L__BB6_25;
	cvt.u32.u64 	%r137, %rd4;
	cvt.u32.u64 	%r3, %rd1;
	sub.s32 	%r4, %r3, %r137;
	mov.u32 	%r5, %tid.x;
	setp.ge.s32 	%p79, %r5, %r4;
	mov.f64 	%fd293, 0d0000000000000000;
	mov.u32 	%r268, %r5;
	@%p79 bra 	$L__BB6_3;
	add.s32 	%r139, %r137, %r5;
	mul.wide.u32 	%rd61, %r139, 8;
	add.s64 	%rd62, %rd2, %rd61;
	ld.global.f64 	%fd293, [%rd62];
	add.s32 	%r268, %r5, 256;
$L__BB6_3:
	setp.ge.s32 	%p80, %r268, %r4;
	@%p80 bra 	$L__BB6_16;
	not.b32 	%r141, %r268;
	add.s32 	%r142, %r141, %r3;
	sub.s32 	%r143, %r142, %r137;
	shr.u32 	%r144, %r143, 8;
	add.s32 	%r8, %r144, 1;
	and.b32  	%r9, %r8, 15;
	setp.lt.u32 	%p81, %r143, 3840;
	@%p81 bra 	$L__BB6_7;
	and.b32  	%r145, %r8, 33554416;
	neg.s32 	%r266, %r145;
	mul.wide.u32 	%rd63, %r2, 16384;
	mul.wide.u32 	%rd64, %r268, 8;
	or.b64  	%rd65, %rd63, %rd64;
	add.s64 	%rd66, %rd65, %rd2;
	add.s64 	%rd102, %rd66, 16384;
$L__BB6_6:
	.pragma "nounroll";
	ld.global.f64 	%fd155, [%rd102+-16384];
	setp.lt.f64 	%p82, %fd293, %fd155;
	selp.f64 	%fd156, %fd155, %fd293, %p82;
	ld.global.f64 	%fd157, [%rd102+-14336];
	setp.lt.f64 	%p83, %fd156, %fd157;
	selp.f64 	%fd158, %fd157, %fd156, %p83;
	ld.global.f64 	%fd159, [%rd102+-12288];
	setp.lt.f64 	%p84, %fd158, %fd159;
	selp.f64 	%fd160, %fd159, %fd158, %p84;
	ld.global.f64 	%fd161, [%rd102+-10240];
	setp.lt.f64 	%p85, %fd160, %fd161;
	selp.f64 	%fd162, %fd161, %fd160, %p85;
	ld.global.f64 	%fd163, [%rd102+-8192];
	setp.lt.f64 	%p86, %fd162, %fd163;
	selp.f64 	%fd164, %fd163, %fd162, %p86;
	ld.global.f64 	%fd165, [%rd102+-6144];
	setp.lt.f64 	%p87, %fd164, %fd165;
	selp.f64 	%fd166, %fd165, %fd164, %p87;
	ld.global.f64 	%fd167, [%rd102+-4096];
	setp.lt.f64 	%p88, %fd166, %fd167;
	selp.f64 	%fd168, %fd167, %fd166, %p88;
	ld.global.f64 	%fd169, [%rd102+-2048];
	setp.lt.f64 	%p89, %fd168, %fd169;
	selp.f64 	%fd170, %fd169, %fd168, %p89;
	ld.global.f64 	%fd171, [%rd102];
	setp.lt.f64 	%p90, %fd170, %fd171;
	selp.f64 	%fd172, %fd171, %fd170, %p90;
	ld.global.f64 	%fd173, [%rd102+2048];
	setp.lt.f64 	%p91, %fd172, %fd173;
	selp.f64 	%fd174, %fd173, %fd172, %p91;
	ld.global.f64 	%fd175, [%rd102+4096];
	setp.lt.f64 	%p92, %fd174, %fd175;
	selp.f64 	%fd176, %fd175, %fd174, %p92;
	ld.global.f64 	%fd177, [%rd102+6144];
	setp.lt.f64 	%p93, %fd176, %fd177;
	selp.f64 	%fd178, %fd177, %fd176, %p93;
	ld.global.f64 	%fd179, [%rd102+8192];
	setp.lt.f64 	%p94, %fd178, %fd179;
	selp.f64 	%fd180, %fd179, %fd178, %p94;
	ld.global.f64 	%fd181, [%rd102+10240];
	setp.lt.f64 	%p95, %fd180, %fd181;
	selp.f64 	%fd182, %fd181, %fd180, %p95;
	ld.global.f64 	%fd183, [%rd102+12288];
	setp.lt.f64 	%p96, %fd182, %fd183;
	selp.f64 	%fd184, %fd183, %fd182, %p96;
	ld.global.f64 	%fd185, [%rd102+14336];
	setp.lt.f64 	%p97, %fd184, %fd185;
	selp.f64 	%fd293, %fd185, %fd184, %p97;
	add.s32 	%r268, %r268, 4096;
	add.s32 	%r266, %r266, 16;
	add.s64 	%rd102, %rd102, 32768;
	setp.ne.s32 	%p98, %r266, 0;
	@%p98 bra 	$L__BB6_6;
$L__BB6_7:
	setp.eq.s32 	%p99, %r9, 0;
	@%p99 bra 	$L__BB6_16;
	and.b32  	%r16, %r8, 7;
	setp.lt.u32 	%p100, %r9, 8;
	@%p100 bra 	$L__BB6_10;
	cvt.s64.s32 	%rd67, %r268;
	add.s64 	%rd68, %rd67, %rd4;
	shl.b64 	%rd69, %rd68, 3;
	add.s64 	%rd70, %rd2, %rd69;
	ld.global.f64 	%fd187, [%rd70];
	setp.lt.f64 	%p101, %fd293, %fd187;
	selp.f64 	%fd188, %fd187, %fd293, %p101;
	ld.global.f64 	%fd189, [%rd70+2048];
	setp.lt.f64 	%p102, %fd188, %fd189;
	selp.f64 	%fd190, %fd189, %fd188, %p102;
	ld.global.f64 	%fd191, [%rd70+4096];
	setp.lt.f64 	%p103, %fd190, %fd191;
	selp.f64 	%fd192, %fd191, %fd190, %p103;
	ld.global.f64 	%fd193, [%rd70+6144];
	setp.lt.f64 	%p104, %fd192, %fd193;
	selp.f64 	%fd194, %fd193, %fd192, %p104;
	ld.global.f64 	%fd195, [%rd70+8192];
	setp.lt.f64 	%p105, %fd194, %fd195;
	selp.f64 	%fd196, %fd195, %fd194, %p105;
	ld.global.f64 	%fd197, [%rd70+10240];
	setp.lt.f64 	%p106, %fd196, %fd197;
	selp.f64 	%fd198, %fd197, %fd196, %p106;
	ld.global.f64 	%fd199, [%rd70+12288];
	setp.lt.f64 	%p107, %fd198, %fd199;
	selp.f64 	%fd200, %fd199, %fd198, %p107;
	ld.global.f64 	%fd201, [%rd70+14336];
	setp.lt.f64 	%p108, %fd200, %fd201;
	selp.f64 	%fd293, %fd201, %fd200, %p108;
	add.s32 	%r268, %r268, 2048;
$L__BB6_10:
	setp.eq.s32 	%p109, %r16, 0;
	@%p109 bra 	$L__BB6_16;
	and.b32  	%r19, %r8, 3;
	setp.lt.u32 	%p110, %r16, 4;
	@%p110 bra 	$L__BB6_13;
	cvt.s64.s32 	%rd71, %r268;
	add.s64 	%rd72, %rd71, %rd4;
	shl.b64 	%rd73, %rd72, 3;
	add.s64 	%rd74, %rd2, %rd73;
	ld.global.f64 	%fd203, [%rd74];
	setp.lt.f64 	%p111, %fd293, %fd203;
	selp.f64 	%fd204, %fd203, %fd293, %p111;
	ld.global.f64 	%fd205, [%rd74+2048];
	setp.lt.f64 	%p112, %fd204, %fd205;
	selp.f64 	%fd206, %fd205, %fd204, %p112;
	ld.global.f64 	%fd207, [%rd74+4096];
	setp.lt.f64 	%p113, %fd206, %fd207;
	selp.f64 	%fd208, %fd207, %fd206, %p113;
	ld.global.f64 	%fd209, [%rd74+6144];
	setp.lt.f64 	%p114, %fd208, %fd209;
	selp.f64 	%fd293, %fd209, %fd208, %p114;
	add.s32 	%r268, %r268, 1024;
$L__BB6_13:
	setp.eq.s32 	%p115, %r19, 0;
	@%p115 bra 	$L__BB6_16;
	mul.wide.u32 	%rd75, %r2, 16384;
	add.s64 	%rd9, %rd2, %rd75;
	neg.s32 	%r271, %r19;
$L__BB6_15:
	.pragma "nounroll";
	mul.wide.s32 	%rd76, %r268, 8;
	add.s64 	%rd77, %rd9, %rd76;
	ld.global.f64 	%fd210, [%rd77];
	setp.lt.f64 	%p116, %fd293, %fd210;
	selp.f64 	%fd293, %fd210, %fd293, %p116;
	add.s32 	%r268, %r268, 256;
	add.s32 	%r271, %r271, 1;
	setp.ne.s32 	%p117, %r271, 0;
	@%p117 bra 	$L__BB6_15;
$L__BB6_16:
	setp.lt.s32 	%p118, %r4, 256;
	@%p118 bra 	$L__BB6_21;
	// begin inline asm
	mov.u32 %r209, %laneid;
	// end inline asm
	mov.b64 	%rd88, %fd293;
	mov.b64 	{%r211, %r216}, %rd88;
	mov.b32 	%r217, 1;
	mov.b32 	%r258, 31;
	mov.b32 	%r259, -1;
	// begin inline asm
	shfl.sync.down.b32 %r210, %r211, %r217, %r258, %r259;
	// end inline asm
	// begin inline asm
	shfl.sync.down.b32 %r215, %r216, %r217, %r258, %r259;
	// end inline asm
	mov.b64 	%rd89, {%r210, %r215};
	mov.b64 	%fd258, %rd89;
	setp.gt.s32 	%p146, %r209, 30;
	setp.lt.f64 	%p147, %fd293, %fd258;
	selp.f64 	%fd259, %fd258, %fd293, %p147;
	selp.f64 	%fd260, %fd293, %fd259, %p146;
	mov.b64 	%rd90, %fd260;
	mov.b64 	{%r221, %r226}, %rd90;
	mov.b32 	%r227, 2;
	// begin inline asm
	shfl.sync.down.b32 %r220, %r221, %r227, %r258, %r259;
	// end inline asm
	// begin inline asm
	shfl.sync.down.b32 %r225, %r226, %r227, %r258, %r259;
	// end inline asm
	mov.b64 	%rd91, {%r220, %r225};
	mov.b64 	%fd261, %rd91;
	setp.gt.s32 	%p148, %r209, 29;
	setp.lt.f64 	%p149, %fd260, %fd261;
	selp.f64 	%fd262, %fd261, %fd260, %p149;
	selp.f64 	%fd263, %fd260, %fd262, %p148;
	mov.b64 	%rd92, %fd263;
	mov.b64 	{%r231, %r236}, %rd92;
	mov.b32 	%r237, 4;
	// begin inline asm
	shfl.sync.down.b32 %r230, %r231, %r237, %r258, %r259;
	// end inline asm
	// begin inline asm
	shfl.sync.down.b32 %r235, %r236, %r237, %r258, %r259;
	// end inline asm
	mov.b64 	%rd93, {%r230, %r235};
	mov.b64 	%fd264, %rd93;
	setp.gt.s32 	%p150, %r209, 27;
	setp.lt.f64 	%p151, %fd263, %fd264;
	selp.f64 	%fd265, %fd264, %fd263, %p151;
	selp.f64 	%fd266, %fd263, %fd265, %p150;
	mov.b64 	%rd94, %fd266;
	mov.b64 	{%r241, %r246}, %rd94;
	mov.b32 	%r247, 8;
	// begin inline asm
	shfl.sync.down.b32 %r240, %r241, %r247, %r258, %r259;
	// end inline asm
	// begin inline asm
	shfl.sync.down.b32 %r245, %r246, %r247, %r258, %r259;
	// end inline asm
	mov.b64 	%rd95, {%r240, %r245};
	mov.b64 	%fd267, %rd95;
	setp.gt.s32 	%p152, %r209, 23;
	setp.lt.f64 	%p153, %fd266, %fd267;
	selp.f64 	%fd268, %fd267, %fd266, %p153;
	selp.f64 	%fd269, %fd266, %fd268, %p152;
	mov.b64 	%rd96, %fd269;
	mov.b64 	{%r251, %r256}, %rd96;
	mov.b32 	%r257, 16;
	// begin inline asm
	shfl.sync.down.b32 %r250, %r251, %r257, %r258, %r259;
	// end inline asm
	// begin inline asm
	shfl.sync.down.b32 %r255, %r256, %r257, %r258, %r259;
	// end inline asm
	mov.b64 	%rd97, {%r250, %r255};
	mov.b64 	%fd270, %rd97;
	setp.gt.s32 	%p154, %r209, 15;
	setp.lt.f64 	%p155, %fd269, %fd270;
	selp.f64 	%fd16, %fd270, %fd269, %p155;
	selp.f64 	%fd304, %fd269, %fd16, %p154;
	setp.ne.s32 	%p156, %r209, 0;
	@%p156 bra 	$L__BB6_19;
	shr.u32 	%r260, %r5, 2;
	and.b32  	%r261, %r260, 248;
	mov.u32 	%r262, _ZZN3cub18CUB_300001_SM_10006detail6reduce18DeviceReduceKernelINS2_10policy_hubIdyN4cuda3__47maximumIdEEE10Policy1000EN6thrust24THRUST_300001_SM_1000_NS10device_ptrIdEEyS8_dNS5_3std3__410__identityEEEvT0_PT3_T1_NS0_13GridEvenShareISL_EET2_T4_E12temp_storage;
	add.s32 	%r263, %r262, %r261;
	st.shared.f64 	[%r263+8], %fd16;
$L__BB6_19:
	bar.sync 	0;
	setp.ne.s32 	%p157, %r5, 0;
	@%p157 bra 	$L__BB6_46;
	ld.shared.f64 	%fd271, [_ZZN3cub18CUB_300001_SM_10006detail6reduce18DeviceReduceKernelINS2_10policy_hubIdyN4cuda3__47maximumIdEEE10Policy1000EN6thrust24THRUST_300001_SM_1000_NS10device_ptrIdEEyS8_dNS5_3std3__410__identityEEEvT0_PT3_T1_NS0_13GridEvenShareISL_EET2_T4_E12temp_storage+16];
	setp.lt.f64 	%p158, %fd304, %fd271;
	selp.f64 	%fd272, %fd271, %fd304, %p158;
	ld.shared.f64 	%fd273, [_ZZN3cub18CUB_300001_SM_10006detail6reduce18DeviceReduceKernelINS2_10policy_hubIdyN4cuda3__47maximumIdEEE10Policy1000EN6thrust24THRUST_300001_SM_1000_NS10device_ptrIdEEyS8_dNS5_3std3__410__identityEEEvT0_PT3_T1_NS0_13GridEvenShareISL_EET2_T4_E12temp_storage+24];
	setp.lt.f64 	%p159, %fd272, %fd273;
	selp.f64 	%fd274, %fd273, %fd272, %p159;
	ld.shared.f64 	%fd275, [_ZZN3cub18CUB_300001_SM_10006detail6reduce18DeviceReduceKernelINS2_10policy_hubIdyN4cuda3__47maximumIdEEE10Policy1000EN6thrust24THRUST_300001_SM_1000_NS10device_ptrIdEEyS8_dNS5_3std3__410__identityEEEvT0_PT3_T1_NS0_13GridEvenShareISL_EET2_T4_E12temp_storage+32];
	setp.lt.f64 	%p160, %fd274, %fd275;
	selp.f64 	%fd276, %fd275, %fd274, %p160;
	ld.shared.f64 	%fd277, [_ZZN3cub18CUB_300001_SM_10006detail6reduce18DeviceReduceKernelINS2_10policy_hubIdyN4cuda3__47maximumIdEEE10Policy1000EN6thrust24THRUST_300001_SM_1000_NS10device_ptrIdEEyS8_dNS5_3std3__410__identityEEEvT0_PT3_T1_NS0_13GridEvenShareISL_EET2_T4_E12temp_storage+40];
	setp.lt.f64 	%p161, %fd276, %fd277;
	selp.f64 	%fd278, %fd277, %fd276, %p161;
	ld.shared.f64 	%fd279, [_ZZN3cub18CUB_300001_SM_10006detail6reduce18DeviceReduceKernelINS2_10policy_hubIdyN4cuda3__47maximumIdEEE10Policy1000EN6thrust24THRUST_300001_SM_1000_NS10device_ptrIdEEyS8_dNS5_3std3__410__identityEEEvT0_PT3_T1_NS0_13GridEvenShareISL_EET2_T4_E12temp_storage+48];
	setp.lt.f64 	%p162, %fd278, %fd279;
	selp.f64 	%fd280, %fd279, %fd278, %p162;
	ld.shared.f64 	%fd281, [_ZZN3cub18CUB_300001_SM_10006detail6reduce18DeviceReduceKernelINS2_10policy_hubIdyN4cuda3__47maximumIdEEE10Policy1000EN6thrust24THRUST_300001_SM_1000_NS10device_ptrIdEEyS8_dNS5_3std3__410__identityEEEvT0_PT3_T1_NS0_13GridEvenShareISL_EET2_T4_E12temp_storage+56];
	setp.lt.f64 	%p163, %fd280, %fd281;
	selp.f64 	%fd282, %fd281, %fd280, %p163;
	ld.shared.f64 	%fd283, [_ZZN3cub18CUB_300001_SM_10006detail6reduce18DeviceReduceKernelINS2_10policy_hubIdyN4cuda3__47maximumIdEEE10Policy1000EN6thrust24THRUST_300001_SM_1000_NS10device_ptrIdEEyS8_dNS5_3std3__410__identityEEEvT0_PT3_T1_NS0_13GridEvenShareISL_EET2_T4_E12temp_storage+64];
	setp.lt.f64 	%p164, %fd282, %fd283;
	selp.f64 	%fd304, %fd283, %fd282, %p164;
	bra.uni 	$L__BB6_46;
$L__BB6_21:
	// begin inline asm
	mov.u32 %r146, %laneid;
	// end inline asm
	and.b32  	%r197, %r5, 992;
	add.s32 	%r198, %r197, 32;
	setp.gt.s32 	%p119, %r198, %r4;
	not.b32 	%r199, %r197;
	add.s32 	%r200, %r4, %r199;
	selp.b32 	%r195, %r200, 31, %p119;
	mov.b64 	%rd78, %fd293;
	mov.b64 	{%r148, %r153}, %rd78;
	mov.b32 	%r154, 1;
	mov.b32 	%r196, -1;
	// begin inline asm
	shfl.sync.down.b32 %r147, %r148, %r154, %r195, %r196;
	// end inline asm
	// begin inline asm
	shfl.sync.down.b32 %r152, %r153, %r154, %r195, %r196;
	// end inline asm
	mov.b64 	%rd79, {%r147, %r152};
	mov.b64 	%fd211, %rd79;
	setp.lt.s32 	%p120, %r146, %r195;
	setp.lt.f64 	%p121, %fd293, %fd211;
	selp.f64 	%fd212, %fd211, %fd293, %p121;
	selp.f64 	%fd213, %fd212, %fd293, %p120;
	mov.b64 	%rd80, %fd213;
	mov.b64 	{%r158, %r163}, %rd80;
	mov.b32 	%r164, 2;
	// begin inline asm
	shfl.sync.down.b32 %r157, %r158, %r164, %r195, %r196;
	// end inline asm
	// begin inline asm
	shfl.sync.down.b32 %r162, %r163, %r164, %r195, %r196;
	// end inline asm
	mov.b64 	%rd81, {%r157, %r162};
	mov.b64 	%fd214, %rd81;
	add.s32 	%r201, %r146, 2;
	setp.gt.s32 	%p122, %r201, %r195;
	setp.lt.f64 	%p123, %fd213, %fd214;
	selp.f64 	%fd215, %fd214, %fd213, %p123;
	selp.f64 	%fd216, %fd213, %fd215, %p122;
	mov.b64 	%rd82, %fd216;
	mov.b64 	{%r168, %r173}, %rd82;
	mov.b32 	%r174, 4;
	// begin inline asm
	shfl.sync.down.b32 %r167, %r168, %r174, %r195, %r196;
	// end inline asm
	// begin inline asm
	shfl.sync.down.b32 %r172, %r173, %r174, %r195, %r196;
	// end inline asm
	mov.b64 	%rd83, {%r167, %r172};
	mov.b64 	%fd217, %rd83;
	add.s32 	%r202, %r146, 4;
	setp.gt.s32 	%p124, %r202, %r195;
	setp.lt.f64 	%p125, %fd216, %fd217;
	selp.f64 	%fd218, %fd217, %fd216, %p125;
	selp.f64 	%fd219, %fd216, %fd218, %p124;
	mov.b64 	%rd84, %fd219;
	mov.b64 	{%r178, %r183}, %rd84;
	mov.b32 	%r184, 8;
	// begin inline asm
	shfl.sync.down.b32 %r177, %r178, %r184, %r195, %r196;
	// end inline asm
	// begin inline asm
	shfl.sync.down.b32 %r182, %r183, %r184, %r195, %r196;
	// end inline asm
	mov.b64 	%rd85, {%r177, %r182};
	mov.b64 	%fd220, %rd85;
	add.s32 	%r203, %r146, 8;
	setp.gt.s32 	%p126, %r203, %r195;
	setp.lt.f64 	%p127, %fd219, %fd220;
	selp.f64 	%fd221, %fd220, %fd219, %p127;
	selp.f64 	%fd222, %fd219, %fd221, %p126;
	mov.b64 	%rd86, %fd222;
	mov.b64 	{%r188, %r193}, %rd86;
	mov.b32 	%r194, 16;
	// begin inline asm
	shfl.sync.down.b32 %r187, %r188, %r194, %r195, %r196;
	// end inline asm
	// begin inline asm
	shfl.sync.down.b32 %r192, %r193, %r194, %r195, %r196;
	// end inline asm
	mov.b64 	%rd87, {%r187, %r192};
	mov.b64 	%fd223, %rd87;
	add.s32 	%r204, %r146, 16;
	setp.gt.s32 	%p128, %r204, %r195;
	setp.lt.f64 	%p129, %fd222, %fd223;
	selp.f64 	%fd224, %fd223, %fd222, %p129;
	selp.f64 	%fd304, %fd222, %fd224, %p128;
	setp.ne.s32 	%p130, %r146, 0;
	@%p130 bra 	$L__BB6_23;
	shr.u32 	%r205, %r5, 2;
	and.b32  	%r206, %r205, 248;
	mov.u32 	%r207, _ZZN3cub18CUB_300001_SM_10006detail6reduce18DeviceReduceKernelINS2_10policy_hubIdyN4cuda3__47maximumIdEEE10Policy1000EN6thrust24THRUST_300001_SM_1000_NS10device_ptrIdEEyS8_dNS5_3std3__410__identityEEEvT0_PT3_T1_NS0_13GridEvenShareISL_EET2_T4_E12temp_storage;
	add.s32 	%r208, %r207, %r206;
	st.shared.f64 	[%r208+8], %fd304;
$L__BB6_23:
	bar.sync 	0;
	setp.ne.s32 	%p131, %r5, 0;
	@%p131 bra 	$L__BB6_46;
	setp.gt.s32 	%p132, %r4, 32;
	ld.shared.f64 	%fd225, [_ZZN3cub18CUB_300001_SM_10006detail6reduce18DeviceReduceKernelINS2_10policy_hubIdyN4cuda3__47maximumIdEEE10Policy1000EN6thrust24THRUST_300001_SM_1000_NS10device_ptrIdEEyS8_dNS5_3std3__410__identityEEEvT0_PT3_T1_NS0_13GridEvenShareISL_EET2_T4_E12temp_storage+16];
	setp.lt.f64 	%p133, %fd304, %fd225;
	selp.f64 	%fd227, %fd225, %fd304, %p133;
	selp.f64 	%fd228, %fd227, %fd304, %p132;
	setp.gt.s32 	%p134, %r4, 64;
	ld.shared.f64 	%fd230, [_ZZN3cub18CUB_300001_SM_10006detail6reduce18DeviceReduceKernelINS2_10policy_hubIdyN4cuda3__47maximumIdEEE10Policy1000EN6thrust24THRUST_300001_SM_1000_NS10device_ptrIdEEyS8_dNS5_3std3__410__identityEEEvT0_PT3_T1_NS0_13GridEvenShareISL_EET2_T4_E12temp_storage+24];
	setp.lt.f64 	%p135, %fd228, %fd230;
	selp.f64 	%fd232, %fd230, %fd228, %p135;
	selp.f64 	%fd233, %fd232, %fd228, %p134;
	setp.gt.s32 	%p136, %r4, 96;
	ld.shared.f64 	%fd235, [_ZZN3cub18CUB_300001_SM_10006detail6reduce18DeviceReduceKernelINS2_10policy_hubIdyN4cuda3__47maximumIdEEE10Policy1000EN6thrust24THRUST_300001_SM_1000_NS10device_ptrIdEEyS8_dNS5_3std3__410__identityEEEvT0_PT3_T1_NS0_13GridEvenShareISL_EET2_T4_E12temp_storage+32];
	setp.lt.f64 	%p137, %fd233, %fd235;
	selp.f64 	%fd237, %fd235, %fd233, %p137;
	selp.f64 	%fd238, %fd237, %fd233, %p136;
	setp.gt.s32 	%p138, %r4, 128;
	ld.shared.f64 	%fd240, [_ZZN3cub18CUB_300001_SM_10006detail6reduce18DeviceReduceKernelINS2_10policy_hubIdyN4cuda3__47maximumIdEEE10Policy1000EN6thrust24THRUST_300001_SM_1000_NS10device_ptrIdEEyS8_dNS5_3std3__410__identityEEEvT0_PT3_T1_NS0_13GridEvenShareISL_EET2_T4_E12temp_storage+40];
	setp.lt.f64 	%p139, %fd238, %fd240;
	selp.f64 	%fd242, %fd240, %fd238, %p139;
	selp.f64 	%fd243, %fd242, %fd238, %p138;
	setp.gt.s32 	%p140, %r4, 160;
	ld.shared.f64 	%fd245, [_ZZN3cub18CUB_300001_SM_10006detail6reduce18DeviceReduceKernelINS2_10policy_hubIdyN4cuda3__47maximumIdEEE10Policy1000EN6thrust24THRUST_300001_SM_1000_NS10device_ptrIdEEyS8_dNS5_3std3__410__identityEEEvT0_PT3_T1_NS0_13GridEvenShareISL_EET2_T4_E12temp_storage+48];
	setp.lt.f64 	%p141, %fd243, %fd245;
	selp.f64 	%fd247, %fd245, %fd243, %p141;
	selp.f64 	%fd248, %fd247, %fd243, %p140;
	setp.gt.s32 	%p142, %r4, 192;
	ld.shared.f64 	%fd250, [_ZZN3cub18CUB_300001_SM_10006detail6reduce18DeviceReduceKernelINS2_10policy_hubIdyN4cuda3__47maximumIdEEE10Policy1000EN6thrust24THRUST_300001_SM_1000_NS10device_ptrIdEEyS8_dNS5_3std3__410__identityEEEvT0_PT3_T1_NS0_13GridEvenShareISL_EET2_T4_E12temp_storage+56];
	setp.lt.f64 	%p143, %fd248, %fd250;
	selp.f64 	%fd252, %fd250, %fd248, %p143;
	selp.f64 	%fd253, %fd252, %fd248, %p142;
	setp.gt.s32 	%p144, %r4, 224;
	ld.shared.f64 	%fd255, [_ZZN3cub18CUB_300001_SM_10006detail6reduce18DeviceReduceKernelINS2_10policy_hubIdyN4cuda3__47maximumIdEEE10Policy1000EN6thrust24THRUST_300001_SM_1000_NS10device_ptrIdEEyS8_dNS5_3std3__410__identityEEEvT0_PT3_T1_NS0_13GridEvenShareISL_EET2_T4_E12temp_storage+64];
	setp.lt.f64 	%p145, %fd253, %fd255;
	selp.f64 	%fd257, %fd255, %fd253, %p145;
	selp.f64 	%fd304, %fd257, %fd253, %p144;
	bra.uni 	$L__BB6_46;
$L__BB6_25:
	cvt.u32.u64 	%r52, %rd4;
	mov.u32 	%r27, %tid.x;
	add.s32 	%r53, %r27, %r52;
	mul.wide.u32 	%rd26, %r53, 8;
	add.s64 	%rd27, %rd2, %rd26;
	ld.global.f64 	%fd41, [%rd27];
	ld.global.f64 	%fd42, [%rd27+2048];
	ld.global.f64 	%fd43, [%rd27+4096];
	ld.global.f64 	%fd44, [%rd27+6144];
	ld.global.f64 	%fd45, [%rd27+8192];
	ld.global.f64 	%fd46, [%rd27+10240];
	ld.global.f64 	%fd47, [%rd27+12288];
	ld.global.f64 	%fd48, [%rd27+14336];
	setp.lt.f64 	%p2, %fd41, %fd42;
	selp.f64 	%fd49, %fd42, %fd41, %p2;
	setp.lt.f64 	%p3, %fd49, %fd43;
	selp.f64 	%fd50, %fd43, %fd49, %p3;
	setp.lt.f64 	%p4, %fd50, %fd44;
	selp.f64 	%fd51, %fd44, %fd50, %p4;
	setp.lt.f64 	%p5, %fd51, %fd45;
	selp.f64 	%fd52, %fd45, %fd51, %p5;
	setp.lt.f64 	%p6, %fd52, %fd46;
	selp.f64 	%fd53, %fd46, %fd52, %p6;
	setp.lt.f64 	%p7, %fd53, %fd47;
	selp.f64 	%fd54, %fd47, %fd53, %p7;
	setp.lt.f64 	%p8, %fd54, %fd48;
	selp.f64 	%fd303, %fd48, %fd54, %p8;
	setp.lt.u64 	%p9, %rd5, %rd3;
	@%p9 bra 	$L__BB6_42;
	cvt.u32.u64 	%r55, %rd3;
	cvt.u64.u32 	%rd28, %r27;
	add.s64 	%rd104, %rd4, %rd3;
	cvt.u32.u64 	%r28, %rd1;
	not.b32 	%r57, %r27;
	add.s32 	%r58, %r57, %r28;
	sub.s32 	%r59, %r58, %r55;
	sub.s32 	%r273, %r59, %r52;
	add.s64 	%rd29, %rd104, %rd28;
	shl.b64 	%rd30, %rd29, 3;
	add.s64 	%rd31, %rd30, %rd2;
	add.s64 	%rd103, %rd31, 16384;
	mov.b32 	%r274, 0;
	mov.u64 	%rd105, %rd4;
$L__BB6_27:
	cvt.s64.s32 	%rd15, %r50;
	add.s64 	%rd105, %rd105, %rd15;
	add.s64 	%rd32, %rd1, -2048;
	setp.gt.u64 	%p10, %rd105, %rd32;
	@%p10 bra 	$L__BB6_29;
	shl.b32 	%r61, %r1, 11;
	cvt.s64.s32 	%rd33, %r61;
	cvt.u64.u32 	%rd34, %r27;
	add.s64 	%rd35, %rd105, %rd34;
	shl.b64 	%rd36, %rd35, 3;
	add.s64 	%rd37, %rd2, %rd36;
	ld.global.f64 	%fd55, [%rd37];
	ld.global.f64 	%fd56, [%rd37+2048];
	ld.global.f64 	%fd57, [%rd37+4096];
	ld.global.f64 	%fd58, [%rd37+6144];
	ld.global.f64 	%fd59, [%rd37+8192];
	ld.global.f64 	%fd60, [%rd37+10240];
	ld.global.f64 	%fd61, [%rd37+12288];
	ld.global.f64 	%fd62, [%rd37+14336];
	setp.lt.f64 	%p11, %fd303, %fd55;
	selp.f64 	%fd63, %fd55, %fd303, %p11;
	setp.lt.f64 	%p12, %fd63, %fd56;
	selp.f64 	%fd64, %fd56, %fd63, %p12;
	setp.lt.f64 	%p13, %fd64, %fd57;
	selp.f64 	%fd65, %fd57, %fd64, %p13;
	setp.lt.f64 	%p14, %fd65, %fd58;
	selp.f64 	%fd66, %fd58, %fd65, %p14;
	setp.lt.f64 	%p15, %fd66, %fd59;
	selp.f64 	%fd67, %fd59, %fd66, %p15;
	setp.lt.f64 	%p16, %fd67, %fd60;
	selp.f64 	%fd68, %fd60, %fd67, %p16;
	setp.lt.f64 	%p17, %fd68, %fd61;
	selp.f64 	%fd69, %fd61, %fd68, %p17;
	setp.lt.f64 	%p18, %fd69, %fd62;
	selp.f64 	%fd303, %fd62, %fd69, %p18;
	sub.s64 	%rd38, %rd1, %rd105;
	setp.lt.u64 	%p19, %rd38, %rd33;
	add.s32 	%r274, %r274, 1;
	add.s64 	%rd104, %rd104, %rd33;
	sub.s32 	%r273, %r273, %r61;
	mul.wide.s32 	%rd39, %r61, 8;
	add.s64 	%rd103, %rd103, %rd39;
	@%p19 bra 	$L__BB6_42;
	bra.uni 	$L__BB6_27;
$L__BB6_29:
	setp.le.u64 	%p20, %rd1, %rd105;
	cvt.u32.u64 	%r62, %rd105;
	cvt.u32.u64 	%r63, %rd1;
	sub.s32 	%r64, %r63, %r62;
	setp.ge.s32 	%p21, %r27, %r64;
	or.pred  	%p22, %p20, %p21;
	@%p22 bra 	$L__BB6_42;
	cvt.u32.u64 	%r66, %rd15;
	cvt.u32.u64 	%r67, %rd4;
	not.b32 	%r68, %r27;
	add.s32 	%r69, %r68, %r28;
	add.s32 	%r70, %r66, %r67;
	sub.s32 	%r71, %r69, %r70;
	mul.lo.s32 	%r72, %r1, %r274;
	shl.b32 	%r73, %r72, 11;
	sub.s32 	%r74, %r71, %r73;
	shr.u32 	%r75, %r74, 8;
	add.s32 	%r34, %r75, 1;
	and.b32  	%r35, %r34, 15;
	setp.lt.u32 	%p23, %r74, 3840;
	mov.u32 	%r277, %r27;
	@%p23 bra 	$L__BB6_33;
	shr.u32 	%r76, %r273, 8;
	add.s32 	%r77, %r76, 1;
	and.b32  	%r78, %r77, 33554416;
	neg.s32 	%r275, %r78;
	mov.u32 	%r277, %r27;
$L__BB6_32:
	.pragma "nounroll";
	ld.global.f64 	%fd71, [%rd103+-16384];
	setp.lt.f64 	%p24, %fd303, %fd71;
	selp.f64 	%fd72, %fd71, %fd303, %p24;
	ld.global.f64 	%fd73, [%rd103+-14336];
	setp.lt.f64 	%p25, %fd72, %fd73;
	selp.f64 	%fd74, %fd73, %fd72, %p25;
	ld.global.f64 	%fd75, [%rd103+-12288];
	setp.lt.f64 	%p26, %fd74, %fd75;
	selp.f64 	%fd76, %fd75, %fd74, %p26;
	ld.global.f64 	%fd77, [%rd103+-10240];
	setp.lt.f64 	%p27, %fd76, %fd77;
	selp.f64 	%fd78, %fd77, %fd76, %p27;
	ld.global.f64 	%fd79, [%rd103+-8192];
	setp.lt.f64 	%p28, %fd78, %fd79;
	selp.f64 	%fd80, %fd79, %fd78, %p28;
	ld.global.f64 	%fd81, [%rd103+-6144];
	setp.lt.f64 	%p29, %fd80, %fd81;
	selp.f64 	%fd82, %fd81, %fd80, %p29;
	ld.global.f64 	%fd83, [%rd103+-4096];
	setp.lt.f64 	%p30, %fd82, %fd83;
	selp.f64 	%fd84, %fd83, %fd82, %p30;
	ld.global.f64 	%fd85, [%rd103+-2048];
	setp.lt.f64 	%p31, %fd84, %fd85;
	selp.f64 	%fd86, %fd85, %fd84, %p31;
	ld.global.f64 	%fd87, [%rd103];
	setp.lt.f64 	%p32, %fd86, %fd87;
	selp.f64 	%fd88, %fd87, %fd86, %p32;
	ld.global.f64 	%fd89, [%rd103+2048];
	setp.lt.f64 	%p33, %fd88, %fd89;
	selp.f64 	%fd90, %fd89, %fd88, %p33;
	ld.global.f64 	%fd91, [%rd103+4096];
	setp.lt.f64 	%p34, %fd90, %fd91;
	selp.f64 	%fd92, %fd91, %fd90, %p34;
	ld.global.f64 	%fd93, [%rd103+6144];
	setp.lt.f64 	%p35, %fd92, %fd93;
	selp.f64 	%fd94, %fd93, %fd92, %p35;
	ld.global.f64 	%fd95, [%rd103+8192];
	setp.lt.f64 	%p36, %fd94, %fd95;
	selp.f64 	%fd96, %fd95, %fd94, %p36;
	ld.global.f64 	%fd97, [%rd103+10240];
	setp.lt.f64 	%p37, %fd96, %fd97;
	selp.f64 	%fd98, %fd97, %fd96, %p37;
	ld.global.f64 	%fd99, [%rd103+12288];
	setp.lt.f64 	%p38, %fd98, %fd99;
	selp.f64 	%fd100, %fd99, %fd98, %p38;
	ld.global.f64 	%fd101, [%rd103+14336];
	setp.lt.f64 	%p39, %fd100, %fd101;
	selp.f64 	%fd303, %fd101, %fd100, %p39;
	add.s32 	%r277, %r277, 4096;
	add.s32 	%r275, %r275, 16;
	add.s64 	%rd103, %rd103, 32768;
	setp.ne.s32 	%p40, %r275, 0;
	@%p40 bra 	$L__BB6_32;
$L__BB6_33:
	setp.eq.s32 	%p41, %r35, 0;
	@%p41 bra 	$L__BB6_42;
	and.b32  	%r42, %r34, 7;
	setp.lt.u32 	%p42, %r35, 8;
	@%p42 bra 	$L__BB6_36;
	cvt.u64.u32 	%rd40, %r277;
	add.s64 	%rd41, %rd105, %rd40;
	shl.b64 	%rd42, %rd41, 3;
	add.s64 	%rd43, %rd2, %rd42;
	ld.global.f64 	%fd103, [%rd43];
	setp.lt.f64 	%p43, %fd303, %fd103;
	selp.f64 	%fd104, %fd103, %fd303, %p43;
	ld.global.f64 	%fd105, [%rd43+2048];
	setp.lt.f64 	%p44, %fd104, %fd105;
	selp.f64 	%fd106, %fd105, %fd104, %p44;
	ld.global.f64 	%fd107, [%rd43+4096];
	setp.lt.f64 	%p45, %fd106, %fd107;
	selp.f64 	%fd108, %fd107, %fd106, %p45;
	ld.global.f64 	%fd109, [%rd43+6144];
	setp.lt.f64 	%p46, %fd108, %fd109;
	selp.f64 	%fd110, %fd109, %fd108, %p46;
	ld.global.f64 	%fd111, [%rd43+8192];
	setp.lt.f64 	%p47, %fd110, %fd111;
	selp.f64 	%fd112, %fd111, %fd110, %p47;
	ld.global.f64 	%fd113, [%rd43+10240];
	setp.lt.f64 	%p48, %fd112, %fd113;
	selp.f64 	%fd114, %fd113, %fd112, %p48;
	ld.global.f64 	%fd115, [%rd43+12288];
	setp.lt.f64 	%p49, %fd114, %fd115;
	selp.f64 	%fd116, %fd115, %fd114, %p49;
	ld.global.f64 	%fd117, [%rd43+14336];
	setp.lt.f64 	%p50, %fd116, %fd117;
	selp.f64 	%fd303, %fd117, %fd116, %p50;
	add.s32 	%r277, %r277, 2048;
$L__BB6_36:
	setp.eq.s32 	%p51, %r42, 0;
	@%p51 bra 	$L__BB6_42;
	setp.lt.u32 	%p52, %r42, 4;
	@%p52 bra 	$L__BB6_39;
	cvt.u64.u32 	%rd44, %r277;
	add.s64 	%rd45, %rd105, %rd44;
	shl.b64 	%rd46, %rd45, 3;
	add.s64 	%rd47, %rd2, %rd46;
	ld.global.f64 	%fd119, [%rd47];
	setp.lt.f64 	%p53, %fd303, %fd119;
	selp.f64 	%fd120, %fd119, %fd303, %p53;
	ld.global.f64 	%fd121, [%rd47+2048];
	setp.lt.f64 	%p54, %fd120, %fd121;
	selp.f64 	%fd122, %fd121, %fd120, %p54;
	ld.global.f64 	%fd123, [%rd47+4096];
	setp.lt.f64 	%p55, %fd122, %fd123;
	selp.f64 	%fd124, %fd123, %fd122, %p55;
	ld.global.f64 	%fd125, [%rd47+6144];
	setp.lt.f64 	%p56, %fd124, %fd125;
	selp.f64 	%fd303, %fd125, %fd124, %p56;
	add.s32 	%r277, %r277, 1024;
$L__BB6_39:
	and.b32  	%r79, %r34, 3;
	setp.eq.s32 	%p57, %r79, 0;
	@%p57 bra 	$L__BB6_42;
	cvt.u64.u32 	%rd48, %r277;
	add.s64 	%rd49, %rd48, %rd104;
	shl.b64 	%rd50, %rd49, 3;
	add.s64 	%rd107, %rd2, %rd50;
	cvt.u16.u32 	%rs1, %r273;
	shr.u16 	%rs2, %rs1, 8;
	add.s16 	%rs3, %rs2, 1;
	cvt.u32.u16 	%r80, %rs3;
	and.b32  	%r81, %r80, 3;
	neg.s32 	%r280, %r81;
$L__BB6_41:
	.pragma "nounroll";
	ld.global.f64 	%fd126, [%rd107];
	setp.lt.f64 	%p58, %fd303, %fd126;
	selp.f64 	%fd303, %fd126, %fd303, %p58;
	add.s64 	%rd107, %rd107, 2048;
	add.s32 	%r280, %r280, 1;
	setp.ne.s32 	%p59, %r280, 0;
	@%p59 bra 	$L__BB6_41;
$L__BB6_42:
	// begin inline asm
	mov.u32 %r82, %laneid;
	// end inline asm
	mov.b64 	%rd51, %fd303;
	mov.b64 	{%r84, %r89}, %rd51;
	mov.b32 	%r90, 1;
	mov.b32 	%r131, 31;
	mov.b32 	%r132, -1;
	// begin inline asm
	shfl.sync.down.b32 %r83, %r84, %r90, %r131, %r132;
	// end inline asm
	// begin inline asm
	shfl.sync.down.b32 %r88, %r89, %r90, %r131, %r132;
	// end inline asm
	mov.b64 	%rd52, {%r83, %r88};
	mov.b64 	%fd127, %rd52;
	setp.gt.s32 	%p60, %r82, 30;
	setp.lt.f64 	%p61, %fd303, %fd127;
	selp.f64 	%fd128, %fd127, %fd303, %p61;
	selp.f64 	%fd129, %fd303, %fd128, %p60;
	mov.b64 	%rd53, %fd129;
	mov.b64 	{%r94, %r99}, %rd53;
	mov.b32 	%r100, 2;
	// begin inline asm
	shfl.sync.down.b32 %r93, %r94, %r100, %r131, %r132;
	// end inline asm
	// begin inline asm
	shfl.sync.down.b32 %r98, %r99, %r100, %r131, %r132;
	// end inline asm
	mov.b64 	%rd54, {%r93, %r98};
	mov.b64 	%fd130, %rd54;
	setp.gt.s32 	%p62, %r82, 29;
	setp.lt.f64 	%p63, %fd129, %fd130;
	selp.f64 	%fd131, %fd130, %fd129, %p63;
	selp.f64 	%fd132, %fd129, %fd131, %p62;
	mov.b64 	%rd55, %fd132;
	mov.b64 	{%r104, %r109}, %rd55;
	mov.b32 	%r110, 4;
	// begin inline asm
	shfl.sync.down.b32 %r103, %r104, %r110, %r131, %r132;
	// end inline asm
	// begin inline asm
	shfl.sync.down.b32 %r108, %r109, %r110, %r131, %r132;
	// end inline asm
	mov.b64 	%rd56, {%r103, %r108};
	mov.b64 	%fd133, %rd56;
	setp.gt.s32 	%p64, %r82, 27;
	setp.lt.f64 	%p65, %fd132, %fd133;
	selp.f64 	%fd134, %fd133, %fd132, %p65;
	selp.f64 	%fd135, %fd132, %fd134, %p64;
	mov.b64 	%rd57, %fd135;
	mov.b64 	{%r114, %r119}, %rd57;
	mov.b32 	%r120, 8;
	// begin inline asm
	shfl.sync.down.b32 %r113, %r114, %r120, %r131, %r132;
	// end inline asm
	// begin inline asm
	shfl.sync.down.b32 %r118, %r119, %r120, %r131, %r132;
	// end inline asm
	mov.b64 	%rd58, {%r113, %r118};
	mov.b64 	%fd136, %rd58;
	setp.gt.s32 	%p66, %r82, 23;
	setp.lt.f64 	%p67, %fd135, %fd136;
	selp.f64 	%fd137, %fd136, %fd135, %p67;
	selp.f64 	%fd138, %fd135, %fd137, %p66;
	mov.b64 	%rd59, %fd138;
	mov.b64 	{%r124, %r129}, %rd59;
	mov.b32 	%r130, 16;
	// begin inline asm
	shfl.sync.down.b32 %r123, %r124, %r130, %r131, %r132;
	// end inline asm
	// begin inline asm
	shfl.sync.down.b32 %r128, %r129, %r130, %r131, %r132;
	// end inline asm
	mov.b64 	%rd60, {%r123, %r128};
	mov.b64 	%fd139, %rd60;
	setp.gt.s32 	%p68, %r82, 15;
	setp.lt.f64 	%p69, %fd138, %fd139;
	selp.f64 	%fd37, %fd139, %fd138, %p69;
	selp.f64 	%fd304, %fd138, %fd37, %p68;
	setp.ne.s32 	%p70, %r82, 0;
	@%p70 bra 	$L__BB6_44;
	shr.u32 	%r133, %r27, 2;
	and.b32  	%r134, %r133, 248;
	mov.u32 	%r135, _ZZN3cub18CUB_300001_SM_10006detail6reduce18DeviceReduceKernelINS2_10policy_hubIdyN4cuda3__47maximumIdEEE10Policy1000EN6thrust24THRUST_300001_SM_1000_NS10device_ptrIdEEyS8_dNS5_3std3__410__identityEEEvT0_PT3_T1_NS0_13GridEvenShareISL_EET2_T4_E12temp_storage;
	add.s32 	%r136, %r135, %r134;
	st.shared.f64 	[%r136+8], %fd37;
$L__BB6_44:
	bar.sync 	0;
	setp.ne.s32 	%p71, %r27, 0;
	@%p71 bra 	$L__BB6_46;
	ld.shared.f64 	%fd140, [_ZZN3cub18CUB_300001_SM_10006detail6reduce18DeviceReduceKernelINS2_10policy_hubIdyN4cuda3__47maximumIdEEE10Policy1000EN6thrust24THRUST_300001_SM_1000_NS10device_ptrIdEEyS8_dNS5_3std3__410__identityEEEvT0_PT3_T1_NS0_13GridEvenShareISL_EET2_T4_E12temp_storage+16];
	setp.lt.f64 	%p72, %fd304, %fd140;
	selp.f64 	%fd141, %fd140, %fd304, %p72;
	ld.shared.f64 	%fd142, [_ZZN3cub18CUB_300001_SM_10006detail6reduce18DeviceReduceKernelINS2_10policy_hubIdyN4cuda3__47maximumIdEEE10Policy1000EN6thrust24THRUST_300001_SM_1000_NS10device_ptrIdEEyS8_dNS5_3std3__410__identityEEEvT0_PT3_T1_NS0_13GridEvenShareISL_EET2_T4_E12temp_storage+24];
	setp.lt.f64 	%p73, %fd141, %fd142;
	selp.f64 	%fd143, %fd142, %fd141, %p73;
	ld.shared.f64 	%fd144, [_ZZN3cub18CUB_300001_SM_10006detail6reduce18DeviceReduceKernelINS2_10policy_hubIdyN4cuda3__47maximumIdEEE10Policy1000EN6thrust24THRUST_300001_SM_1000_NS10device_ptrIdEEyS8_dNS5_3std3__410__identityEEEvT0_PT3_T1_NS0_13GridEvenShareISL_EET2_T4_E12temp_storage+32];
	setp.lt.f64 	%p74, %fd143, %fd144;
	selp.f64 	%fd145, %fd144, %fd143, %p74;
	ld.shared.f64 	%fd146, [_ZZN3cub18CUB_300001_SM_10006detail6reduce18DeviceReduceKernelINS2_10policy_hubIdyN4cuda3__47maximumIdEEE10Policy1000EN6thrust24THRUST_300001_SM_1000_NS10device_ptrIdEEyS8_dNS5_3std3__410__identityEEEvT0_PT3_T1_NS0_13GridEvenShareISL_EET2_T4_E12temp_storage+40];
	setp.lt.f64 	%p75, %fd145, %fd146;
	selp.f64 	%fd147, %fd146, %fd145, %p75;
	ld.shared.f64 	%fd148, [_ZZN3cub18CUB_300001_SM_10006detail6reduce18DeviceReduceKernelINS2_10policy_hubIdyN4cuda3__47maximumIdEEE10Policy1000EN6thrust24THRUST_300001_SM_1000_NS10device_ptrIdEEyS8_dNS5_3std3__410__identityEEEvT0_PT3_T1_NS0_13GridEvenShareISL_EET2_T4_E12temp_storage+48];
	setp.lt.f64 	%p76, %fd147, %fd148;
	selp.f64 	%fd149, %fd148, %fd147, %p76;
	ld.shared.f64 	%fd150, [_ZZN3cub18CUB_300001_SM_10006detail6reduce18DeviceReduceKernelINS2_10policy_hubIdyN4cuda3__47maximumIdEEE10Policy1000EN6thrust24THRUST_300001_SM_1000_NS10device_ptrIdEEyS8_dNS5_3std3__410__identityEEEvT0_PT3_T1_NS0_13GridEvenShareISL_EET2_T4_E12temp_storage+56];
	setp.lt.f64 	%p77, %fd149, %fd150;
	selp.f64 	%fd151, %fd150, %fd149, %p77;
	ld.shared.f64 	%fd152, [_ZZN3cub18CUB_300001_SM_10006detail6reduce18DeviceReduceKernelINS2_10policy_hubIdyN4cuda3__47maximumIdEEE10Policy1000EN6thrust24THRUST_300001_SM_1000_NS10device_ptrIdEEyS8_dNS5_3std3__410__identityEEEvT0_PT3_T1_NS0_13GridEvenShareISL_EET2_T4_E12temp_storage+64];
	setp.lt.f64 	%p78, %fd151, %fd152;
	selp.f64 	%fd304, %fd152, %fd151, %p78;
$L__BB6_46:
	mov.u32 	%r264, %tid.x;
	setp.ne.s32 	%p165, %r264, 0;
	@%p165 bra 	$L__BB6_48;
	ld.param.u64 	%rd101, [_ZN3cub18CUB_300001_SM_10006detail6reduce18DeviceReduceKernelINS2_10policy_hubIdyN4cuda3__47maximumIdEEE10Policy1000EN6thrust24THRUST_300001_SM_1000_NS10device_ptrIdEEyS8_dNS5_3std3__410__identityEEEvT0_PT3_T1_NS0_13GridEvenShareISL_EET2_T4__param_1];
	cvta.to.global.u64 	%rd98, %rd101;
	mul.wide.u32 	%rd99, %r2, 8;
	add.s64 	%rd100, %rd98, %rd99;
	st.global.f64 	[%rd100], %fd304;
$L__BB6_48:
	ret;

}
	// .globl	_ZN3cub18CUB_300001_SM_10006detail6reduce28DeviceReduceSingleTileKernelINS2_10policy_hubIdyN4cuda3__47maximumIdEEE10Policy1000EPdSB_iS8_ddNS5_3std3__410__identityEEEvT0_T1_T2_T3_T4_T6_
.visible .entry _ZN3cub18CUB_300001_SM_10006detail6reduce28DeviceReduceSingleTileKernelINS2_10policy_hubIdyN4cuda3__47maximumIdEEE10Policy1000EPdSB_iS8_ddNS5_3std3__410__identityEEEvT0_T1_T2_T3_T4_T6_(
	.param .u64 .ptr .align 1 _ZN3cub18CUB_300001_SM_10006detail6reduce28DeviceReduceSingleTileKernelINS2_10policy_hubIdyN4cuda3__47maximumIdEEE10Policy1000EPdSB_iS8_ddNS5_3std3__410__identityEEEvT0_T1_T2_T3_T4_T6__param_0,
	.param .u64 .ptr .align 1 _ZN3cub18CUB_300001_SM_10006detail6reduce28DeviceReduceSingleTileKernelINS2_10policy_hubIdyN4cuda3__47maximumIdEEE10Policy1000EPdSB_iS8_ddNS5_3std3__410__identityEEEvT0_T1_T2_T3_T4_T6__param_1,
	.param .u32 _ZN3cub18CUB_300001_SM_10006detail6reduce28DeviceReduceSingleTileKernelINS2_10policy_hubIdyN4cuda3__47maximumIdEEE10Policy1000EPdSB_iS8_ddNS5_3std3__410__identityEEEvT0_T1_T2_T3_T4_T6__param_2,
	.param .align 1 .b8 _ZN3cub18CUB_300001_SM_10006detail6reduce28DeviceReduceSingleTileKernelINS2_10policy_hubIdyN4cuda3__47maximumIdEEE10Policy1000EPdSB_iS8_ddNS5_3std3__410__identityEEEvT0_T1_T2_T3_T4_T6__param_3[1],
	.param .f64 _ZN3cub18CUB_300001_SM_10006detail6reduce28DeviceReduceSingleTileKernelINS2_10policy_hubIdyN4cuda3__47maximumIdEEE10Policy1000EPdSB_iS8_ddNS5_3std3__410__identityEEEvT0_T1_T2_T3_T4_T6__param_4,
	.param .align 1 .b8 _ZN3cub18CUB_300001_SM_10006detail6reduce28DeviceReduceSingleTileKernelINS2_10policy_hubIdyN4cuda3__47maximumIdEEE10Policy1000EPdSB_iS8_ddNS5_3std3__410__identityEEEvT0_T1_T2_T3_T4_T6__param_5[1]
)
.maxntid 256
.minnctapersm 1
{
	.reg .pred 	%p<220>;
	.reg .b32 	%r<472>;
	.reg .b64 	%rd<206>;
	.reg .b64 	%fd<381>;
	// demoted variable
	.shared .align 8 .b8 _ZZN3cub18CUB_300001_SM_10006detail6reduce28DeviceReduceSingleTileKernelINS2_10policy_hubIdyN4cuda3__47maximumIdEEE10Policy1000EPdSB_iS8_ddNS5_3std3__410__identityEEEvT0_T1_T2_T3_T4_T6_E12temp_storage[80];
	ld.param.u64 	%rd15, [_ZN3cub18CUB_300001_SM_10006detail6reduce28DeviceReduceSingleTileKernelINS2_10policy_hubIdyN4cuda3__47maximumIdEEE10Policy1000EPdSB_iS8_ddNS5_3std3__410__identityEEEvT0_T1_T2_T3_T4_T6__param_0];
	ld.param.u64 	%rd16, [_ZN3cub18CUB_300001_SM_10006detail6reduce28DeviceReduceSingleTileKernelINS2_10policy_hubIdyN4cuda3__47maximumIdEEE10Policy1000EPdSB_iS8_ddNS5_3std3__410__identityEEEvT0_T1_T2_T3_T4_T6__param_1];
	ld.param.u32 	%r68, [_ZN3cub18CUB_300001_SM_10006detail6reduce28DeviceReduceSingleTileKernelINS2_10policy_hubIdyN4cuda3__47maximumIdEEE10Policy1000EPdSB_iS8_ddNS5_3std3__410__identityEEEvT0_T1_T2_T3_T4_T6__param_2];
	ld.param.f64 	%fd58, [_ZN3cub18CUB_300001_SM_10006detail6reduce28DeviceReduceSingleTileKernelINS2_10policy_hubIdyN4cuda3__47maximumIdEEE10Policy1000EPdSB_iS8_ddNS5_3std3__410__identityEEEvT0_T1_T2_T3_T4_T6__param_4];
	cvta.to.global.u64 	%rd1, %rd16;
	setp.ne.s32 	%p1, %r68, 0;
	@%p1 bra 	$L__BB7_3;
	mov.u32 	%r445, %tid.x;
	setp.ne.s32 	%p219, %r445, 0;
	@%p219 bra 	$L__BB7_74;
	st.global.f64 	[%rd1], %fd58;
	bra.uni 	$L__BB7_74;
$L__BB7_3:
	and.b64  	%rd17, %rd15, 31;
	setp.ne.s64 	%p2, %rd17, 0;
	@%p2 bra 	$L__BB7_38;
	setp.gt.s32 	%p110, %r68, 2047;
	@%p110 bra 	$L__BB7_22;
	mov.u32 	%r1, %tid.x;
	setp.ge.s32 	%p159, %r1, %r68;
	mov.f64 	%fd359, 0d0000000000000000;
	mov.u32 	%r449, %r1;
	@%p159 bra 	$L__BB7_7;
	mul.wide.u32 	%rd169, %r1, 8;
	add.s64 	%rd168, %rd15, %rd169;
	// begin inline asm
	ld.global.nc.u64 %rd167, [%rd168];
	// end inline asm
	mov.b64 	%fd359, %rd167;
	add.s32 	%r449, %r1, 256;
$L__BB7_7:
	setp.ge.s32 	%p160, %r449, %r68;
	@%p160 bra 	$L__BB7_13;
	not.b32 	%r321, %r449;
	add.s32 	%r4, %r68, %r321;
	and.b32  	%r322, %r4, 768;
	setp.eq.s32 	%p161, %r322, 768;
	@%p161 bra 	$L__BB7_11;
	mul.wide.u32 	%rd170, %r449, 8;
	add.s64 	%rd202, %rd15, %rd170;
	shr.u32 	%r323, %r4, 8;
	add.s32 	%r324, %r323, 1;
	and.b32  	%r325, %r324, 3;
	neg.s32 	%r447, %r325;
$L__BB7_10:
	.pragma "nounroll";
	// begin inline asm
	ld.global.nc.u64 %rd171, [%rd202];
	// end inline asm
	mov.b64 	%fd272, %rd171;
	setp.lt.f64 	%p162, %fd359, %fd272;
	selp.f64 	%fd359, %fd272, %fd359, %p162;
	add.s32 	%r449, %r449, 256;
	add.s64 	%rd202, %rd202, 2048;
	add.s32 	%r447, %r447, 1;
	setp.ne.s32 	%p163, %r447, 0;
	@%p163 bra 	$L__BB7_10;
$L__BB7_11:
	setp.lt.u32 	%p164, %r4, 768;
	@%p164 bra 	$L__BB7_13;
$L__BB7_12:
	mul.wide.s32 	%rd181, %r449, 8;
	add.s64 	%rd174, %rd15, %rd181;
	// begin inline asm
	ld.global.nc.u64 %rd173, [%rd174];
	// end inline asm
	mov.b64 	%fd273, %rd173;
	setp.lt.f64 	%p165, %fd359, %fd273;
	selp.f64 	%fd274, %fd273, %fd359, %p165;
	add.s64 	%rd176, %rd174, 2048;
	// begin inline asm
	ld.global.nc.u64 %rd175, [%rd176];
	// end inline asm
	mov.b64 	%fd275, %rd175;
	setp.lt.f64 	%p166, %fd274, %fd275;
	selp.f64 	%fd276, %fd275, %fd274, %p166;
	add.s64 	%rd178, %rd174, 4096;
	// begin inline asm
	ld.global.nc.u64 %rd177, [%rd178];
	// end inline asm
	mov.b64 	%fd277, %rd177;
	setp.lt.f64 	%p167, %fd276, %fd277;
	selp.f64 	%fd278, %fd277, %fd276, %p167;
	add.s64 	%rd180, %rd174, 6144;
	// begin inline asm
	ld.global.nc.u64 %rd179, [%rd180];
	// end inline asm
	mov.b64 	%fd279, %rd179;
	setp.lt.f64 	%p168, %fd278, %fd279;
	selp.f64 	%fd359, %fd279, %fd278, %p168;
	add.s32 	%r449, %r449, 1024;
	setp.lt.s32 	%p169, %r449, %r68;
	@%p169 bra 	$L__BB7_12;
$L__BB7_13:
	setp.lt.s32 	%p170, %r68, 256;
	@%p170 bra 	$L__BB7_18;
	// begin inline asm
	mov.u32 %r389, %laneid;
	// end inline asm
	mov.b64 	%rd192, %fd359;
	mov.b64 	{%r391, %r396}, %rd192;
	mov.b32 	%r397, 1;
	mov.b32 	%r438, 31;
	mov.b32 	%r439, -1;
	// begin inline asm
	shfl.sync.down.b32 %r390, %r391, %r397, %r438, %r439;
	// end inline asm
	// begin inline asm
	shfl.sync.down.b32 %r395, %r396, %r397, %r438, %r439;
	// end inline asm
	mov.b64 	%rd193, {%r390, %r395};
	mov.b64 	%fd327, %rd193;
	setp.gt.s32 	%p198, %r389, 30;
	setp.lt.f64 	%p199, %fd359, %fd327;
	selp.f64 	%fd328, %fd327, %fd359, %p199;
	selp.f64 	%fd329, %fd359, %fd328, %p198;
	mov.b64 	%rd194, %fd329;
	mov.b64 	{%r401, %r406}, %rd194;
	mov.b32 	%r407, 2;
	// begin inline asm
	shfl.sync.down.b32 %r400, %r401, %r407, %r438, %r439;
	// end inline asm
	// begin inline asm
	shfl.sync.down.b32 %r405, %r406, %r407, %r438, %r439;
	// end inline asm
	mov.b64 	%rd195, {%r400, %r405};
	mov.b64 	%fd330, %rd195;
	setp.gt.s32 	%p200, %r389, 29;
	setp.lt.f64 	%p201, %fd329, %fd330;
	selp.f64 	%fd331, %fd330, %fd329, %p201;
	selp.f64 	%fd332, %fd329, %fd331, %p200;
	mov.b64 	%rd196, %fd332;
	mov.b64 	{%r411, %r416}, %rd196;
	mov.b32 	%r417, 4;
	// begin inline asm
	shfl.sync.down.b32 %r410, %r411, %r417, %r438, %r439;
	// end inline asm
	// begin inline asm
	shfl.sync.down.b32 %r415, %r416, %r417, %r438, %r439;
	// end inline asm
	mov.b64 	%rd197, {%r410, %r415};
	mov.b64 	%fd333, %rd197;
	setp.gt.s32 	%p202, %r389, 27;
	setp.lt.f64 	%p203, %fd332, %fd333;
	selp.f64 	%fd334, %fd333, %fd332, %p203;
	selp.f64 	%fd335, %fd332, %fd334, %p202;
	mov.b64 	%rd198, %fd335;
	mov.b64 	{%r421, %r426}, %rd198;
	mov.b32 	%r427, 8;
	// begin inline asm
	shfl.sync.down.b32 %r420, %r421, %r427, %r438, %r439;
	// end inline asm
	// begin inline asm
	shfl.sync.down.b32 %r425, %r426, %r427, %r438, %r439;
	// end inline asm
	mov.b64 	%rd199, {%r420, %r425};
	mov.b64 	%fd336, %rd199;
	setp.gt.s32 	%p204, %r389, 23;
	setp.lt.f64 	%p205, %fd335, %fd336;
	selp.f64 	%fd337, %fd336, %fd335, %p205;
	selp.f64 	%fd338, %fd335, %fd337, %p204;
	mov.b64 	%rd200, %fd338;
	mov.b64 	{%r431, %r436}, %rd200;
	mov.b32 	%r437, 16;
	// begin inline asm
	shfl.sync.down.b32 %r430, %r431, %r437, %r438, %r439;
	// end inline asm
	// begin inline asm
	shfl.sync.down.b32 %r435, %r436, %r437, %r438, %r439;
	// end inline asm
	mov.b64 	%rd201, {%r430, %r435};
	mov.b64 	%fd339, %rd201;
	setp.gt.s32 	%p206, %r389, 15;
	setp.lt.f64 	%p207, %fd338, %fd339;
	selp.f64 	%fd10, %fd339, %fd338, %p207;
	selp.f64 	%fd380, %fd338, %fd10, %p206;
	setp.ne.s32 	%p208, %r389, 0;
	@%p208 bra 	$L__BB7_16;
	shr.u32 	%r440, %r1, 2;
	and.b32  	%r441, %r440, 248;
	mov.u32 	%r442, _ZZN3cub18CUB_300001_SM_10006detail6reduce28DeviceReduceSingleTileKernelINS2_10policy_hubIdyN4cuda3__47maximumIdEEE10Policy1000EPdSB_iS8_ddNS5_3std3__410__identityEEEvT0_T1_T2_T3_T4_T6_E12temp_storage;
	add.s32 	%r443, %r442, %r441;
	st.shared.f64 	[%r443+8], %fd10;
$L__BB7_16:
	bar.sync 	0;
	setp.ne.s32 	%p209, %r1, 0;
	@%p209 bra 	$L__BB7_72;
	ld.shared.f64 	%fd340, [_ZZN3cub18CUB_300001_SM_10006detail6reduce28DeviceReduceSingleTileKernelINS2_10policy_hubIdyN4cuda3__47maximumIdEEE10Policy1000EPdSB_iS8_ddNS5_3std3__410__identityEEEvT0_T1_T2_T3_T4_T6_E12temp_storage+16];
	setp.lt.f64 	%p210, %fd380, %fd340;
	selp.f64 	%fd341, %fd340, %fd380, %p210;
	ld.shared.f64 	%fd342, [_ZZN3cub18CUB_300001_SM_10006detail6reduce28DeviceReduceSingleTileKernelINS2_10policy_hubIdyN4cuda3__47maximumIdEEE10Policy1000EPdSB_iS8_ddNS5_3std3__410__identityEEEvT0_T1_T2_T3_T4_T6_E12temp_storage+24];
	setp.lt.f64 	%p211, %fd341, %fd342;
	selp.f64 	%fd343, %fd342, %fd341, %p211;
	ld.shared.f64 	%fd344, [_ZZN3cub18CUB_300001_SM_10006detail6reduce28DeviceReduceSingleTileKernelINS2_10policy_hubIdyN4cuda3__47maximumIdEEE10Policy1000EPdSB_iS8_ddNS5_3std3__410__identityEEEvT0_T1_T2_T3_T4_T6_E12temp_storage+32];
	setp.lt.f64 	%p212, %fd343, %fd344;
	selp.f64 	%fd345, %fd344, %fd343, %p212;
	ld.shared.f64 	%fd346, [_ZZN3cub18CUB_300001_SM_10006detail6reduce28DeviceReduceSingleTileKernelINS2_10policy_hubIdyN4cuda3__47maximumIdEEE10Policy1000EPdSB_iS8_ddNS5_3std3__410__identityEEEvT0_T1_T2_T3_T4_T6_E12temp_storage+40];
	setp.lt.f64 	%p213, %fd345, %fd346;
	selp.f64 	%fd347, %fd346, %fd345, %p213;
	ld.shared.f64 	%fd348, [_ZZN3cub18CUB_300001_SM_10006detail6reduce28DeviceReduceSingleTileKernelINS2_10policy_hubIdyN4cuda3__47maximumIdEEE10Policy1000EPdSB_iS8_ddNS5_3std3__410__identityEEEvT0_T1_T2_T3_T4_T6_E12temp_storage+48];
	setp.lt.f64 	%p214, %fd347, %fd348;
	selp.f64 	%fd349, %fd348, %fd347, %p214;
	ld.shared.f64 	%fd350, [_ZZN3cub18CUB_300001_SM_10006detail6reduce28DeviceReduceSingleTileKernelINS2_10policy_hubIdyN4cuda3__47maximumIdEEE10Policy1000EPdSB_iS8_ddNS5_3std3__410__identityEEEvT0_T1_T2_T3_T4_T6_E12temp_storage+56];
	setp.lt.f64 	%p215, %fd349, %fd350;
	selp.f64 	%fd351, %fd350, %fd349, %p215;
	ld.shared.f64 	%fd352, [_ZZN3cub18CUB_300001_SM_10006detail6reduce28DeviceReduceSingleTileKernelINS2_10policy_hubIdyN4cuda3__47maximumIdEEE10Policy1000EPdSB_iS8_ddNS5_3std3__410__identityEEEvT0_T1_T2_T3_T4_T6_E12temp_storage+64];
	setp.lt.f64 	%p216, %fd351, %fd352;
	selp.f64 	%fd380, %fd352, %fd351, %p216;
	bra.uni 	$L__BB7_72;
$L__BB7_18:
	// begin inline asm
	mov.u32 %r326, %laneid;
	// end inline asm
	and.b32  	%r377, %r1, 992;
	add.s32 	%r378, %r377, 32;
	setp.gt.s32 	%p171, %r378, %r68;
	not.b32 	%r379, %r377;
	add.s32 	%r380, %r68, %r379;
	selp.b32 	%r375, %r380, 31, %p171;
	mov.b64 	%rd182, %fd359;
	mov.b64 	{%r328, %r333}, %rd182;
	mov.b32 	%r334, 1;
	mov.b32 	%r376, -1;
	// begin inline asm
	shfl.sync.down.b32 %r327, %r328, %r334, %r375, %r376;
	// end inline asm
	// begin inline asm
	shfl.sync.down.b32 %r332, %r333, %r334, %r375, %r376;
	// end inline asm
	mov.b64 	%rd183, {%r327, %r332};
	mov.b64 	%fd280, %rd183;
	setp.lt.s32 	%p172, %r326, %r375;
	setp.lt.f64 	%p173, %fd359, %fd280;
	selp.f64 	%fd281, %fd280, %fd359, %p173;
	selp.f64 	%fd282, %fd281, %fd359, %p172;
	mov.b64 	%rd184, %fd282;
	mov.b64 	{%r338, %r343}, %rd184;
	mov.b32 	%r344, 2;
	// begin inline asm
	shfl.sync.down.b32 %r337, %r338, %r344, %r375, %r376;
	// end inline asm
	// begin inline asm
	shfl.sync.down.b32 %r342, %r343, %r344, %r375, %r376;
	// end inline asm
	mov.b64 	%rd185, {%r337, %r342};
	mov.b64 	%fd283, %rd185;
	add.s32 	%r381, %r326, 2;
	setp.gt.s32 	%p174, %r381, %r375;
	setp.lt.f64 	%p175, %fd282, %fd283;
	selp.f64 	%fd284, %fd283, %fd282, %p175;
	selp.f64 	%fd285, %fd282, %fd284, %p174;
	mov.b64 	%rd186, %fd285;
	mov.b64 	{%r348, %r353}, %rd186;
	mov.b32 	%r354, 4;
	// begin inline asm
	shfl.sync.down.b32 %r347, %r348, %r354, %r375, %r376;
	// end inline asm
	// begin inline asm
	shfl.sync.down.b32 %r352, %r353, %r354, %r375, %r376;
	// end inline asm
	mov.b64 	%rd187, {%r347, %r352};
	mov.b64 	%fd286, %rd187;
	add.s32 	%r382, %r326, 4;
	setp.gt.s32 	%p176, %r382, %r375;
	setp.lt.f64 	%p177, %fd285, %fd286;
	selp.f64 	%fd287, %fd286, %fd285, %p177;
	selp.f64 	%fd288, %fd285, %fd287, %p176;
	mov.b64 	%rd188, %fd288;
	mov.b64 	{%r358, %r363}, %rd188;
	mov.b32 	%r364, 8;
	// begin inline asm
	shfl.sync.down.b32 %r357, %r358, %r364, %r375, %r376;
	// end inline asm
	// begin inline asm
	shfl.sync.down.b32 %r362, %r363, %r364, %r375, %r376;
	// end inline asm
	mov.b64 	%rd189, {%r357, %r362};
	mov.b64 	%fd289, %rd189;
	add.s32 	%r383, %r326, 8;
	setp.gt.s32 	%p178, %r383, %r375;
	setp.lt.f64 	%p179, %fd288, %fd289;
	selp.f64 	%fd290, %fd289, %fd288, %p179;
	selp.f64 	%fd291, %fd288, %fd290, %p178;
	mov.b64 	%rd190, %fd291;
	mov.b64 	{%r368, %r373}, %rd190;
	mov.b32 	%r374, 16;
	// begin inline asm
	shfl.sync.down.b32 %r367, %r368, %r374, %r375, %r376;
	// end inline asm
	// begin inline asm
	shfl.sync.down.b32 %r372, %r373, %r374, %r375, %r376;
	// end inline asm
	mov.b64 	%rd191, {%r367, %r372};
	mov.b64 	%fd292, %rd191;
	add.s32 	%r384, %r326, 16;
	setp.gt.s32 	%p180, %r384, %r375;
	setp.lt.f64 	%p181, %fd291, %fd292;
	selp.f64 	%fd293, %fd292, %fd291, %p181;
	selp.f64 	%fd380, %fd291, %fd293, %p180;
	setp.ne.s32 	%p182, %r326, 0;
	@%p182 bra 	$L__BB7_20;
	shr.u32 	%r385, %r1, 2;
	and.b32  	%r386, %r385, 248;
	mov.u32 	%r387, _ZZN3cub18CUB_300001_SM_10006detail6reduce28DeviceReduceSingleTileKernelINS2_10policy_hubIdyN4cuda3__47maximumIdEEE10Policy1000EPdSB_iS8_ddNS5_3std3__410__identityEEEvT0_T1_T2_T3_T4_T6_E12temp_storage;
	add.s32 	%r388, %r387, %r386;
	st.shared.f64 	[%r388+8], %fd380;
$L__BB7_20:
	bar.sync 	0;
	setp.ne.s32 	%p183, %r1, 0;
	@%p183 bra 	$L__BB7_72;
	setp.gt.s32 	%p184, %r68, 32;
	ld.shared.f64 	%fd294, [_ZZN3cub18CUB_300001_SM_10006detail6reduce28DeviceReduceSingleTileKernelINS2_10policy_hubIdyN4cuda3__47maximumIdEEE10Policy1000EPdSB_iS8_ddNS5_3std3__410__identityEEEvT0_T1_T2_T3_T4_T6_E12temp_storage+16];
	setp.lt.f64 	%p185, %fd380, %fd294;
	selp.f64 	%fd296, %fd294, %fd380, %p185;
	selp.f64 	%fd297, %fd296, %fd380, %p184;
	setp.gt.s32 	%p186, %r68, 64;
	ld.shared.f64 	%fd299, [_ZZN3cub18CUB_300001_SM_10006detail6reduce28DeviceReduceSingleTileKernelINS2_10policy_hubIdyN4cuda3__47maximumIdEEE10Policy1000EPdSB_iS8_ddNS5_3std3__410__identityEEEvT0_T1_T2_T3_T4_T6_E12temp_storage+24];
	setp.lt.f64 	%p187, %fd297, %fd299;
	selp.f64 	%fd301, %fd299, %fd297, %p187;
	selp.f64 	%fd302, %fd301, %fd297, %p186;
	setp.gt.s32 	%p188, %r68, 96;
	ld.shared.f64 	%fd304, [_ZZN3cub18CUB_300001_SM_10006detail6reduce28DeviceReduceSingleTileKernelINS2_10policy_hubIdyN4cuda3__47maximumIdEEE10Policy1000EPdSB_iS8_ddNS5_3std3__410__identityEEEvT0_T1_T2_T3_T4_T6_E12temp_storage+32];
	setp.lt.f64 	%p189, %fd302, %fd304;
	selp.f64 	%fd306, %fd304, %fd302, %p189;
	selp.f64 	%fd307, %fd306, %fd302, %p188;
	setp.gt.s32 	%p190, %r68, 128;
	ld.shared.f64 	%fd309, [_ZZN3cub18CUB_300001_SM_10006detail6reduce28DeviceReduceSingleTileKernelINS2_10policy_hubIdyN4cuda3__47maximumIdEEE10Policy1000EPdSB_iS8_ddNS5_3std3__410__identityEEEvT0_T1_T2_T3_T4_T6_E12temp_storage+40];
	setp.lt.f64 	%p191, %fd307, %fd309;
	selp.f64 	%fd311, %fd309, %fd307, %p191;
	selp.f64 	%fd312, %fd311, %fd307, %p190;
	setp.gt.s32 	%p192, %r68, 160;
	ld.shared.f64 	%fd314, [_ZZN3cub18CUB_300001_SM_10006detail6reduce28DeviceReduceSingleTileKernelINS2_10policy_hubIdyN4cuda3__47maximumIdEEE10Policy1000EPdSB_iS8_ddNS5_3std3__410__identityEEEvT0_T1_T2_T3_T4_T6_E12temp_storage+48];
	setp.lt.f64 	%p193, %fd312, %fd314;
	selp.f64 	%fd316, %fd314, %fd312, %p193;
	selp.f64 	%fd317, %fd316, %fd312, %p192;
	setp.gt.s32 	%p194, %r68, 192;
	ld.shared.f64 	%fd319, [_ZZN3cub18CUB_300001_SM_10006detail6reduce28DeviceReduceSingleTileKernelINS2_10policy_hubIdyN4cuda3__47maximumIdEEE10Policy1000EPdSB_iS8_ddNS5_3std3__410__identityEEEvT0_T1_T2_T3_T4_T6_E12temp_storage+56];
	setp.lt.f64 	%p195, %fd317, %fd319;
	selp.f64 	%fd321, %fd319, %fd317, %p195;
	selp.f64 	%fd322, %fd321, %fd317, %p194;
	setp.gt.s32 	%p196, %r68, 224;
	ld.shared.f64 	%fd324, [_ZZN3cub18CUB_300001_SM_10006detail6reduce28DeviceReduceSingleTileKernelINS2_10policy_hubIdyN4cuda3__47maximumIdEEE10Policy1000EPdSB_iS8_ddNS5_3std3__410__identityEEEvT0_T1_T2_T3_T4_T6_E12temp_storage+64];
	setp.lt.f64 	%p197, %fd322, %fd324;
	selp.f64 	%fd326, %fd324, %fd322, %p197;
	selp.f64 	%fd380, %fd326, %fd322, %p196;
	bra.uni 	$L__BB7_72;
$L__BB7_22:
	mov.u32 	%r13, %tid.x;
	shl.b32 	%r14, %r13, 2;
	mul.wide.u32 	%rd126, %r14, 8;
	add.s64 	%rd116, %rd15, %rd126;
	// begin inline asm
	ld.global.nc.v2.u64 {%rd114, %rd115}, [%rd116];
	// end inline asm
	add.s64 	%rd119, %rd116, 16;
	// begin inline asm
	ld.global.nc.v2.u64 {%rd117, %rd118}, [%rd119];
	// end inline asm
	mov.b64 	%fd206, %rd114;
	mov.b64 	%fd207, %rd115;
	mov.b64 	%fd208, %rd117;
	mov.b64 	%fd209, %rd118;
	add.s64 	%rd122, %rd116, 8192;
	// begin inline asm
	ld.global.nc.v2.u64 {%rd120, %rd121}, [%rd122];
	// end inline asm
	add.s64 	%rd125, %rd116, 8208;
	// begin inline asm
	ld.global.nc.v2.u64 {%rd123, %rd124}, [%rd125];
	// end inline asm
	mov.b64 	%fd210, %rd120;
	mov.b64 	%fd211, %rd121;
	mov.b64 	%fd212, %rd123;
	mov.b64 	%fd213, %rd124;
	setp.lt.f64 	%p111, %fd206, %fd207;
	selp.f64 	%fd214, %fd207, %fd206, %p111;
	setp.lt.f64 	%p112, %fd214, %fd208;
	selp.f64 	%fd215, %fd208, %fd214, %p112;
	setp.lt.f64 	%p113, %fd215, %fd209;
	selp.f64 	%fd216, %fd209, %fd215, %p113;
	setp.lt.f64 	%p114, %fd216, %fd210;
	selp.f64 	%fd217, %fd210, %fd216, %p114;
	setp.lt.f64 	%p115, %fd217, %fd211;
	selp.f64 	%fd218, %fd211, %fd217, %p115;
	setp.lt.f64 	%p116, %fd218, %fd212;
	selp.f64 	%fd219, %fd212, %fd218, %p116;
	setp.lt.f64 	%p117, %fd219, %fd213;
	selp.f64 	%fd366, %fd213, %fd219, %p117;
	setp.lt.u32 	%p118, %r68, 4096;
	mov.b32 	%r452, 2048;
	@%p118 bra 	$L__BB7_26;
	add.s32 	%r15, %r68, -2048;
	mov.b32 	%r452, 2048;
$L__BB7_24:
	add.s32 	%r258, %r452, %r14;
	mul.wide.u32 	%rd139, %r258, 8;
	add.s64 	%rd129, %rd15, %rd139;
	// begin inline asm
	ld.global.nc.v2.u64 {%rd127, %rd128}, [%rd129];
	// end inline asm
	add.s64 	%rd132, %rd129, 16;
	// begin inline asm
	ld.global.nc.v2.u64 {%rd130, %rd131}, [%rd132];
	// end inline asm
	mov.b64 	%fd220, %rd127;
	mov.b64 	%fd221, %rd128;
	mov.b64 	%fd222, %rd130;
	mov.b64 	%fd223, %rd131;
	add.s64 	%rd135, %rd129, 8192;
	// begin inline asm
	ld.global.nc.v2.u64 {%rd133, %rd134}, [%rd135];
	// end inline asm
	add.s64 	%rd138, %rd129, 8208;
	// begin inline asm
	ld.global.nc.v2.u64 {%rd136, %rd137}, [%rd138];
	// end inline asm
	mov.b64 	%fd224, %rd133;
	mov.b64 	%fd225, %rd134;
	mov.b64 	%fd226, %rd136;
	mov.b64 	%fd227, %rd137;
	setp.lt.f64 	%p119, %fd366, %fd220;
	selp.f64 	%fd228, %fd220, %fd366, %p119;
	setp.lt.f64 	%p120, %fd228, %fd221;
	selp.f64 	%fd229, %fd221, %fd228, %p120;
	setp.lt.f64 	%p121, %fd229, %fd222;
	selp.f64 	%fd230, %fd222, %fd229, %p121;
	setp.lt.f64 	%p122, %fd230, %fd223;
	selp.f64 	%fd231, %fd223, %fd230, %p122;
	setp.lt.f64 	%p123, %fd231, %fd224;
	selp.f64 	%fd232, %fd224, %fd231, %p123;
	setp.lt.f64 	%p124, %fd232, %fd225;
	selp.f64 	%fd233, %fd225, %fd232, %p124;
	setp.lt.f64 	%p125, %fd233, %fd226;
	selp.f64 	%fd234, %fd226, %fd233, %p125;
	setp.lt.f64 	%p126, %fd234, %fd227;
	selp.f64 	%fd366, %fd227, %fd234, %p126;
	sub.s32 	%r259, %r68, %r452;
	setp.lt.s32 	%p127, %r259, 2048;
	@%p127 bra 	$L__BB7_34;
	add.s32 	%r452, %r452, 2048;
	setp.le.s32 	%p128, %r452, %r15;
	@%p128 bra 	$L__BB7_24;
$L__BB7_26:
	setp.le.s32 	%p129, %r68, %r452;
	@%p129 bra 	$L__BB7_34;
	sub.s32 	%r19, %r68, %r452;
	setp.ge.s32 	%p130, %r13, %r19;
	@%p130 bra 	$L__BB7_34;
	not.b32 	%r260, %r13;
	add.s32 	%r261, %r68, %r260;
	sub.s32 	%r20, %r261, %r452;
	and.b32  	%r262, %r20, 768;
	setp.eq.s32 	%p131, %r262, 768;
	mov.u32 	%r456, %r13;
	@%p131 bra 	$L__BB7_31;
	add.s32 	%r454, %r13, %r452;
	shr.u32 	%r263, %r20, 8;
	add.s32 	%r264, %r263, 1;
	and.b32  	%r265, %r264, 3;
	neg.s32 	%r453, %r265;
	mov.u32 	%r456, %r13;
$L__BB7_30:
	.pragma "nounroll";
	mul.wide.u32 	%rd142, %r454, 8;
	add.s64 	%rd141, %rd15, %rd142;
	// begin inline asm
	ld.global.nc.u64 %rd140, [%rd141];
	// end inline asm
	mov.b64 	%fd236, %rd140;
	setp.lt.f64 	%p132, %fd366, %fd236;
	selp.f64 	%fd366, %fd236, %fd366, %p132;
	add.s32 	%r456, %r456, 256;
	add.s32 	%r454, %r454, 256;
	add.s32 	%r453, %r453, 1;
	setp.ne.s32 	%p133, %r453, 0;
	@%p133 bra 	$L__BB7_30;
$L__BB7_31:
	setp.lt.u32 	%p134, %r20, 768;
	@%p134 bra 	$L__BB7_34;
	cvt.u64.u32 	%rd143, %r456;
	cvt.u64.u32 	%rd144, %r452;
	add.s64 	%rd145, %rd143, %rd144;
	shl.b64 	%rd146, %rd145, 3;
	add.s64 	%rd147, %rd146, %rd15;
	add.s64 	%rd203, %rd147, 4096;
	add.s32 	%r457, %r456, %r452;
$L__BB7_33:
	mul.wide.u32 	%rd156, %r457, 8;
	add.s64 	%rd149, %rd15, %rd156;
	// begin inline asm
	ld.global.nc.u64 %rd148, [%rd149];
	// end inline asm
	mov.b64 	%fd237, %rd148;
	setp.lt.f64 	%p135, %fd366, %fd237;
	selp.f64 	%fd238, %fd237, %fd366, %p135;
	add.s64 	%rd151, %rd203, -2048;
	// begin inline asm
	ld.global.nc.u64 %rd150, [%rd151];
	// end inline asm
	mov.b64 	%fd239, %rd150;
	setp.lt.f64 	%p136, %fd238, %fd239;
	selp.f64 	%fd240, %fd239, %fd238, %p136;
	// begin inline asm
	ld.global.nc.u64 %rd152, [%rd203];
	// end inline asm
	mov.b64 	%fd241, %rd152;
	setp.lt.f64 	%p137, %fd240, %fd241;
	selp.f64 	%fd242, %fd241, %fd240, %p137;
	add.s64 	%rd155, %rd203, 2048;
	// begin inline asm
	ld.global.nc.u64 %rd154, [%rd155];
	// end inline asm
	mov.b64 	%fd243, %rd154;
	setp.lt.f64 	%p138, %fd242, %fd243;
	selp.f64 	%fd366, %fd243, %fd242, %p138;
	add.s32 	%r456, %r456, 1024;
	add.s64 	%rd203, %rd203, 8192;
	add.s32 	%r457, %r457, 1024;
	setp.lt.s32 	%p139, %r456, %r19;
	@%p139 bra 	$L__BB7_33;
$L__BB7_34:
	// begin inline asm
	mov.u32 %r266, %laneid;
	// end inline asm
	mov.b64 	%rd157, %fd366;
	mov.b64 	{%r268, %r273}, %rd157;
	mov.b32 	%r274, 1;
	mov.b32 	%r315, 31;
	mov.b32 	%r316, -1;
	// begin inline asm
	shfl.sync.down.b32 %r267, %r268, %r274, %r315, %r316;
	// end inline asm
	// begin inline asm
	shfl.sync.down.b32 %r272, %r273, %r274, %r315, %r316;
	// end inline asm
	mov.b64 	%rd158, {%r267, %r272};
	mov.b64 	%fd244, %rd158;
	setp.gt.s32 	%p140, %r266, 30;
	setp.lt.f64 	%p141, %fd366, %fd244;
	selp.f64 	%fd245, %fd244, %fd366, %p141;
	selp.f64 	%fd246, %fd366, %fd245, %p140;
	mov.b64 	%rd159, %fd246;
	mov.b64 	{%r278, %r283}, %rd159;
	mov.b32 	%r284, 2;
	// begin inline asm
	shfl.sync.down.b32 %r277, %r278, %r284, %r315, %r316;
	// end inline asm
	// begin inline asm
	shfl.sync.down.b32 %r282, %r283, %r284, %r315, %r316;
	// end inline asm
	mov.b64 	%rd160, {%r277, %r282};
	mov.b64 	%fd247, %rd160;
	setp.gt.s32 	%p142, %r266, 29;
	setp.lt.f64 	%p143, %fd246, %fd247;
	selp.f64 	%fd248, %fd247, %fd246, %p143;
	selp.f64 	%fd249, %fd246, %fd248, %p142;
	mov.b64 	%rd161, %fd249;
	mov.b64 	{%r288, %r293}, %rd161;
	mov.b32 	%r294, 4;
	// begin inline asm
	shfl.sync.down.b32 %r287, %r288, %r294, %r315, %r316;
	// end inline asm
	// begin inline asm
	shfl.sync.down.b32 %r292, %r293, %r294, %r315, %r316;
	// end inline asm
	mov.b64 	%rd162, {%r287, %r292};
	mov.b64 	%fd250, %rd162;
	setp.gt.s32 	%p144, %r266, 27;
	setp.lt.f64 	%p145, %fd249, %fd250;
	selp.f64 	%fd251, %fd250, %fd249, %p145;
	selp.f64 	%fd252, %fd249, %fd251, %p144;
	mov.b64 	%rd163, %fd252;
	mov.b64 	{%r298, %r303}, %rd163;
	mov.b32 	%r304, 8;
	// begin inline asm
	shfl.sync.down.b32 %r297, %r298, %r304, %r315, %r316;
	// end inline asm
	// begin inline asm
	shfl.sync.down.b32 %r302, %r303, %r304, %r315, %r316;
	// end inline asm
	mov.b64 	%rd164, {%r297, %r302};
	mov.b64 	%fd253, %rd164;
	setp.gt.s32 	%p146, %r266, 23;
	setp.lt.f64 	%p147, %fd252, %fd253;
	selp.f64 	%fd254, %fd253, %fd252, %p147;
	selp.f64 	%fd255, %fd252, %fd254, %p146;
	mov.b64 	%rd165, %fd255;
	mov.b64 	{%r308, %r313}, %rd165;
	mov.b32 	%r314, 16;
	// begin inline asm
	shfl.sync.down.b32 %r307, %r308, %r314, %r315, %r316;
	// end inline asm
	// begin inline asm
	shfl.sync.down.b32 %r312, %r313, %r314, %r315, %r316;
	// end inline asm
	mov.b64 	%rd166, {%r307, %r312};
	mov.b64 	%fd256, %rd166;
	setp.gt.s32 	%p148, %r266, 15;
	setp.lt.f64 	%p149, %fd255, %fd256;
	selp.f64 	%fd26, %fd256, %fd255, %p149;
	selp.f64 	%fd380, %fd255, %fd26, %p148;
	setp.ne.s32 	%p150, %r266, 0;
	@%p150 bra 	$L__BB7_36;
	shr.u32 	%r317, %r13, 2;
	and.b32  	%r318, %r317, 248;
	mov.u32 	%r319, _ZZN3cub18CUB_300001_SM_10006detail6reduce28DeviceReduceSingleTileKernelINS2_10policy_hubIdyN4cuda3__47maximumIdEEE10Policy1000EPdSB_iS8_ddNS5_3std3__410__identityEEEvT0_T1_T2_T3_T4_T6_E12temp_storage;
	add.s32 	%r320, %r319, %r318;
	st.shared.f64 	[%r320+8], %fd26;
$L__BB7_36:
	bar.sync 	0;
	setp.ne.s32 	%p151, %r13, 0;
	@%p151 bra 	$L__BB7_72;
	ld.shared.f64 	%fd257, [_ZZN3cub18CUB_300001_SM_10006detail6reduce28DeviceReduceSingleTileKernelINS2_10policy_hubIdyN4cuda3__47maximumIdEEE10Policy1000EPdSB_iS8_ddNS5_3std3__410__identityEEEvT0_T1_T2_T3_T4_T6_E12temp_storage+16];
	setp.lt.f64 	%p152, %fd380, %fd257;
	selp.f64 	%fd258, %fd257, %fd380, %p152;
	ld.shared.f64 	%fd259, [_ZZN3cub18CUB_300001_SM_10006detail6reduce28DeviceReduceSingleTileKernelINS2_10policy_hubIdyN4cuda3__47maximumIdEEE10Policy1000EPdSB_iS8_ddNS5_3std3__410__identityEEEvT0_T1_T2_T3_T4_T6_E12temp_storage+24];
	setp.lt.f64 	%p153, %fd258, %fd259;
	selp.f64 	%fd260, %fd259, %fd258, %p153;
	ld.shared.f64 	%fd261, [_ZZN3cub18CUB_300001_SM_10006detail6reduce28DeviceReduceSingleTileKernelINS2_10policy_hubIdyN4cuda3__47maximumIdEEE10Policy1000EPdSB_iS8_ddNS5_3std3__410__identityEEEvT0_T1_T2_T3_T4_T6_E12temp_storage+32];
	setp.lt.f64 	%p154, %fd260, %fd261;
	selp.f64 	%fd262, %fd261, %fd260, %p154;
	ld.shared.f64 	%fd263, [_ZZN3cub18CUB_300001_SM_10006detail6reduce28DeviceReduceSingleTileKernelINS2_10policy_hubIdyN4cuda3__47maximumIdEEE10Policy1000EPdSB_iS8_ddNS5_3std3__410__identityEEEvT0_T1_T2_T3_T4_T6_E12temp_storage+40];
	setp.lt.f64 	%p155, %fd262, %fd263;
	selp.f64 	%fd264, %fd263, %fd262, %p155;
	ld.shared.f64 	%fd265, [_ZZN3cub18CUB_300001_SM_10006detail6reduce28DeviceReduceSingleTileKernelINS2_10policy_hubIdyN4cuda3__47maximumIdEEE10Policy1000EPdSB_iS8_ddNS5_3std3__410__identityEEEvT0_T1_T2_T3_T4_T6_E12temp_storage+48];
	setp.lt.f64 	%p156, %fd264, %fd265;
	selp.f64 	%fd266, %fd265, %fd264, %p156;
	ld.shared.f64 	%fd267, [_ZZN3cub18CUB_300001_SM_10006detail6reduce28DeviceReduceSingleTileKernelINS2_10policy_hubIdyN4cuda3__47maximumIdEEE10Policy1000EPdSB_iS8_ddNS5_3std3__410__identityEEEvT0_T1_T2_T3_T4_T6_E12temp_storage+56];
	setp.lt.f64 	%p157, %fd266, %fd267;
	selp.f64 	%fd268, %fd267, %fd266, %p157;
	ld.shared.f64 	%fd269, [_ZZN3cub18CUB_300001_SM_10006detail6reduce28DeviceReduceSingleTileKernelINS2_10policy_hubIdyN4cuda3__47maximumIdEEE10Policy1000EPdSB_iS8_ddNS5_3std3__410__identityEEEvT0_T1_T2_T3_T4_T6_E12temp_storage+64];
	setp.lt.f64 	%p158, %fd268, %fd269;
	selp.f64 	%fd380, %fd269, %fd268, %p158;
	bra.uni 	$L__BB7_72;
$L__BB7_38:
	setp.gt.s32 	%p3, %r68, 2047;
	@%p3 bra 	$L__BB7_56;
	mov.u32 	%r35, %tid.x;
	setp.ge.s32 	%p52, %r35, %r68;
	mov.f64 	%fd372, 0d0000000000000000;
	mov.u32 	%r462, %r35;
	@%p52 bra 	$L__BB7_41;
	mul.wide.u32 	%rd81, %r35, 8;
	add.s64 	%rd80, %rd15, %rd81;
	// begin inline asm
	ld.global.nc.u64 %rd79, [%rd80];
	// end inline asm
	mov.b64 	%fd372, %rd79;
	add.s32 	%r462, %r35, 256;
$L__BB7_41:
	setp.ge.s32 	%p53, %r462, %r68;
	@%p53 bra 	$L__BB7_47;
	not.b32 	%r133, %r462;
	add.s32 	%r38, %r68, %r133;
	and.b32  	%r134, %r38, 768;
	setp.eq.s32 	%p54, %r134, 768;
	@%p54 bra 	$L__BB7_45;
	mul.wide.u32 	%rd82, %r462, 8;
	add.s64 	%rd204, %rd15, %rd82;
	shr.u32 	%r135, %r38, 8;
	add.s32 	%r136, %r135, 1;
	and.b32  	%r137, %r136, 3;
	neg.s32 	%r460, %r137;
$L__BB7_44:
	.pragma "nounroll";
	// begin inline asm
	ld.global.nc.u64 %rd83, [%rd204];
	// end inline asm
	mov.b64 	%fd125, %rd83;
	setp.lt.f64 	%p55, %fd372, %fd125;
	selp.f64 	%fd372, %fd125, %fd372, %p55;
	add.s32 	%r462, %r462, 256;
	add.s64 	%rd204, %rd204, 2048;
	add.s32 	%r460, %r460, 1;
	setp.ne.s32 	%p56, %r460, 0;
	@%p56 bra 	$L__BB7_44;
$L__BB7_45:
	setp.lt.u32 	%p57, %r38, 768;
	@%p57 bra 	$L__BB7_47;
$L__BB7_46:
	mul.wide.s32 	%rd93, %r462, 8;
	add.s64 	%rd86, %rd15, %rd93;
	// begin inline asm
	ld.global.nc.u64 %rd85, [%rd86];
	// end inline asm
	mov.b64 	%fd126, %rd85;
	setp.lt.f64 	%p58, %fd372, %fd126;
	selp.f64 	%fd127, %fd126, %fd372, %p58;
	add.s64 	%rd88, %rd86, 2048;
	// begin inline asm
	ld.global.nc.u64 %rd87, [%rd88];
	// end inline asm
	mov.b64 	%fd128, %rd87;
	setp.lt.f64 	%p59, %fd127, %fd128;
	selp.f64 	%fd129, %fd128, %fd127, %p59;
	add.s64 	%rd90, %rd86, 4096;
	// begin inline asm
	ld.global.nc.u64 %rd89, [%rd90];
	// end inline asm
	mov.b64 	%fd130, %rd89;
	setp.lt.f64 	%p60, %fd129, %fd130;
	selp.f64 	%fd131, %fd130, %fd129, %p60;
	add.s64 	%rd92, %rd86, 6144;
	// begin inline asm
	ld.global.nc.u64 %rd91, [%rd92];
	// end inline asm
	mov.b64 	%fd132, %rd91;
	setp.lt.f64 	%p61, %fd131, %fd132;
	selp.f64 	%fd372, %fd132, %fd131, %p61;
	add.s32 	%r462, %r462, 1024;
	setp.lt.s32 	%p62, %r462, %r68;
	@%p62 bra 	$L__BB7_46;
$L__BB7_47:
	setp.lt.s32 	%p63, %r68, 256;
	@%p63 bra 	$L__BB7_52;
	// begin inline asm
	mov.u32 %r201, %laneid;
	// end inline asm
	mov.b64 	%rd104, %fd372;
	mov.b64 	{%r203, %r208}, %rd104;
	mov.b32 	%r209, 1;
	mov.b32 	%r250, 31;
	mov.b32 	%r251, -1;
	// begin inline asm
	shfl.sync.down.b32 %r202, %r203, %r209, %r250, %r251;
	// end inline asm
	// begin inline asm
	shfl.sync.down.b32 %r207, %r208, %r209, %r250, %r251;
	// end inline asm
	mov.b64 	%rd105, {%r202, %r207};
	mov.b64 	%fd180, %rd105;
	setp.gt.s32 	%p91, %r201, 30;
	setp.lt.f64 	%p92, %fd372, %fd180;
	selp.f64 	%fd181, %fd180, %fd372, %p92;
	selp.f64 	%fd182, %fd372, %fd181, %p91;
	mov.b64 	%rd106, %fd182;
	mov.b64 	{%r213, %r218}, %rd106;
	mov.b32 	%r219, 2;
	// begin inline asm
	shfl.sync.down.b32 %r212, %r213, %r219, %r250, %r251;
	// end inline asm
	// begin inline asm
	shfl.sync.down.b32 %r217, %r218, %r219, %r250, %r251;
	// end inline asm
	mov.b64 	%rd107, {%r212, %r217};
	mov.b64 	%fd183, %rd107;
	setp.gt.s32 	%p93, %r201, 29;
	setp.lt.f64 	%p94, %fd182, %fd183;
	selp.f64 	%fd184, %fd183, %fd182, %p94;
	selp.f64 	%fd185, %fd182, %fd184, %p93;
	mov.b64 	%rd108, %fd185;
	mov.b64 	{%r223, %r228}, %rd108;
	mov.b32 	%r229, 4;
	// begin inline asm
	shfl.sync.down.b32 %r222, %r223, %r229, %r250, %r251;
	// end inline asm
	// begin inline asm
	shfl.sync.down.b32 %r227, %r228, %r229, %r250, %r251;
	// end inline asm
	mov.b64 	%rd109, {%r222, %r227};
	mov.b64 	%fd186, %rd109;
	setp.gt.s32 	%p95, %r201, 27;
	setp.lt.f64 	%p96, %fd185, %fd186;
	selp.f64 	%fd187, %fd186, %fd185, %p96;
	selp.f64 	%fd188, %fd185, %fd187, %p95;
	mov.b64 	%rd110, %fd188;
	mov.b64 	{%r233, %r238}, %rd110;
	mov.b32 	%r239, 8;
	// begin inline asm
	shfl.sync.down.b32 %r232, %r233, %r239, %r250, %r251;
	// end inline asm
	// begin inline asm
	shfl.sync.down.b32 %r237, %r238, %r239, %r250, %r251;
	// end inline asm
	mov.b64 	%rd111, {%r232, %r237};
	mov.b64 	%fd189, %rd111;
	setp.gt.s32 	%p97, %r201, 23;
	setp.lt.f64 	%p98, %fd188, %fd189;
	selp.f64 	%fd190, %fd189, %fd188, %p98;
	selp.f64 	%fd191, %fd188, %fd190, %p97;
	mov.b64 	%rd112, %fd191;
	mov.b64 	{%r243, %r248}, %rd112;
	mov.b32 	%r249, 16;
	// begin inline asm
	shfl.sync.down.b32 %r242, %r243, %r249, %r250, %r251;
	// end inline asm
	// begin inline asm
	shfl.sync.down.b32 %r247, %r248, %r249, %r250, %r251;
	// end inline asm
	mov.b64 	%rd113, {%r242, %r247};
	mov.b64 	%fd192, %rd113;
	setp.gt.s32 	%p99, %r201, 15;
	setp.lt.f64 	%p100, %fd191, %fd192;
	selp.f64 	%fd38, %fd192, %fd191, %p100;
	selp.f64 	%fd380, %fd191, %fd38, %p99;
	setp.ne.s32 	%p101, %r201, 0;
	@%p101 bra 	$L__BB7_50;
	shr.u32 	%r252, %r35, 2;
	and.b32  	%r253, %r252, 248;
	mov.u32 	%r254, _ZZN3cub18CUB_300001_SM_10006detail6reduce28DeviceReduceSingleTileKernelINS2_10policy_hubIdyN4cuda3__47maximumIdEEE10Policy1000EPdSB_iS8_ddNS5_3std3__410__identityEEEvT0_T1_T2_T3_T4_T6_E12temp_storage;
	add.s32 	%r255, %r254, %r253;
	st.shared.f64 	[%r255+8], %fd38;
$L__BB7_50:
	bar.sync 	0;
	setp.ne.s32 	%p102, %r35, 0;
	@%p102 bra 	$L__BB7_72;
	ld.shared.f64 	%fd193, [_ZZN3cub18CUB_300001_SM_10006detail6reduce28DeviceReduceSingleTileKernelINS2_10policy_hubIdyN4cuda3__47maximumIdEEE10Policy1000EPdSB_iS8_ddNS5_3std3__410__identityEEEvT0_T1_T2_T3_T4_T6_E12temp_storage+16];
	setp.lt.f64 	%p103, %fd380, %fd193;
	selp.f64 	%fd194, %fd193, %fd380, %p103;
	ld.shared.f64 	%fd195, [_ZZN3cub18CUB_300001_SM_10006detail6reduce28DeviceReduceSingleTileKernelINS2_10policy_hubIdyN4cuda3__47maximumIdEEE10Policy1000EPdSB_iS8_ddNS5_3std3__410__identityEEEvT0_T1_T2_T3_T4_T6_E12temp_storage+24];
	setp.lt.f64 	%p104, %fd194, %fd195;
	selp.f64 	%fd196, %fd195, %fd194, %p104;
	ld.shared.f64 	%fd197, [_ZZN3cub18CUB_300001_SM_10006detail6reduce28DeviceReduceSingleTileKernelINS2_10policy_hubIdyN4cuda3__47maximumIdEEE10Policy1000EPdSB_iS8_ddNS5_3std3__410__identityEEEvT0_T1_T2_T3_T4_T6_E12temp_storage+32];
	setp.lt.f64 	%p105, %fd196, %fd197;
	selp.f64 	%fd198, %fd197, %fd196, %p105;
	ld.shared.f64 	%fd199, [_ZZN3cub18CUB_300001_SM_10006detail6reduce28DeviceReduceSingleTileKernelINS2_10policy_hubIdyN4cuda3__47maximumIdEEE10Policy1000EPdSB_iS8_ddNS5_3std3__410__identityEEEvT0_T1_T2_T3_T4_T6_E12temp_storage+40];
	setp.lt.f64 	%p106, %fd198, %fd199;
	selp.f64 	%fd200, %fd199, %fd198, %p106;
	ld.shared.f64 	%fd201, [_ZZN3cub18CUB_300001_SM_10006detail6reduce28DeviceReduceSingleTileKernelINS2_10policy_hubIdyN4cuda3__47maximumIdEEE10Policy1000EPdSB_iS8_ddNS5_3std3__410__identityEEEvT0_T1_T2_T3_T4_T6_E12temp_storage+48];
	setp.lt.f64 	%p107, %fd200, %fd201;
	selp.f64 	%fd202, %fd201, %fd200, %p107;
	ld.shared.f64 	%fd203, [_ZZN3cub18CUB_300001_SM_10006detail6reduce28DeviceReduceSingleTileKernelINS2_10policy_hubIdyN4cuda3__47maximumIdEEE10Policy1000EPdSB_iS8_ddNS5_3std3__410__identityEEEvT0_T1_T2_T3_T4_T6_E12temp_storage+56];
	setp.lt.f64 	%p108, %fd202, %fd203;
	selp.f64 	%fd204, %fd203, %fd202, %p108;
	ld.shared.f64 	%fd205, [_ZZN3cub18CUB_300001_SM_10006detail6reduce28DeviceReduceSingleTileKernelINS2_10policy_hubIdyN4cuda3__47maximumIdEEE10Policy1000EPdSB_iS8_ddNS5_3std3__410__identityEEEvT0_T1_T2_T3_T4_T6_E12temp_storage+64];
	setp.lt.f64 	%p109, %fd204, %fd205;
	selp.f64 	%fd380, %fd205, %fd204, %p109;
	bra.uni 	$L__BB7_72;
$L__BB7_52:
	// begin inline asm
	mov.u32 %r138, %laneid;
	// end inline asm
	and.b32  	%r189, %r35, 992;
	add.s32 	%r190, %r189, 32;
	setp.gt.s32 	%p64, %r190, %r68;
	not.b32 	%r191, %r189;
	add.s32 	%r192, %r68, %r191;
	selp.b32 	%r187, %r192, 31, %p64;
	mov.b64 	%rd94, %fd372;
	mov.b64 	{%r140, %r145}, %rd94;
	mov.b32 	%r146, 1;
	mov.b32 	%r188, -1;
	// begin inline asm
	shfl.sync.down.b32 %r139, %r140, %r146, %r187, %r188;
	// end inline asm
	// begin inline asm
	shfl.sync.down.b32 %r144, %r145, %r146, %r187, %r188;
	// end inline asm
	mov.b64 	%rd95, {%r139, %r144};
	mov.b64 	%fd133, %rd95;
	setp.lt.s32 	%p65, %r138, %r187;
	setp.lt.f64 	%p66, %fd372, %fd133;
	selp.f64 	%fd134, %fd133, %fd372, %p66;
	selp.f64 	%fd135, %fd134, %fd372, %p65;
	mov.b64 	%rd96, %fd135;
	mov.b64 	{%r150, %r155}, %rd96;
	mov.b32 	%r156, 2;
	// begin inline asm
	shfl.sync.down.b32 %r149, %r150, %r156, %r187, %r188;
	// end inline asm
	// begin inline asm
	shfl.sync.down.b32 %r154, %r155, %r156, %r187, %r188;
	// end inline asm
	mov.b64 	%rd97, {%r149, %r154};
	mov.b64 	%fd136, %rd97;
	add.s32 	%r193, %r138, 2;
	setp.gt.s32 	%p67, %r193, %r187;
	setp.lt.f64 	%p68, %fd135, %fd136;
	selp.f64 	%fd137, %fd136, %fd135, %p68;
	selp.f64 	%fd138, %fd135, %fd137, %p67;
	mov.b64 	%rd98, %fd138;
	mov.b64 	{%r160, %r165}, %rd98;
	mov.b32 	%r166, 4;
	// begin inline asm
	shfl.sync.down.b32 %r159, %r160, %r166, %r187, %r188;
	// end inline asm
	// begin inline asm
	shfl.sync.down.b32 %r164, %r165, %r166, %r187, %r188;
	// end inline asm
	mov.b64 	%rd99, {%r159, %r164};
	mov.b64 	%fd139, %rd99;
	add.s32 	%r194, %r138, 4;
	setp.gt.s32 	%p69, %r194, %r187;
	setp.lt.f64 	%p70, %fd138, %fd139;
	selp.f64 	%fd140, %fd139, %fd138, %p70;
	selp.f64 	%fd141, %fd138, %fd140, %p69;
	mov.b64 	%rd100, %fd141;
	mov.b64 	{%r170, %r175}, %rd100;
	mov.b32 	%r176, 8;
	// begin inline asm
	shfl.sync.down.b32 %r169, %r170, %r176, %r187, %r188;
	// end inline asm
	// begin inline asm
	shfl.sync.down.b32 %r174, %r175, %r176, %r187, %r188;
	// end inline asm
	mov.b64 	%rd101, {%r169, %r174};
	mov.b64 	%fd142, %rd101;
	add.s32 	%r195, %r138, 8;
	setp.gt.s32 	%p71, %r195, %r187;
	setp.lt.f64 	%p72, %fd141, %fd142;
	selp.f64 	%fd143, %fd142, %fd141, %p72;
	selp.f64 	%fd144, %fd141, %fd143, %p71;
	mov.b64 	%rd102, %fd144;
	mov.b64 	{%r180, %r185}, %rd102;
	mov.b32 	%r186, 16;
	// begin inline asm
	shfl.sync.down.b32 %r179, %r180, %r186, %r187, %r188;
	// end inline asm
	// begin inline asm
	shfl.sync.down.b32 %r184, %r185, %r186, %r187, %r188;
	// end inline asm
	mov.b64 	%rd103, {%r179, %r184};
	mov.b64 	%fd145, %rd103;
	add.s32 	%r196, %r138, 16;
	setp.gt.s32 	%p73, %r196, %r187;
	setp.lt.f64 	%p74, %fd144, %fd145;
	selp.f64 	%fd146, %fd145, %fd144, %p74;
	selp.f64 	%fd380, %fd144, %fd146, %p73;
	setp.ne.s32 	%p75, %r138, 0;
	@%p75 bra 	$L__BB7_54;
	shr.u32 	%r197, %r35, 2;
	and.b32  	%r198, %r197, 248;
	mov.u32 	%r199, _ZZN3cub18CUB_300001_SM_10006detail6reduce28DeviceReduceSingleTileKernelINS2_10policy_hubIdyN4cuda3__47maximumIdEEE10Policy1000EPdSB_iS8_ddNS5_3std3__410__identityEEEvT0_T1_T2_T3_T4_T6_E12temp_storage;
	add.s32 	%r200, %r199, %r198;
	st.shared.f64 	[%r200+8], %fd380;
$L__BB7_54:
	bar.sync 	0;
	setp.ne.s32 	%p76, %r35, 0;
	@%p76 bra 	$L__BB7_72;
	setp.gt.s32 	%p77, %r68, 32;
	ld.shared.f64 	%fd147, [_ZZN3cub18CUB_300001_SM_10006detail6reduce28DeviceReduceSingleTileKernelINS2_10policy_hubIdyN4cuda3__47maximumIdEEE10Policy1000EPdSB_iS8_ddNS5_3std3__410__identityEEEvT0_T1_T2_T3_T4_T6_E12temp_storage+16];
	setp.lt.f64 	%p78, %fd380, %fd147;
	selp.f64 	%fd149, %fd147, %fd380, %p78;
	selp.f64 	%fd150, %fd149, %fd380, %p77;
	setp.gt.s32 	%p79, %r68, 64;
	ld.shared.f64 	%fd152, [_ZZN3cub18CUB_300001_SM_10006detail6reduce28DeviceReduceSingleTileKernelINS2_10policy_hubIdyN4cuda3__47maximumIdEEE10Policy1000EPdSB_iS8_ddNS5_3std3__410__identityEEEvT0_T1_T2_T3_T4_T6_E12temp_storage+24];
	setp.lt.f64 	%p80, %fd150, %fd152;
	selp.f64 	%fd154, %fd152, %fd150, %p80;
	selp.f64 	%fd155, %fd154, %fd150, %p79;
	setp.gt.s32 	%p81, %r68, 96;
	ld.shared.f64 	%fd157, [_ZZN3cub18CUB_300001_SM_10006detail6reduce28DeviceReduceSingleTileKernelINS2_10policy_hubIdyN4cuda3__47maximumIdEEE10Policy1000EPdSB_iS8_ddNS5_3std3__410__identityEEEvT0_T1_T2_T3_T4_T6_E12temp_storage+32];
	setp.lt.f64 	%p82, %fd155, %fd157;
	selp.f64 	%fd159, %fd157, %fd155, %p82;
	selp.f64 	%fd160, %fd159, %fd155, %p81;
	setp.gt.s32 	%p83, %r68, 128;
	ld.shared.f64 	%fd162, [_ZZN3cub18CUB_300001_SM_10006detail6reduce28DeviceReduceSingleTileKernelINS2_10policy_hubIdyN4cuda3__47maximumIdEEE10Policy1000EPdSB_iS8_ddNS5_3std3__410__identityEEEvT0_T1_T2_T3_T4_T6_E12temp_storage+40];
	setp.lt.f64 	%p84, %fd160, %fd162;
	selp.f64 	%fd164, %fd162, %fd160, %p84;
	selp.f64 	%fd165, %fd164, %fd160, %p83;
	setp.gt.s32 	%p85, %r68, 160;
	ld.shared.f64 	%fd167, [_ZZN3cub18CUB_300001_SM_10006detail6reduce28DeviceReduceSingleTileKernelINS2_10policy_hubIdyN4cuda3__47maximumIdEEE10Policy1000EPdSB_iS8_ddNS5_3std3__410__identityEEEvT0_T1_T2_T3_T4_T6_E12temp_storage+48];
	setp.lt.f64 	%p86, %fd165, %fd167;
	selp.f64 	%fd169, %fd167, %fd165, %p86;
	selp.f64 	%fd170, %fd169, %fd165, %p85;
	setp.gt.s32 	%p87, %r68, 192;
	ld.shared.f64 	%fd172, [_ZZN3cub18CUB_300001_SM_10006detail6reduce28DeviceReduceSingleTileKernelINS2_10policy_hubIdyN4cuda3__47maximumIdEEE10Policy1000EPdSB_iS8_ddNS5_3std3__410__identityEEEvT0_T1_T2_T3_T4_T6_E12temp_storage+56];
	setp.lt.f64 	%p88, %fd170, %fd172;
	selp.f64 	%fd174, %fd172, %fd170, %p88;
	selp.f64 	%fd175, %fd174, %fd170, %p87;
	setp.gt.s32 	%p89, %r68, 224;
	ld.shared.f64 	%fd177, [_ZZN3cub18CUB_300001_SM_10006detail6reduce28DeviceReduceSingleTileKernelINS2_10policy_hubIdyN4cuda3__47maximumIdEEE10Policy1000EPdSB_iS8_ddNS5_3std3__410__identityEEEvT0_T1_T2_T3_T4_T6_E12temp_storage+64];
	setp.lt.f64 	%p90, %fd175, %fd177;
	selp.f64 	%fd179, %fd177, %fd175, %p90;
	selp.f64 	%fd380, %fd179, %fd175, %p89;
	bra.uni 	$L__BB7_72;
$L__BB7_56:
	mov.u32 	%r47, %tid.x;
	mul.wide.u32 	%rd34, %r47, 8;
	add.s64 	%rd19, %rd15, %rd34;
	// begin inline asm
	ld.global.nc.u64 %rd18, [%rd19];
	// end inline asm
	mov.b64 	%fd59, %rd18;
	add.s64 	%rd21, %rd19, 2048;
	// begin inline asm
	ld.global.nc.u64 %rd20, [%rd21];
	// end inline asm
	mov.b64 	%fd60, %rd20;
	add.s64 	%rd23, %rd19, 4096;
	// begin inline asm
	ld.global.nc.u64 %rd22, [%rd23];
	// end inline asm
	mov.b64 	%fd61, %rd22;
	add.s64 	%rd25, %rd19, 6144;
	// begin inline asm
	ld.global.nc.u64 %rd24, [%rd25];
	// end inline asm
	mov.b64 	%fd62, %rd24;
	add.s64 	%rd27, %rd19, 8192;
	// begin inline asm
	ld.global.nc.u64 %rd26, [%rd27];
	// end inline asm
	mov.b64 	%fd63, %rd26;
	add.s64 	%rd29, %rd19, 10240;
	// begin inline asm
	ld.global.nc.u64 %rd28, [%rd29];
	// end inline asm
	mov.b64 	%fd64, %rd28;
	add.s64 	%rd31, %rd19, 12288;
	// begin inline asm
	ld.global.nc.u64 %rd30, [%rd31];
	// end inline asm
	mov.b64 	%fd65, %rd30;
	add.s64 	%rd33, %rd19, 14336;
	// begin inline asm
	ld.global.nc.u64 %rd32, [%rd33];
	// end inline asm
	mov.b64 	%fd66, %rd32;
	setp.lt.f64 	%p4, %fd59, %fd60;
	selp.f64 	%fd67, %fd60, %fd59, %p4;
	setp.lt.f64 	%p5, %fd67, %fd61;
	selp.f64 	%fd68, %fd61, %fd67, %p5;
	setp.lt.f64 	%p6, %fd68, %fd62;
	selp.f64 	%fd69, %fd62, %fd68, %p6;
	setp.lt.f64 	%p7, %fd69, %fd63;
	selp.f64 	%fd70, %fd63, %fd69, %p7;
	setp.lt.f64 	%p8, %fd70, %fd64;
	selp.f64 	%fd71, %fd64, %fd70, %p8;
	setp.lt.f64 	%p9, %fd71, %fd65;
	selp.f64 	%fd72, %fd65, %fd71, %p9;
	setp.lt.f64 	%p10, %fd72, %fd66;
	selp.f64 	%fd379, %fd66, %fd72, %p10;
	setp.lt.u32 	%p11, %r68, 4096;
	mov.b32 	%r465, 2048;
	@%p11 bra 	$L__BB7_60;
	add.s32 	%r48, %r68, -2048;
	mov.b32 	%r465, 2048;
$L__BB7_58:
	mul.wide.s32 	%rd51, %r465, 8;
	add.s64 	%rd36, %rd19, %rd51;
	// begin inline asm
	ld.global.nc.u64 %rd35, [%rd36];
	// end inline asm
	mov.b64 	%fd73, %rd35;
	add.s64 	%rd38, %rd36, 2048;
	// begin inline asm
	ld.global.nc.u64 %rd37, [%rd38];
	// end inline asm
	mov.b64 	%fd74, %rd37;
	add.s64 	%rd40, %rd36, 4096;
	// begin inline asm
	ld.global.nc.u64 %rd39, [%rd40];
	// end inline asm
	mov.b64 	%fd75, %rd39;
	add.s64 	%rd42, %rd36, 6144;
	// begin inline asm
	ld.global.nc.u64 %rd41, [%rd42];
	// end inline asm
	mov.b64 	%fd76, %rd41;
	add.s64 	%rd44, %rd36, 8192;
	// begin inline asm
	ld.global.nc.u64 %rd43, [%rd44];
	// end inline asm
	mov.b64 	%fd77, %rd43;
	add.s64 	%rd46, %rd36, 10240;
	// begin inline asm
	ld.global.nc.u64 %rd45, [%rd46];
	// end inline asm
	mov.b64 	%fd78, %rd45;
	add.s64 	%rd48, %rd36, 12288;
	// begin inline asm
	ld.global.nc.u64 %rd47, [%rd48];
	// end inline asm
	mov.b64 	%fd79, %rd47;
	add.s64 	%rd50, %rd36, 14336;
	// begin inline asm
	ld.global.nc.u64 %rd49, [%rd50];
	// end inline asm
	mov.b64 	%fd80, %rd49;
	setp.lt.f64 	%p12, %fd379, %fd73;
	selp.f64 	%fd81, %fd73, %fd379, %p12;
	setp.lt.f64 	%p13, %fd81, %fd74;
	selp.f64 	%fd82, %fd74, %fd81, %p13;
	setp.lt.f64 	%p14, %fd82, %fd75;
	selp.f64 	%fd83, %fd75, %fd82, %p14;
	setp.lt.f64 	%p15, %fd83, %fd76;
	selp.f64 	%fd84, %fd76, %fd83, %p15;
	setp.lt.f64 	%p16, %fd84, %fd77;
	selp.f64 	%fd85, %fd77, %fd84, %p16;
	setp.lt.f64 	%p17, %fd85, %fd78;
	selp.f64 	%fd86, %fd78, %fd85, %p17;
	setp.lt.f64 	%p18, %fd86, %fd79;
	selp.f64 	%fd87, %fd79, %fd86, %p18;
	setp.lt.f64 	%p19, %fd87, %fd80;
	selp.f64 	%fd379, %fd80, %fd87, %p19;
	sub.s32 	%r71, %r68, %r465;
	setp.lt.s32 	%p20, %r71, 2048;
	@%p20 bra 	$L__BB7_68;
	add.s32 	%r465, %r465, 2048;
	setp.le.s32 	%p21, %r465, %r48;
	@%p21 bra 	$L__BB7_58;
$L__BB7_60:
	setp.le.s32 	%p22, %r68, %r465;
	@%p22 bra 	$L__BB7_68;
	sub.s32 	%r52, %r68, %r465;
	setp.ge.s32 	%p23, %r47, %r52;
	@%p23 bra 	$L__BB7_68;
	not.b32 	%r72, %r47;
	add.s32 	%r73, %r68, %r72;
	sub.s32 	%r53, %r73, %r465;
	and.b32  	%r74, %r53, 768;
	setp.eq.s32 	%p24, %r74, 768;
	mov.u32 	%r469, %r47;
	@%p24 bra 	$L__BB7_65;
	add.s32 	%r467, %r47, %r465;
	shr.u32 	%r75, %r53, 8;
	add.s32 	%r76, %r75, 1;
	and.b32  	%r77, %r76, 3;
	neg.s32 	%r466, %r77;
	mov.u32 	%r469, %r47;
$L__BB7_64:
	.pragma "nounroll";
	mul.wide.u32 	%rd54, %r467, 8;
	add.s64 	%rd53, %rd15, %rd54;
	// begin inline asm
	ld.global.nc.u64 %rd52, [%rd53];
	// end inline asm
	mov.b64 	%fd89, %rd52;
	setp.lt.f64 	%p25, %fd379, %fd89;
	selp.f64 	%fd379, %fd89, %fd379, %p25;
	add.s32 	%r469, %r469, 256;
	add.s32 	%r467, %r467, 256;
	add.s32 	%r466, %r466, 1;
	setp.ne.s32 	%p26, %r466, 0;
	@%p26 bra 	$L__BB7_64;
$L__BB7_65:
	setp.lt.u32 	%p27, %r53, 768;
	@%p27 bra 	$L__BB7_68;
	cvt.u64.u32 	%rd55, %r469;
	cvt.u64.u32 	%rd56, %r465;
	add.s64 	%rd57, %rd55, %rd56;
	shl.b64 	%rd58, %rd57, 3;
	add.s64 	%rd59, %rd58, %rd15;
	add.s64 	%rd205, %rd59, 4096;
	add.s32 	%r470, %r469, %r465;
$L__BB7_67:
	mul.wide.u32 	%rd68, %r470, 8;
	add.s64 	%rd61, %rd15, %rd68;
	// begin inline asm
	ld.global.nc.u64 %rd60, [%rd61];
	// end inline asm
	mov.b64 	%fd90, %rd60;
	setp.lt.f64 	%p28, %fd379, %fd90;
	selp.f64 	%fd91, %fd90, %fd379, %p28;
	add.s64 	%rd63, %rd205, -2048;
	// begin inline asm
	ld.global.nc.u64 %rd62, [%rd63];
	// end inline asm
	mov.b64 	%fd92, %rd62;
	setp.lt.f64 	%p29, %fd91, %fd92;
	selp.f64 	%fd93, %fd92, %fd91, %p29;
	// begin inline asm
	ld.global.nc.u64 %rd64, [%rd205];
	// end inline asm
	mov.b64 	%fd94, %rd64;
	setp.lt.f64 	%p30, %fd93, %fd94;
	selp.f64 	%fd95, %fd94, %fd93, %p30;
	add.s64 	%rd67, %rd205, 2048;
	// begin inline asm
	ld.global.nc.u64 %rd66, [%rd67];
	// end inline asm
	mov.b64 	%fd96, %rd66;
	setp.lt.f64 	%p31, %fd95, %fd96;
	selp.f64 	%fd379, %fd96, %fd95, %p31;
	add.s32 	%r469, %r469, 1024;
	add.s64 	%rd205, %rd205, 8192;
	add.s32 	%r470, %r470, 1024;
	setp.lt.s32 	%p32, %r469, %r52;
	@%p32 bra 	$L__BB7_67;
$L__BB7_68:
	// begin inline asm
	mov.u32 %r78, %laneid;
	// end inline asm
	mov.b64 	%rd69, %fd379;
	mov.b64 	{%r80, %r85}, %rd69;
	mov.b32 	%r86, 1;
	mov.b32 	%r127, 31;
	mov.b32 	%r128, -1;
	// begin inline asm
	shfl.sync.down.b32 %r79, %r80, %r86, %r127, %r128;
	// end inline asm
	// begin inline asm
	shfl.sync.down.b32 %r84, %r85, %r86, %r127, %r128;
	// end inline asm
	mov.b64 	%rd70, {%r79, %r84};
	mov.b64 	%fd97, %rd70;
	setp.gt.s32 	%p33, %r78, 30;
	setp.lt.f64 	%p34, %fd379, %fd97;
	selp.f64 	%fd98, %fd97, %fd379, %p34;
	selp.f64 	%fd99, %fd379, %fd98, %p33;
	mov.b64 	%rd71, %fd99;
	mov.b64 	{%r90, %r95}, %rd71;
	mov.b32 	%r96, 2;
	// begin inline asm
	shfl.sync.down.b32 %r89, %r90, %r96, %r127, %r128;
	// end inline asm
	// begin inline asm
	shfl.sync.down.b32 %r94, %r95, %r96, %r127, %r128;
	// end inline asm
	mov.b64 	%rd72, {%r89, %r94};
	mov.b64 	%fd100, %rd72;
	setp.gt.s32 	%p35, %r78, 29;
	setp.lt.f64 	%p36, %fd99, %fd100;
	selp.f64 	%fd101, %fd100, %fd99, %p36;
	selp.f64 	%fd102, %fd99, %fd101, %p35;
	mov.b64 	%rd73, %fd102;
	mov.b64 	{%r100, %r105}, %rd73;
	mov.b32 	%r106, 4;
	// begin inline asm
	shfl.sync.down.b32 %r99, %r100, %r106, %r127, %r128;
	// end inline asm
	// begin inline asm
	shfl.sync.down.b32 %r104, %r105, %r106, %r127, %r128;
	// end inline asm
	mov.b64 	%rd74, {%r99, %r104};
	mov.b64 	%fd103, %rd74;
	setp.gt.s32 	%p37, %r78, 27;
	setp.lt.f64 	%p38, %fd102, %fd103;
	selp.f64 	%fd104, %fd103, %fd102, %p38;
	selp.f64 	%fd105, %fd102, %fd104, %p37;
	mov.b64 	%rd75, %fd105;
	mov.b64 	{%r110, %r115}, %rd75;
	mov.b32 	%r116, 8;
	// begin inline asm
	shfl.sync.down.b32 %r109, %r110, %r116, %r127, %r128;
	// end inline asm
	// begin inline asm
	shfl.sync.down.b32 %r114, %r115, %r116, %r127, %r128;
	// end inline asm
	mov.b64 	%rd76, {%r109, %r114};
	mov.b64 	%fd106, %rd76;
	setp.gt.s32 	%p39, %r78, 23;
	setp.lt.f64 	%p40, %fd105, %fd106;
	selp.f64 	%fd107, %fd106, %fd105, %p40;
	selp.f64 	%fd108, %fd105, %fd107, %p39;
	mov.b64 	%rd77, %fd108;
	mov.b64 	{%r120, %r125}, %rd77;
	mov.b32 	%r126, 16;
	// begin inline asm
	shfl.sync.down.b32 %r119, %r120, %r126, %r127, %r128;
	// end inline asm
	// begin inline asm
	shfl.sync.down.b32 %r124, %r125, %r126, %r127, %r128;
	// end inline asm
	mov.b64 	%rd78, {%r119, %r124};
	mov.b64 	%fd109, %rd78;
	setp.gt.s32 	%p41, %r78, 15;
	setp.lt.f64 	%p42, %fd108, %fd109;
	selp.f64 	%fd54, %fd109, %fd108, %p42;
	selp.f64 	%fd380, %fd108, %fd54, %p41;
	setp.ne.s32 	%p43, %r78, 0;
	@%p43 bra 	$L__BB7_70;
	shr.u32 	%r129, %r47, 2;
	and.b32  	%r130, %r129, 248;
	mov.u32 	%r131, _ZZN3cub18CUB_300001_SM_10006detail6reduce28DeviceReduceSingleTileKernelINS2_10policy_hubIdyN4cuda3__47maximumIdEEE10Policy1000EPdSB_iS8_ddNS5_3std3__410__identityEEEvT0_T1_T2_T3_T4_T6_E12temp_storage;
	add.s32 	%r132, %r131, %r130;
	st.shared.f64 	[%r132+8], %fd54;
$L__BB7_70:
	bar.sync 	0;
	setp.ne.s32 	%p44, %r47, 0;
	@%p44 bra 	$L__BB7_72;
	ld.shared.f64 	%fd110, [_ZZN3cub18CUB_300001_SM_10006detail6reduce28DeviceReduceSingleTileKernelINS2_10policy_hubIdyN4cuda3__47maximumIdEEE10Policy1000EPdSB_iS8_ddNS5_3std3__410__identityEEEvT0_T1_T2_T3_T4_T6_E12temp_storage+16];
	setp.lt.f64 	%p45, %fd380, %fd110;
	selp.f64 	%fd111, %fd110, %fd380, %p45;
	ld.shared.f64 	%fd112, [_ZZN3cub18CUB_300001_SM_10006detail6reduce28DeviceReduceSingleTileKernelINS2_10policy_hubIdyN4cuda3__47maximumIdEEE10Policy1000EPdSB_iS8_ddNS5_3std3__410__identityEEEvT0_T1_T2_T3_T4_T6_E12temp_storage+24];
	setp.lt.f64 	%p46, %fd111, %fd112;
	selp.f64 	%fd113, %fd112, %fd111, %p46;
	ld.shared.f64 	%fd114, [_ZZN3cub18CUB_300001_SM_10006detail6reduce28DeviceReduceSingleTileKernelINS2_10policy_hubIdyN4cuda3__47maximumIdEEE10Policy1000EPdSB_iS8_ddNS5_3std3__410__identityEEEvT0_T1_T2_T3_T4_T6_E12temp_storage+32];
	setp.lt.f64 	%p47, %fd113, %fd114;
	selp.f64 	%fd115, %fd114, %fd113, %p47;
	ld.shared.f64 	%fd116, [_ZZN3cub18CUB_300001_SM_10006detail6reduce28DeviceReduceSingleTileKernelINS2_10policy_hubIdyN4cuda3__47maximumIdEEE10Policy1000EPdSB_iS8_ddNS5_3std3__410__identityEEEvT0_T1_T2_T3_T4_T6_E12temp_storage+40];
	setp.lt.f64 	%p48, %fd115, %fd116;
	selp.f64 	%fd117, %fd116, %fd115, %p48;
	ld.shared.f64 	%fd118, [_ZZN3cub18CUB_300001_SM_10006detail6reduce28DeviceReduceSingleTileKernelINS2_10policy_hubIdyN4cuda3__47maximumIdEEE10Policy1000EPdSB_iS8_ddNS5_3std3__410__identityEEEvT0_T1_T2_T3_T4_T6_E12temp_storage+48];
	setp.lt.f64 	%p49, %fd117, %fd118;
	selp.f64 	%fd119, %fd118, %fd117, %p49;
	ld.shared.f64 	%fd120, [_ZZN3cub18CUB_300001_SM_10006detail6reduce28DeviceReduceSingleTileKernelINS2_10policy_hubIdyN4cuda3__47maximumIdEEE10Policy1000EPdSB_iS8_ddNS5_3std3__410__identityEEEvT0_T1_T2_T3_T4_T6_E12temp_storage+56];
	setp.lt.f64 	%p50, %fd119, %fd120;
	selp.f64 	%fd121, %fd120, %fd119, %p50;
	ld.shared.f64 	%fd122, [_ZZN3cub18CUB_300001_SM_10006detail6reduce28DeviceReduceSingleTileKernelINS2_10policy_hubIdyN4cuda3__47maximumIdEEE10Policy1000EPdSB_iS8_ddNS5_3std3__410__identityEEEvT0_T1_T2_T3_T4_T6_E12temp_storage+64];
	setp.lt.f64 	%p51, %fd121, %fd122;
	selp.f64 	%fd380, %fd122, %fd121, %p51;
$L__BB7_72:
	mov.u32 	%r444, %tid.x;
	setp.ne.s32 	%p217, %r444, 0;
	@%p217 bra 	$L__BB7_74;
	setp.lt.f64 	%p218, %fd58, %fd380;
	selp.f64 	%fd353, %fd380, %fd58, %p218;
	st.global.f64 	[%rd1], %fd353;
$L__BB7_74:
	ret;

}


// ===== COMPILED SASS (sm_100) =====

	.target	sm_100

	.elftype	@"ET_EXEC"


//--------------------- .note.nv.tkinfo           --------------------------
	.section	.note.nv.tkinfo,"",@"SHT_NOTE"
	.sectionflags	@"SHF_NOTE_NV_TKINFO"
	.tkinfo
        /*0018*/ 	.word	0x00000002
        /*0030*/ 	.string	""
        /*0030*/ 	.string	"ptxas"
        /*0030*/ 	.string	"Cuda compilation tools, release 13.0, V13.0.88"
        /*0030*/ 	.string	"Build cuda_13.0.r13.0/compiler.36424714_0"
        /*0030*/ 	.string	"-arch sm_100 -m 64 "



//--------------------- .note.nv.cuinfo           --------------------------
	.section	.note.nv.cuinfo,"",@"SHT_NOTE"
	.sectionflags	@"SHF_NOTE_NV_CUINFO"
        /*0018*/ 	.short	0x0002
        /*001a*/ 	.short	0x0064
        /*001c*/ 	.short	0x0082
	.zero		2


//--------------------- .nv.info                  --------------------------
	.section	.nv.info,"",@"SHT_CUDA_INFO"
	.align	4


	//----- nvinfo : EIATTR_REGCOUNT
	.align		4
        /*0000*/ 	.byte	0x04, 0x2f
        /*0002*/ 	.short	(.L_44 - .L_43)
	.align		4
.L_43:
        /*0004*/ 	.word	index@(_Z11jacobi_stepiiPKdPdS1_)
        /*0008*/ 	.word	0x00000014


	//----- nvinfo : EIATTR_FRAME_SIZE
	.align		4
.L_44:
        /*000c*/ 	.byte	0x04, 0x11
        /*000e*/ 	.short	(.L_46 - .L_45)
	.align		4
.L_45:
        /*0010*/ 	.word	index@(_Z11jacobi_stepiiPKdPdS1_)
        /*0014*/ 	.word	0x00000000


	//----- nvinfo : EIATTR_REGCOUNT
	.align		4
.L_46:
        /*0018*/ 	.byte	0x04, 0x2f
        /*001a*/ 	.short	(.L_48 - .L_47)
	.align		4
.L_47:
        /*001c*/ 	.word	index@(_ZN3cub18CUB_300001_SM_10006detail11EmptyKernelIvEEvv)
        /*0020*/ 	.word	0x00000004


	//----- nvinfo : EIATTR_FRAME_SIZE
	.align		4
.L_48:
        /*0024*/ 	.byte	0x04, 0x11
        /*0026*/ 	.short	(.L_50 - .L_49)
	.align		4
.L_49:
        /*0028*/ 	.word	index@(_ZN3cub18CUB_300001_SM_10006detail11EmptyKernelIvEEvv)
        /*002c*/ 	.word	0x00000000


	//----- nvinfo : EIATTR_REGCOUNT
	.align		4
.L_50:
        /*0030*/ 	.byte	0x04, 0x2f
        /*0032*/ 	.short	(.L_52 - .L_51)
	.align		4
.L_51:
        /*0034*/ 	.word	index@(_ZN3cub18CUB_300001_SM_10006detail6reduce28DeviceReduceSingleTileKernelINS2_10policy_hubIdjN4cuda3__47maximumIdEEE10Policy1000EN6thrust24THRUST_300001_SM_1000_NS10device_ptrIdEEPdjS8_ddNS5_3std3__410__identityEEEvT0_T1_T2_T3_T4_T6_)
        /*0038*/ 	.word	0x0000002d


	//----- nvinfo : EIATTR_FRAME_SIZE
	.align		4
.L_52:
        /*003c*/ 	.byte	0x04, 0x11
        /*003e*/ 	.short	(.L_54 - .L_53)
	.align		4
.L_53:
        /*0040*/ 	.word	index@(_ZN3cub18CUB_300001_SM_10006detail6reduce28DeviceReduceSingleTileKernelINS2_10policy_hubIdjN4cuda3__47maximumIdEEE10Policy1000EN6thrust24THRUST_300001_SM_1000_NS10device_ptrIdEEPdjS8_ddNS5_3std3__410__identityEEEvT0_T1_T2_T3_T4_T6_)
        /*0044*/ 	.word	0x00000000


	//----- nvinfo : EIATTR_REGCOUNT
	.align		4
.L_54:
        /*0048*/ 	.byte	0x04, 0x2f
        /*004a*/ 	.short	(.L_56 - .L_55)
	.align		4
.L_55:
        /*004c*/ 	.word	index@(_ZN3cub18CUB_300001_SM_10006detail6reduce18DeviceReduceKernelINS2_10policy_hubIdjN4cuda3__47maximumIdEEE10Policy1000EN6thrust24THRUST_300001_SM_1000_NS10device_ptrIdEEjS8_dNS5_3std3__410__identityEEEvT0_PT3_T1_NS0_13GridEvenShareISL_EET2_T4_)
        /*0050*/ 	.word	0x0000001d


	//----- nvinfo : EIATTR_FRAME_SIZE
	.align		4
.L_56:
        /*0054*/ 	.byte	0x04, 0x11
        /*0056*/ 	.short	(.L_58 - .L_57)
	.align		4
.L_57:
        /*0058*/ 	.word	index@(_ZN3cub18CUB_300001_SM_10006detail6reduce18DeviceReduceKernelINS2_10policy_hubIdjN4cuda3__47maximumIdEEE10Policy1000EN6thrust24THRUST_300001_SM_1000_NS10device_ptrIdEEjS8_dNS5_3std3__410__identityEEEvT0_PT3_T1_NS0_13GridEvenShareISL_EET2_T4_)
        /*005c*/ 	.word	0x00000000


	//----- nvinfo : EIATTR_REGCOUNT
	.align		4
.L_58:
        /*0060*/ 	.byte	0x04, 0x2f
        /*0062*/ 	.short	(.L_60 - .L_59)
	.align		4
.L_59:
        /*0064*/ 	.word	index@(_ZN3cub18CUB_300001_SM_10006detail6reduce28DeviceReduceSingleTileKernelINS2_10policy_hubIdjN4cuda3__47maximumIdEEE10Policy1000EPdSB_iS8_ddNS5_3std3__410__identityEEEvT0_T1_T2_T3_T4_T6_)
        /*0068*/ 	.word	0x00000030


	//----- nvinfo : EIATTR_FRAME_SIZE
	.align		4
.L_60:
        /*006c*/ 	.byte	0x04, 0x11
        /*006e*/ 	.short	(.L_62 - .L_61)
	.align		4
.L_61:
        /*0070*/ 	.word	index@(_ZN3cub18CUB_300001_SM_10006detail6reduce28DeviceReduceSingleTileKernelINS2_10policy_hubIdjN4cuda3__47maximumIdEEE10Policy1000EPdSB_iS8_ddNS5_3std3__410__identityEEEvT0_T1_T2_T3_T4_T6_)
        /*0074*/ 	.word	0x00000000


	//----- nvinfo : EIATTR_REGCOUNT
	.align		4
.L_62:
        /*0078*/ 	.byte	0x04, 0x2f
        /*007a*/ 	.short	(.L_64 - .L_63)
	.align		4
.L_63:
        /*007c*/ 	.word	index@(_ZN3cub18CUB_300001_SM_10006detail6reduce28DeviceReduceSingleTileKernelINS2_10policy_hubIdyN4cuda3__47maximumIdEEE10Policy1000EN6thrust24THRUST_300001_SM_1000_NS10device_ptrIdEEPdyS8_ddNS5_3std3__410__identityEEEvT0_T1_T2_T3_T4_T6_)
        /*0080*/ 	.word	0x0000002e


	//----- nvinfo : EIATTR_FRAME_SIZE
	.align		4
.L_64:
        /*0084*/ 	.byte	0x04, 0x11
        /*0086*/ 	.short	(.L_66 - .L_65)
	.align		4
.L_65:
        /*0088*/ 	.word	index@(_ZN3cub18CUB_300001_SM_10006detail6reduce28DeviceReduceSingleTileKernelINS2_10policy_hubIdyN4cuda3__47maximumIdEEE10Policy1000EN6thrust24THRUST_300001_SM_1000_NS10device_ptrIdEEPdyS8_ddNS5_3std3__410__identityEEEvT0_T1_T2_T3_T4_T6_)
        /*008c*/ 	.word	0x00000000


	//----- nvinfo : EIATTR_REGCOUNT
	.align		4
.L_66:
        /*0090*/ 	.byte	0x04, 0x2f
        /*0092*/ 	.short	(.L_68 - .L_67)
	.align		4
.L_67:
        /*0094*/ 	.word	index@(_ZN3cub18CUB_300001_SM_10006detail6reduce18DeviceReduceKernelINS2_10policy_hubIdyN4cuda3__47maximumIdEEE10Policy1000EN6thrust24THRUST_300001_SM_1000_NS10device_ptrIdEEyS8_dNS5_3std3__410__identityEEEvT0_PT3_T1_NS0_13GridEvenShareISL_EET2_T4_)
        /*0098*/ 	.word	0x0000001e


	//----- nvinfo : EIATTR_FRAME_SIZE
	.align		4
.L_68:
        /*009c*/ 	.byte	0x04, 0x11
        /*009e*/ 	.short	(.L_70 - .L_69)
	.align		4
.L_69:
        /*00a0*/ 	.word	index@(_ZN3cub18CUB_300001_SM_10006detail6reduce18DeviceReduceKernelINS2_10policy_hubIdyN4cuda3__47maximumIdEEE10Policy1000EN6thrust24THRUST_300001_SM_1000_NS10device_ptrIdEEyS8_dNS5_3std3__410__identityEEEvT0_PT3_T1_NS0_13GridEvenShareISL_EET2_T4_)
        /*00a4*/ 	.word	0x00000000


	//----- nvinfo : EIATTR_REGCOUNT
	.align		4
.L_70:
        /*00a8*/ 	.byte	0x04, 0x2f
        /*00aa*/ 	.short	(.L_72 - .L_71)
	.align		4
.L_71:
        /*00ac*/ 	.word	index@(_ZN3cub18CUB_300001_SM_10006detail6reduce28DeviceReduceSingleTileKernelINS2_10policy_hubIdyN4cuda3__47maximumIdEEE10Policy1000EPdSB_iS8_ddNS5_3std3__410__identityEEEvT0_T1_T2_T3_T4_T6_)
        /*00b0*/ 	.word	0x00000030


	//----- nvinfo : EIATTR_FRAME_SIZE
	.align		4
.L_72:
        /*00b4*/ 	.byte	0x04, 0x11
        /*00b6*/ 	.short	(.L_74 - .L_73)
	.align		4
.L_73:
        /*00b8*/ 	.word	index@(_ZN3cub18CUB_300001_SM_10006detail6reduce28DeviceReduceSingleTileKernelINS2_10policy_hubIdyN4cuda3__47maximumIdEEE10Policy1000EPdSB_iS8_ddNS5_3std3__410__identityEEEvT0_T1_T2_T3_T4_T6_)
        /*00bc*/ 	.word	0x00000000


	//----- nvinfo : EIATTR_MIN_STACK_SIZE
	.align		4
.L_74:
        /*00c0*/ 	.byte	0x04, 0x12
        /*00c2*/ 	.short	(.L_76 - .L_75)
	.align		4
.L_75:
        /*00c4*/ 	.word	index@(_ZN3cub18CUB_300001_SM_10006detail6reduce28DeviceReduceSingleTileKernelINS2_10policy_hubIdyN4cuda3__47maximumIdEEE10Policy1000EPdSB_iS8_ddNS5_3std3__410__identityEEEvT0_T1_T2_T3_T4_T6_)
        /*00c8*/ 	.word	0x00000000


	//----- nvinfo : EIATTR_MIN_STACK_SIZE
	.align		4
.L_76:
        /*00cc*/ 	.byte	0x04, 0x12
        /*00ce*/ 	.short	(.L_78 - .L_77)
	.align		4
.L_77:
        /*00d0*/ 	.word	index@(_ZN3cub18CUB_300001_SM_10006detail6reduce18DeviceReduceKernelINS2_10policy_hubIdyN4cuda3__47maximumIdEEE10Policy1000EN6thrust24THRUST_300001_SM_1000_NS10device_ptrIdEEyS8_dNS5_3std3__410__identityEEEvT0_PT3_T1_NS0_13GridEvenShareISL_EET2_T4_)
        /*00d4*/ 	.word	0x00000000


	//----- nvinfo : EIATTR_MIN_STACK_SIZE
	.align		4
.L_78:
        /*00d8*/ 	.byte	0x04, 0x12
        /*00da*/ 	.short	(.L_80 - .L_79)
	.align		4
.L_79:
        /*00dc*/ 	.word	index@(_ZN3cub18CUB_300001_SM_10006detail6reduce28DeviceReduceSingleTileKernelINS2_10policy_hubIdyN4cuda3__47maximumIdEEE10Policy1000EN6thrust24THRUST_300001_SM_1000_NS10device_ptrIdEEPdyS8_ddNS5_3std3__410__identityEEEvT0_T1_T2_T3_T4_T6_)
        /*00e0*/ 	.word	0x00000000


	//----- nvinfo : EIATTR_MIN_STACK_SIZE
	.align		4
.L_80:
        /*00e4*/ 	.byte	0x04, 0x12
        /*00e6*/ 	.short	(.L_82 - .L_81)
	.align		4
.L_81:
        /*00e8*/ 	.word	index@(_ZN3cub18CUB_300001_SM_10006detail6reduce28DeviceReduceSingleTileKernelINS2_10policy_hubIdjN4cuda3__47maximumIdEEE10Policy1000EPdSB_iS8_ddNS5_3std3__410__identityEEEvT0_T1_T2_T3_T4_T6_)
        /*00ec*/ 	.word	0x00000000


	//----- nvinfo : EIATTR_MIN_STACK_SIZE
	.align		4
.L_82:
        /*00f0*/ 	.byte	0x04, 0x12
        /*00f2*/ 	.short	(.L_84 - .L_83)
	.align		4
.L_83:
        /*00f4*/ 	.word	index@(_ZN3cub18CUB_300001_SM_10006detail6reduce18DeviceReduceKernelINS2_10policy_hubIdjN4cuda3__47maximumIdEEE10Policy1000EN6thrust24THRUST_300001_SM_1000_NS10device_ptrIdEEjS8_dNS5_3std3__410__identityEEEvT0_PT3_T1_NS0_13GridEvenShareISL_EET2_T4_)
        /*00f8*/ 	.word	0x00000000


	//----- nvinfo : EIATTR_MIN_STACK_SIZE
	.align		4
.L_84:
        /*00fc*/ 	.byte	0x04, 0x12
        /*00fe*/ 	.short	(.L_86 - .L_85)
	.align		4
.L_85:
        /*0100*/ 	.word	index@(_ZN3cub18CUB_300001_SM_10006detail6reduce28DeviceReduceSingleTileKernelINS2_10policy_hubIdjN4cuda3__47maximumIdEEE10Policy1000EN6thrust24THRUST_300001_SM_1000_NS10device_ptrIdEEPdjS8_ddNS5_3std3__410__identityEEEvT0_T1_T2_T3_T4_T6_)
        /*0104*/ 	.word	0x00000000


	//----- nvinfo : EIATTR_MIN_STACK_SIZE
	.align		4
.L_86:
        /*0108*/ 	.byte	0x04, 0x12
        /*010a*/ 	.short	(.L_88 - .L_87)
	.align		4
.L_87:
        /*010c*/ 	.word	index@(_ZN3cub18CUB_300001_SM_10006detail11EmptyKernelIvEEvv)
        /*0110*/ 	.word	0x00000000


	//----- nvinfo : EIATTR_MIN_STACK_SIZE
	.align		4
.L_88:
        /*0114*/ 	.byte	0x04, 0x12
        /*0116*/ 	.short	(.L_90 - .L_89)
	.align		4
.L_89:
        /*0118*/ 	.word	index@(_Z11jacobi_stepiiPKdPdS1_)
        /*011c*/ 	.word	0x00000000
.L_90:


//--------------------- .nv.compat                --------------------------
	.section	.nv.compat,"",@"SHT_CUDA_COMPAT_INFO"
	.align	4
        /*0000*/ 	.byte	0x02, 0x09, 0x00, 0x00, 0x02, 0x02, 0x01, 0x00, 0x02, 0x05, 0x05, 0x00, 0x03, 0x07, 0x01, 0x01
        /*0010*/ 	.byte	0x02, 0x03, 0x00, 0x00, 0x02, 0x06, 0x01, 0x00, 0x04, 0x0b, 0x08, 0x00, 0x01, 0x00, 0x00, 0x00
        /*0020*/ 	.byte	0x00, 0x00, 0x00, 0x00


//--------------------- .nv.info._ZN3cub18CUB_300001_SM_10006detail6reduce28DeviceReduceSingleTileKernelINS2_10policy_hubIdyN4cuda3__47maximumIdEEE10Policy1000EPdSB_iS8_ddNS5_3std3__410__identityEEEvT0_T1_T2_T3_T4_T6_ --------------------------
	.section	.nv.info._ZN3cub18CUB_300001_SM_10006detail6reduce28DeviceReduceSingleTileKernelINS2_10policy_hubIdyN4cuda3__47maximumIdEEE10Policy1000EPdSB_iS8_ddNS5_3std3__410__identityEEEvT0_T1_T2_T3_T4_T6_,"",@"SHT_CUDA_INFO"
	.sectionflags	@""
	.align	4


	//----- nvinfo : EIATTR_CUDA_API_VERSION
	.align		4
        /*0000*/ 	.byte	0x04, 0x37
        /*0002*/ 	.short	(.L_92 - .L_91)
.L_91:
        /*0004*/ 	.word	0x00000082


	//----- nvinfo : EIATTR_KPARAM_INFO
	.align		4
.L_92:
        /*0008*/ 	.byte	0x04, 0x17
        /*000a*/ 	.short	(.L_94 - .L_93)
.L_93:
        /*000c*/ 	.word	0x00000000
        /*0010*/ 	.short	0x0005
        /*0012*/ 	.short	0x0020
        /*0014*/ 	.byte	0x00, 0xf0, 0x05, 0x00


	//----- nvinfo : EIATTR_KPARAM_INFO
	.align		4
.L_94:
        /*0018*/ 	.byte	0x04, 0x17
        /*001a*/ 	.short	(.L_96 - .L_95)
.L_95:
        /*001c*/ 	.word	0x00000000
        /*0020*/ 	.short	0x0004
        /*0022*/ 	.short	0x0018
        /*0024*/ 	.byte	0x00, 0xf0, 0x21, 0x00


	//----- nvinfo : EIATTR_KPARAM_INFO
	.align		4
.L_96:
        /*0028*/ 	.byte	0x04, 0x17
        /*002a*/ 	.short	(.L_98 - .L_97)
.L_97:
        /*002c*/ 	.word	0x00000000
        /*0030*/ 	.short	0x0003
        /*0032*/ 	.short	0x0014
        /*0034*/ 	.byte	0x00, 0xf0, 0x05, 0x00


	//----- nvinfo : EIATTR_KPARAM_INFO
	.align		4
.L_98:
        /*0038*/ 	.byte	0x04, 0x17
        /*003a*/ 	.short	(.L_100 - .L_99)
.L_99:
        /*003c*/ 	.word	0x00000000
        /*0040*/ 	.short	0x0002
        /*0042*/ 	.short	0x0010
        /*0044*/ 	.byte	0x00, 0xf0, 0x11, 0x00


	//----- nvinfo : EIATTR_KPARAM_INFO
	.align		4
.L_100:
        /*0048*/ 	.byte	0x04, 0x17
        /*004a*/ 	.short	(.L_102 - .L_101)
.L_101:
        /*004c*/ 	.word	0x00000000
        /*0050*/ 	.short	0x0001
        /*0052*/ 	.short	0x0008
        /*0054*/ 	.byte	0x00, 0xf5, 0x21, 0x00


	//----- nvinfo : EIATTR_KPARAM_INFO
	.align		4
.L_102:
        /*0058*/ 	.byte	0x04, 0x17
        /*005a*/ 	.short	(.L_104 - .L_103)
.L_103:
        /*005c*/ 	.word	0x00000000
        /*0060*/ 	.short	0x0000
        /*0062*/ 	.short	0x0000
        /*0064*/ 	.byte	0x00, 0xf5, 0x21, 0x00


	//----- nvinfo : EIATTR_SPARSE_MMA_MASK
	.align		4
.L_104:
        /*0068*/ 	.byte	0x03, 0x50
        /*006a*/ 	.short	0x0000


	//----- nvinfo : EIATTR_MAXREG_COUNT
	.align		4
        /*006c*/ 	.byte	0x03, 0x1b
        /*006e*/ 	.short	0x00ff


	//----- nvinfo : EIATTR_NUM_BARRIERS
	.align		4
        /*0070*/ 	.byte	0x02, 0x4c
        /*0072*/ 	.byte	0x01
	.zero		1


	//----- nvinfo : EIATTR_MERCURY_ISA_VERSION
	.align		4
        /*0074*/ 	.byte	0x03, 0x5f
        /*0076*/ 	.short	0x0101


	//----- nvinfo : EIATTR_COOP_GROUP_MASK_REGIDS
	.align		4
        /*0078*/ 	.byte	0x04, 0x29
        /*007a*/ 	.short	(.L_106 - .L_105)


	//   ....[0]....
.L_105:
        /*007c*/ 	.word	0xffffffff


	//   ....[1]....
        /*0080*/ 	.word	0xffffffff


	//   ....[2]....
        /*0084*/ 	.word	0xffffffff


	//   ....[3]....
        /*0088*/ 	.word	0xffffffff


	//   ....[4]....
        /*008c*/ 	.word	0xffffffff


	//   ....[5]....
        /*0090*/ 	.word	0xffffffff


	//   ....[6]....
        /*0094*/ 	.word	0xffffffff


	//   ....[7]....
        /*0098*/ 	.word	0xffffffff


	//   ....[8]....
        /*009c*/ 	.word	0xffffffff


	//   ....[9]....
        /*00a0*/ 	.word	0xffffffff


	//   ....[10]....
        /*00a4*/ 	.word	0xffffffff


	//   ....[11]....
        /*00a8*/ 	.word	0xffffffff


	//   ....[12]....
        /*00ac*/ 	.word	0xffffffff


	//   ....[13]....
        /*00b0*/ 	.word	0xffffffff


	//   ....[14]....
        /*00b4*/ 	.word	0xffffffff


	//   ....[15]....
        /*00b8*/ 	.word	0xffffffff


	//   ....[16]....
        /*00bc*/ 	.word	0xffffffff


	//   ....[17]....
        /*00c0*/ 	.word	0xffffffff


	//   ....[18]....
        /*00c4*/ 	.word	0xffffffff


	//   ....[19]....
        /*00c8*/ 	.word	0xffffffff


	//   ....[20]....
        /*00cc*/ 	.word	0xffffffff


	//   ....[21]....
        /*00d0*/ 	.word	0xffffffff


	//   ....[22]....
        /*00d4*/ 	.word	0xffffffff


	//   ....[23]....
        /*00d8*/ 	.word	0xffffffff


	//   ....[24]....
        /*00dc*/ 	.word	0xffffffff


	//   ....[25]....
        /*00e0*/ 	.word	0xffffffff


	//   ....[26]....
        /*00e4*/ 	.word	0xffffffff


	//   ....[27]....
        /*00e8*/ 	.word	0xffffffff


	//   ....[28]....
        /*00ec*/ 	.word	0xffffffff


	//   ....[29]....
        /*00f0*/ 	.word	0xffffffff


	//   ....[30]....
        /*00f4*/ 	.word	0xffffffff


	//   ....[31]....
        /*00f8*/ 	.word	0xffffffff


	//   ....[32]....
        /*00fc*/ 	.word	0xffffffff


	//   ....[33]....
        /*0100*/ 	.word	0xffffffff


	//   ....[34]....
        /*0104*/ 	.word	0xffffffff


	//   ....[35]....
        /*0108*/ 	.word	0xffffffff


	//   ....[36]....
        /*010c*/ 	.word	0xffffffff


	//   ....[37]....
        /*0110*/ 	.word	0xffffffff


	//   ....[38]....
        /*0114*/ 	.word	0xffffffff


	//   ....[39]....
        /*0118*/ 	.word	0xffffffff


	//   ....[40]....
        /*011c*/ 	.word	0xffffffff


	//   ....[41]....
        /*0120*/ 	.word	0xffffffff


	//   ....[42]....
        /*0124*/ 	.word	0xffffffff


	//   ....[43]....
        /*0128*/ 	.word	0xffffffff


	//   ....[44]....
        /*012c*/ 	.word	0xffffffff


	//   ....[45]....
        /*0130*/ 	.word	0xffffffff


	//   ....[46]....
        /*0134*/ 	.word	0xffffffff


	//   ....[47]....
        /*0138*/ 	.word	0xffffffff


	//   ....[48]....
        /*013c*/ 	.word	0xffffffff


	//   ....[49]....
        /*0140*/ 	.word	0xffffffff


	//   ....[50]....
        /*0144*/ 	.word	0xffffffff


	//   ....[51]....
        /*0148*/ 	.word	0xffffffff


	//   ....[52]....
        /*014c*/ 	.word	0xffffffff


	//   ....[53]....
        /*0150*/ 	.word	0xffffffff


	//   ....[54]....
        /*0154*/ 	.word	0xffffffff


	//   ....[55]....
        /*0158*/ 	.word	0xffffffff


	//   ....[56]....
        /*015c*/ 	.word	0xffffffff


	//   ....[57]....
        /*0160*/ 	.word	0xffffffff


	//   ....[58]....
        /*0164*/ 	.word	0xffffffff


	//   ....[59]....
        /*0168*/ 	.word	0xffffffff


	//----- nvinfo : EIATTR_COOP_GROUP_INSTR_OFFSETS
	.align		4
.L_106:
        /*016c*/ 	.byte	0x04, 0x28
        /*016e*/ 	.short	(.L_108 - .L_107)


	//   ....[0]....
.L_107:
        /*0170*/ 	.word	0x00000d30


	//   ....[1]....
        /*0174*/ 	.word	0x00000d40


	//   ....[2]....
        /*0178*/ 	.word	0x00000dd0


	//   ....[3]....
        /*017c*/ 	.word	0x00000e10


	//   ....[4]....
        /*0180*/ 	.word	0x00000e80


	//   ....[5]....
        /*0184*/ 	.word	0x00000ea0


	//   ....[6]....
        /*0188*/ 	.word	0x00000ef0


	//   ....[7]....
        /*018c*/ 	.word	0x00000f10


	//   ....[8]....
        /*0190*/ 	.word	0x00000f60


	//   ....[9]....
        /*0194*/ 	.word	0x00000f80


	//   ....[10]....
        /*0198*/ 	.word	0x00001280


	//   ....[11]....
        /*019c*/ 	.word	0x00001290


	//   ....[12]....
        /*01a0*/ 	.word	0x00001320


	//   ....[13]....
        /*01a4*/ 	.word	0x00001350


	//   ....[14]....
        /*01a8*/ 	.word	0x000013b0


	//   ....[15]....
        /*01ac*/ 	.word	0x000013e0


	//   ....[16]....
        /*01b0*/ 	.word	0x00001440


	//   ....[17]....
        /*01b4*/ 	.word	0x00001480


	//   ....[18]....
        /*01b8*/ 	.word	0x000014f0


	//   ....[19]....
        /*01bc*/ 	.word	0x00001530


	//   ....[20]....
        /*01c0*/ 	.word	0x00002960


	//   ....[21]....
        /*01c4*/ 	.word	0x00002970


	//   ....[22]....
        /*01c8*/ 	.word	0x00002a00


	//   ....[23]....
        /*01cc*/ 	.word	0x00002a30


	//   ....[24]....
        /*01d0*/ 	.word	0x00002aa0


	//   ....[25]....
        /*01d4*/ 	.word	0x00002ac0


	//   ....[26]....
        /*01d8*/ 	.word	0x00002b20


	//   ....[27]....
        /*01dc*/ 	.word	0x00002b30


	//   ....[28]....
        /*01e0*/ 	.word	0x00002b80


	//   ....[29]....
        /*01e4*/ 	.word	0x00002b90


	//   ....[30]....
        /*01e8*/ 	.word	0x00003a20


	//   ....[31]....
        /*01ec*/ 	.word	0x00003a30


	//   ....[32]....
        /*01f0*/ 	.word	0x00003ac0


	//   ....[33]....
        /*01f4*/ 	.word	0x00003b00


	//   ....[34]....
        /*01f8*/ 	.word	0x00003b80


	//   ....[35]....
        /*01fc*/ 	.word	0x00003bc0


	//   ....[36]....
        /*0200*/ 	.word	0x00003c20


	//   ....[37]....
        /*0204*/ 	.word	0x00003c50


	//   ....[38]....
        /*0208*/ 	.word	0x00003ca0


	//   ....[39]....
        /*020c*/ 	.word	0x00003cd0


	//   ....[40]....
        /*0210*/ 	.word	0x00003fb0


	//   ....[41]....
        /*0214*/ 	.word	0x00003fc0


	//   ....[42]....
        /*0218*/ 	.word	0x00004050


	//   ....[43]....
        /*021c*/ 	.word	0x00004080


	//   ....[44]....
        /*0220*/ 	.word	0x000040d0


	//   ....[45]....
        /*0224*/ 	.word	0x00004100


	//   ....[46]....
        /*0228*/ 	.word	0x00004170


	//   ....[47]....
        /*022c*/ 	.word	0x000041b0


	//   ....[48]....
        /*0230*/ 	.word	0x00004220


	//   ....[49]....
        /*0234*/ 	.word	0x00004250


	//   ....[50]....
        /*0238*/ 	.word	0x00005700


	//   ....[51]....
        /*023c*/ 	.word	0x00005710


	//   ....[52]....
        /*0240*/ 	.word	0x000057a0


	//   ....[53]....
        /*0244*/ 	.word	0x000057e0


	//   ....[54]....
        /*0248*/ 	.word	0x00005860


	//   ....[55]....
        /*024c*/ 	.word	0x000058a0


	//   ....[56]....
        /*0250*/ 	.word	0x00005900


	//   ....[57]....
        /*0254*/ 	.word	0x00005930


	//   ....[58]....
        /*0258*/ 	.word	0x00005980


	//   ....[59]....
        /*025c*/ 	.word	0x000059b0


	//----- nvinfo : EIATTR_VRC_CTA_INIT_COUNT
	.align		4
.L_108:
        /*0260*/ 	.byte	0x02, 0x4a
	.zero		1
	.zero		1


	//----- nvinfo : EIATTR_EXIT_INSTR_OFFSETS
	.align		4
        /*0264*/ 	.byte	0x04, 0x1c
        /*0266*/ 	.short	(.L_110 - .L_109)


	//   ....[0]....
.L_109:
        /*0268*/ 	.word	0x00000080


	//   ....[1]....
        /*026c*/ 	.word	0x000000c0


	//   ....[2]....
        /*0270*/ 	.word	0x00005c20


	//   ....[3]....
        /*0274*/ 	.word	0x00005ca0


	//----- nvinfo : EIATTR_MAX_THREADS
	.align		4
.L_110:
        /*0278*/ 	.byte	0x04, 0x05
        /*027a*/ 	.short	(.L_112 - .L_111)
.L_111:
        /*027c*/ 	.word	0x00000100
        /*0280*/ 	.word	0x00000001
        /*0284*/ 	.word	0x00000001


	//----- nvinfo : EIATTR_CRS_STACK_SIZE
	.align		4
.L_112:
        /*0288*/ 	.byte	0x04, 0x1e
        /*028a*/ 	.short	(.L_114 - .L_113)
.L_113:
        /*028c*/ 	.word	0x00000000


	//----- nvinfo : EIATTR_CBANK_PARAM_SIZE
	.align		4
.L_114:
        /*0290*/ 	.byte	0x03, 0x19
        /*0292*/ 	.short	0x0021


	//----- nvinfo : EIATTR_PARAM_CBANK
	.align		4
        /*0294*/ 	.byte	0x04, 0x0a
        /*0296*/ 	.short	(.L_116 - .L_115)
	.align		4
.L_115:
        /*0298*/ 	.word	index@(.nv.constant0._ZN3cub18CUB_300001_SM_10006detail6reduce28DeviceReduceSingleTileKernelINS2_10policy_hubIdyN4cuda3__47maximumIdEEE10Policy1000EPdSB_iS8_ddNS5_3std3__410__identityEEEvT0_T1_T2_T3_T4_T6_)
        /*029c*/ 	.short	0x0380
        /*029e*/ 	.short	0x0021


	//----- nvinfo : EIATTR_SW_WAR
	.align		4
.L_116:
        /*02a0*/ 	.byte	0x04, 0x36
        /*02a2*/ 	.short	(.L_118 - .L_117)
.L_117:
        /*02a4*/ 	.word	0x00000008
.L_118:


//--------------------- .nv.info._ZN3cub18CUB_300001_SM_10006detail6reduce18DeviceReduceKernelINS2_10policy_hubIdyN4cuda3__47maximumIdEEE10Policy1000EN6thrust24THRUST_300001_SM_1000_NS10device_ptrIdEEyS8_dNS5_3std3__410__identityEEEvT0_PT3_T1_NS0_13GridEvenShareISL_EET2_T4_ --------------------------
	.section	.nv.info._ZN3cub18CUB_300001_SM_10006detail6reduce18DeviceReduceKernelINS2_10policy_hubIdyN4cuda3__47maximumIdEEE10Policy1000EN6thrust24THRUST_300001_SM_1000_NS10device_ptrIdEEyS8_dNS5_3std3__410__identityEEEvT0_PT3_T1_NS0_13GridEvenShareISL_EET2_T4_,"",@"SHT_CUDA_INFO"
	.sectionflags	@""
	.align	4


	//----- nvinfo : EIATTR_CUDA_API_VERSION
	.align		4
        /*0000*/ 	.byte	0x04, 0x37
        /*0002*/ 	.short	(.L_120 - .L_119)
.L_119:
        /*0004*/ 	.word	0x00000082


	//----- nvinfo : EIATTR_KPARAM_INFO
	.align		4
.L_120:
        /*0008*/ 	.byte	0x04, 0x17
        /*000a*/ 	.short	(.L_122 - .L_121)
.L_121:
        /*000c*/ 	.word	0x00000000
        /*0010*/ 	.short	0x0005
        /*0012*/ 	.short	0x0061
        /*0014*/ 	.byte	0x00, 0xf0, 0x05, 0x00


	//----- nvinfo : EIATTR_KPARAM_INFO
	.align		4
.L_122:
        /*0018*/ 	.byte	0x04, 0x17
        /*001a*/ 	.short	(.L_124 - .L_123)
.L_123:
        /*001c*/ 	.word	0x00000000
        /*0020*/ 	.short	0x0004
        /*0022*/ 	.short	0x0060
        /*0024*/ 	.byte	0x00, 0xf0, 0x05, 0x00


	//----- nvinfo : EIATTR_KPARAM_INFO
	.align		4
.L_124:
        /*0028*/ 	.byte	0x04, 0x17
        /*002a*/ 	.short	(.L_126 - .L_125)
.L_125:
        /*002c*/ 	.word	0x00000000
        /*0030*/ 	.short	0x0003
        /*0032*/ 	.short	0x0018
        /*0034*/ 	.byte	0x00, 0xf0, 0x21, 0x01


	//----- nvinfo : EIATTR_KPARAM_INFO
	.align		4
.L_126:
        /*0038*/ 	.byte	0x04, 0x17
        /*003a*/ 	.short	(.L_128 - .L_127)
.L_127:
        /*003c*/ 	.word	0x00000000
        /*0040*/ 	.short	0x0002
        /*0042*/ 	.short	0x0010
        /*0044*/ 	.byte	0x00, 0xf0, 0x21, 0x00


	//----- nvinfo : EIATTR_KPARAM_INFO
	.align		4
.L_128:
        /*0048*/ 	.byte	0x04, 0x17
        /*004a*/ 	.short	(.L_130 - .L_129)
.L_129:
        /*004c*/ 	.word	0x00000000
        /*0050*/ 	.short	0x0001
        /*0052*/ 	.short	0x0008
        /*0054*/ 	.byte	0x00, 0xf5, 0x21, 0x00


	//----- nvinfo : EIATTR_KPARAM_INFO
	.align		4
.L_130:
        /*0058*/ 	.byte	0x04, 0x17
        /*005a*/ 	.short	(.L_132 - .L_131)
.L_131:
        /*005c*/ 	.word	0x00000000
        /*0060*/ 	.short	0x0000
        /*0062*/ 	.short	0x0000
        /*0064*/ 	.byte	0x00, 0xf0, 0x21, 0x00


	//----- nvinfo : EIATTR_SPARSE_MMA_MASK
	.align		4
.L_132:
        /*0068*/ 	.byte	0x03, 0x50
        /*006a*/ 	.short	0x0000


	//----- nvinfo : EIATTR_MAXREG_COUNT
	.align		4
        /*006c*/ 	.byte	0x03, 0x1b
        /*006e*/ 	.short	0x00ff


	//----- nvinfo : EIATTR_NUM_BARRIERS
	.align		4
        /*0070*/ 	.byte	0x02, 0x4c
        /*0072*/ 	.byte	0x01
	.zero		1


	//----- nvinfo : EIATTR_MERCURY_ISA_VERSION
	.align		4
        /*0074*/ 	.byte	0x03, 0x5f
        /*0076*/ 	.short	0x0101


	//----- nvinfo : EIATTR_COOP_GROUP_MASK_REGIDS
	.align		4
        /*0078*/ 	.byte	0x04, 0x29
        /*007a*/ 	.short	(.L_134 - .L_133)


	//   ....[0]....
.L_133:
        /*007c*/ 	.word	0xffffffff


	//   ....[1]....
        /*0080*/ 	.word	0xffffffff


	//   ....[2]....
        /*0084*/ 	.word	0xffffffff


	//   ....[3]....
        /*0088*/ 	.word	0xffffffff


	//   ....[4]....
        /*008c*/ 	.word	0xffffffff


	//   ....[5]....
        /*0090*/ 	.word	0xffffffff


	//   ....[6]....
        /*0094*/ 	.word	0xffffffff


	//   ....[7]....
        /*0098*/ 	.word	0xffffffff


	//   ....[8]....
        /*009c*/ 	.word	0xffffffff


	//   ....[9]....
        /*00a0*/ 	.word	0xffffffff


	//   ....[10]....
        /*00a4*/ 	.word	0xffffffff


	//   ....[11]....
        /*00a8*/ 	.word	0xffffffff


	//   ....[12]....
        /*00ac*/ 	.word	0xffffffff


	//   ....[13]....
        /*00b0*/ 	.word	0xffffffff


	//   ....[14]....
        /*00b4*/ 	.word	0xffffffff


	//   ....[15]....
        /*00b8*/ 	.word	0xffffffff


	//   ....[16]....
        /*00bc*/ 	.word	0xffffffff


	//   ....[17]....
        /*00c0*/ 	.word	0xffffffff


	//   ....[18]....
        /*00c4*/ 	.word	0xffffffff


	//   ....[19]....
        /*00c8*/ 	.word	0xffffffff


	//   ....[20]....
        /*00cc*/ 	.word	0xffffffff


	//   ....[21]....
        /*00d0*/ 	.word	0xffffffff


	//   ....[22]....
        /*00d4*/ 	.word	0xffffffff


	//   ....[23]....
        /*00d8*/ 	.word	0xffffffff


	//   ....[24]....
        /*00dc*/ 	.word	0xffffffff


	//   ....[25]....
        /*00e0*/ 	.word	0xffffffff


	//   ....[26]....
        /*00e4*/ 	.word	0xffffffff


	//   ....[27]....
        /*00e8*/ 	.word	0xffffffff


	//   ....[28]....
        /*00ec*/ 	.word	0xffffffff


	//   ....[29]....
        /*00f0*/ 	.word	0xffffffff


	//----- nvinfo : EIATTR_COOP_GROUP_INSTR_OFFSETS
	.align		4
.L_134:
        /*00f4*/ 	.byte	0x04, 0x28
        /*00f6*/ 	.short	(.L_136 - .L_135)


	//   ....[0]....
.L_135:
        /*00f8*/ 	.word	0x00000d50


	//   ....[1]....
        /*00fc*/ 	.word	0x00000d60


	//   ....[2]....
        /*0100*/ 	.word	0x00000df0


	//   ....[3]....
        /*0104*/ 	.word	0x00000e20


	//   ....[4]....
        /*0108*/ 	.word	0x00000e80


	//   ....[5]....
        /*010c*/ 	.word	0x00000eb0


	//   ....[6]....
        /*0110*/ 	.word	0x00000f10


	//   ....[7]....
        /*0114*/ 	.word	0x00000f20


	//   ....[8]....
        /*0118*/ 	.word	0x00000f70


	//   ....[9]....
        /*011c*/ 	.word	0x00000f80


	//   ....[10]....
        /*0120*/ 	.word	0x00001260


	//   ....[11]....
        /*0124*/ 	.word	0x00001270


	//   ....[12]....
        /*0128*/ 	.word	0x00001300


	//   ....[13]....
        /*012c*/ 	.word	0x00001320


	//   ....[14]....
        /*0130*/ 	.word	0x00001380


	//   ....[15]....
        /*0134*/ 	.word	0x000013a0


	//   ....[16]....
        /*0138*/ 	.word	0x00001400


	//   ....[17]....
        /*013c*/ 	.word	0x00001440


	//   ....[18]....
        /*0140*/ 	.word	0x000014b0


	//   ....[19]....
        /*0144*/ 	.word	0x000014d0


	//   ....[20]....
        /*0148*/ 	.word	0x00002c00


	//   ....[21]....
        /*014c*/ 	.word	0x00002c10


	//   ....[22]....
        /*0150*/ 	.word	0x00002cb0


	//   ....[23]....
        /*0154*/ 	.word	0x00002ce0


	//   ....[24]....
        /*0158*/ 	.word	0x00002d40


	//   ....[25]....
        /*015c*/ 	.word	0x00002d70


	//   ....[26]....
        /*0160*/ 	.word	0x00002dc0


	//   ....[27]....
        /*0164*/ 	.word	0x00002de0


	//   ....[28]....
        /*0168*/ 	.word	0x00002e30


	//   ....[29]....
        /*016c*/ 	.word	0x00002e50


	//----- nvinfo : EIATTR_VRC_CTA_INIT_COUNT
	.align		4
.L_136:
        /*0170*/ 	.byte	0x02, 0x4a
	.zero		1
	.zero		1


	//----- nvinfo : EIATTR_EXIT_INSTR_OFFSETS
	.align		4
        /*0174*/ 	.byte	0x04, 0x1c
        /*0176*/ 	.short	(.L_138 - .L_137)


	//   ....[0]....
.L_137:
        /*0178*/ 	.word	0x000030f0


	//   ....[1]....
        /*017c*/ 	.word	0x00003150


	//----- nvinfo : EIATTR_MAX_THREADS
	.align		4
.L_138:
        /*0180*/ 	.byte	0x04, 0x05
        /*0182*/ 	.short	(.L_140 - .L_139)
.L_139:
        /*0184*/ 	.word	0x00000100
        /*0188*/ 	.word	0x00000001
        /*018c*/ 	.word	0x00000001


	//----- nvinfo : EIATTR_CRS_STACK_SIZE
	.align		4
.L_140:
        /*0190*/ 	.byte	0x04, 0x1e
        /*0192*/ 	.short	(.L_142 - .L_141)
.L_141:
        /*0194*/ 	.word	0x00000000


	//----- nvinfo : EIATTR_CBANK_PARAM_SIZE
	.align		4
.L_142:
        /*0198*/ 	.byte	0x03, 0x19
        /*019a*/ 	.short	0x0062


	//----- nvinfo : EIATTR_PARAM_CBANK
	.align		4
        /*019c*/ 	.byte	0x04, 0x0a
        /*019e*/ 	.short	(.L_144 - .L_143)
	.align		4
.L_143:
        /*01a0*/ 	.word	index@(.nv.constant0._ZN3cub18CUB_300001_SM_10006detail6reduce18DeviceReduceKernelINS2_10policy_hubIdyN4cuda3__47maximumIdEEE10Policy1000EN6thrust24THRUST_300001_SM_1000_NS10device_ptrIdEEyS8_dNS5_3std3__410__identityEEEvT0_PT3_T1_NS0_13GridEvenShareISL_EET2_T4_)
        /*01a4*/ 	.short	0x0380
        /*01a6*/ 	.short	0x0062


	//----- nvinfo : EIATTR_SW_WAR
	.align		4
.L_144:
        /*01a8*/ 	.byte	0x04, 0x36
        /*01aa*/ 	.short	(.L_146 - .L_145)
.L_145:
        /*01ac*/ 	.word	0x00000008
.L_146:


//--------------------- .nv.info._ZN3cub18CUB_300001_SM_10006detail6reduce28DeviceReduceSingleTileKernelINS2_10policy_hubIdyN4cuda3__47maximumIdEEE10Policy1000EN6thrust24THRUST_300001_SM_1000_NS10device_ptrIdEEPdyS8_ddNS5_3std3__410__identityEEEvT0_T1_T2_T3_T4_T6_ --------------------------
	.section	.nv.info._ZN3cub18CUB_300001_SM_10006detail6reduce28DeviceReduceSingleTileKernelINS2_10policy_hubIdyN4cuda3__47maximumIdEEE10Policy1000EN6thrust24THRUST_300001_SM_1000_NS10device_ptrIdEEPdyS8_ddNS5_3std3__410__identityEEEvT0_T1_T2_T3_T4_T6_,"",@"SHT_CUDA_INFO"
	.sectionflags	@""
	.align	4


	//----- nvinfo : EIATTR_CUDA_API_VERSION
	.align		4
        /*0000*/ 	.byte	0x04, 0x37
        /*0002*/ 	.short	(.L_148 - .L_147)
.L_147:
        /*0004*/ 	.word	0x00000082


	//----- nvinfo : EIATTR_KPARAM_INFO
	.align		4
.L_148:
        /*0008*/ 	.byte	0x04, 0x17
        /*000a*/ 	.short	(.L_150 - .L_149)
.L_149:
        /*000c*/ 	.word	0x00000000
        /*0010*/ 	.short	0x0005
        /*0012*/ 	.short	0x0028
        /*0014*/ 	.byte	0x00, 0xf0, 0x05, 0x00


	//----- nvinfo : EIATTR_KPARAM_INFO
	.align		4
.L_150:
        /*0018*/ 	.byte	0x04, 0x17
        /*001a*/ 	.short	(.L_152 - .L_151)
.L_151:
        /*001c*/ 	.word	0x00000000
        /*0020*/ 	.short	0x0004
        /*0022*/ 	.short	0x0020
        /*0024*/ 	.byte	0x00, 0xf0, 0x21, 0x00


	//----- nvinfo : EIATTR_KPARAM_INFO
	.align		4
.L_152:
        /*0028*/ 	.byte	0x04, 0x17
        /*002a*/ 	.short	(.L_154 - .L_153)
.L_153:
        /*002c*/ 	.word	0x00000000
        /*0030*/ 	.short	0x0003
        /*0032*/ 	.short	0x0018
        /*0034*/ 	.byte	0x00, 0xf0, 0x05, 0x00


	//----- nvinfo : EIATTR_KPARAM_INFO
	.align		4
.L_154:
        /*0038*/ 	.byte	0x04, 0x17
        /*003a*/ 	.short	(.L_156 - .L_155)
.L_155:
        /*003c*/ 	.word	0x00000000
        /*0040*/ 	.short	0x0002
        /*0042*/ 	.short	0x0010
        /*0044*/ 	.byte	0x00, 0xf0, 0x21, 0x00


	//----- nvinfo : EIATTR_KPARAM_INFO
	.align		4
.L_156:
        /*0048*/ 	.byte	0x04, 0x17
        /*004a*/ 	.short	(.L_158 - .L_157)
.L_157:
        /*004c*/ 	.word	0x00000000
        /*0050*/ 	.short	0x0001
        /*0052*/ 	.short	0x0008
        /*0054*/ 	.byte	0x00, 0xf5, 0x21, 0x00


	//----- nvinfo : EIATTR_KPARAM_INFO
	.align		4
.L_158:
        /*0058*/ 	.byte	0x04, 0x17
        /*005a*/ 	.short	(.L_160 - .L_159)
.L_159:
        /*005c*/ 	.word	0x00000000
        /*0060*/ 	.short	0x0000
        /*0062*/ 	.short	0x0000
        /*0064*/ 	.byte	0x00, 0xf0, 0x21, 0x00


	//----- nvinfo : EIATTR_SPARSE_MMA_MASK
	.align		4
.L_160:
        /*0068*/ 	.byte	0x03, 0x50
        /*006a*/ 	.short	0x0000


	//----- nvinfo : EIATTR_MAXREG_COUNT
	.align		4
        /*006c*/ 	.byte	0x03, 0x1b
        /*006e*/ 	.short	0x00ff


	//----- nvinfo : EIATTR_NUM_BARRIERS
	.align		4
        /*0070*/ 	.byte	0x02, 0x4c
        /*0072*/ 	.byte	0x01
	.zero		1


	//----- nvinfo : EIATTR_MERCURY_ISA_VERSION
	.align		4
        /*0074*/ 	.byte	0x03, 0x5f
        /*0076*/ 	.short	0x0101


	//----- nvinfo : EIATTR_COOP_GROUP_MASK_REGIDS
	.align		4
        /*0078*/ 	.byte	0x04, 0x29
        /*007a*/ 	.short	(.L_162 - .L_161)


	//   ....[0]....
.L_161:
        /*007c*/ 	.word	0xffffffff


	//   ....[1]....
        /*0080*/ 	.word	0xffffffff


	//   ....[2]....
        /*0084*/ 	.word	0xffffffff


	//   ....[3]....
        /*0088*/ 	.word	0xffffffff


	//   ....[4]....
        /*008c*/ 	.word	0xffffffff


	//   ....[5]....
        /*0090*/ 	.word	0xffffffff


	//   ....[6]....
        /*0094*/ 	.word	0xffffffff


	//   ....[7]....
        /*0098*/ 	.word	0xffffffff


	//   ....[8]....
        /*009c*/ 	.word	0xffffffff


	//   ....[9]....
        /*00a0*/ 	.word	0xffffffff


	//   ....[10]....
        /*00a4*/ 	.word	0xffffffff


	//   ....[11]....
        /*00a8*/ 	.word	0xffffffff


	//   ....[12]....
        /*00ac*/ 	.word	0xffffffff


	//   ....[13]....
        /*00b0*/ 	.word	0xffffffff


	//   ....[14]....
        /*00b4*/ 	.word	0xffffffff


	//   ....[15]....
        /*00b8*/ 	.word	0xffffffff


	//   ....[16]....
        /*00bc*/ 	.word	0xffffffff


	//   ....[17]....
        /*00c0*/ 	.word	0xffffffff


	//   ....[18]....
        /*00c4*/ 	.word	0xffffffff


	//   ....[19]....
        /*00c8*/ 	.word	0xffffffff


	//   ....[20]....
        /*00cc*/ 	.word	0xffffffff


	//   ....[21]....
        /*00d0*/ 	.word	0xffffffff


	//   ....[22]....
        /*00d4*/ 	.word	0xffffffff


	//   ....[23]....
        /*00d8*/ 	.word	0xffffffff


	//   ....[24]....
        /*00dc*/ 	.word	0xffffffff


	//   ....[25]....
        /*00e0*/ 	.word	0xffffffff


	//   ....[26]....
        /*00e4*/ 	.word	0xffffffff


	//   ....[27]....
        /*00e8*/ 	.word	0xffffffff


	//   ....[28]....
        /*00ec*/ 	.word	0xffffffff


	//   ....[29]....
        /*00f0*/ 	.word	0xffffffff


	//----- nvinfo : EIATTR_COOP_GROUP_INSTR_OFFSETS
	.align		4
.L_162:
        /*00f4*/ 	.byte	0x04, 0x28
        /*00f6*/ 	.short	(.L_164 - .L_163)


	//   ....[0]....
.L_163:
        /*00f8*/ 	.word	0x00000cb0


	//   ....[1]....
        /*00fc*/ 	.word	0x00000cc0


	//   ....[2]....
        /*0100*/ 	.word	0x00000d50


	//   ....[3]....
        /*0104*/ 	.word	0x00000d90


	//   ....[4]....
        /*0108*/ 	.word	0x00000df0


	//   ....[5]....
        /*010c*/ 	.word	0x00000e30


	//   ....[6]....
        /*0110*/ 	.word	0x00000e80


	//   ....[7]....
        /*0114*/ 	.word	0x00000eb0


	//   ....[8]....
        /*0118*/ 	.word	0x00000ef0


	//   ....[9]....
        /*011c*/ 	.word	0x00000f20


	//   ....[10]....
        /*0120*/ 	.word	0x00001240


	//   ....[11]....
        /*0124*/ 	.word	0x00001250


	//   ....[12]....
        /*0128*/ 	.word	0x000012e0


	//   ....[13]....
        /*012c*/ 	.word	0x00001300


	//   ....[14]....
        /*0130*/ 	.word	0x00001360


	//   ....[15]....
        /*0134*/ 	.word	0x00001380


	//   ....[16]....
        /*0138*/ 	.word	0x000013e0


	//   ....[17]....
        /*013c*/ 	.word	0x00001410


	//   ....[18]....
        /*0140*/ 	.word	0x00001490


	//   ....[19]....
        /*0144*/ 	.word	0x000014b0


	//   ....[20]....
        /*0148*/ 	.word	0x00002a40


	//   ....[21]....
        /*014c*/ 	.word	0x00002a50


	//   ....[22]....
        /*0150*/ 	.word	0x00002ae0


	//   ....[23]....
        /*0154*/ 	.word	0x00002b10


	//   ....[24]....
        /*0158*/ 	.word	0x00002b80


	//   ....[25]....
        /*015c*/ 	.word	0x00002ba0


	//   ....[26]....
        /*0160*/ 	.word	0x00002c00


	//   ....[27]....
        /*0164*/ 	.word	0x00002c10


	//   ....[28]....
        /*0168*/ 	.word	0x00002c50


	//   ....[29]....
        /*016c*/ 	.word	0x00002c60


	//----- nvinfo : EIATTR_VRC_CTA_INIT_COUNT
	.align		4
.L_164:
        /*0170*/ 	.byte	0x02, 0x4a
	.zero		1
	.zero		1


	//----- nvinfo : EIATTR_EXIT_INSTR_OFFSETS
	.align		4
        /*0174*/ 	.byte	0x04, 0x1c
        /*0176*/ 	.short	(.L_166 - .L_165)


	//   ....[0]....
.L_165:
        /*0178*/ 	.word	0x000000a0


	//   ....[1]....
        /*017c*/ 	.word	0x000000e0


	//   ....[2]....
        /*0180*/ 	.word	0x00002f00


	//   ....[3]....
        /*0184*/ 	.word	0x00002f80


	//----- nvinfo : EIATTR_MAX_THREADS
	.align		4
.L_166:
        /*0188*/ 	.byte	0x04, 0x05
        /*018a*/ 	.short	(.L_168 - .L_167)
.L_167:
        /*018c*/ 	.word	0x00000100
        /*0190*/ 	.word	0x00000001
        /*0194*/ 	.word	0x00000001


	//----- nvinfo : EIATTR_CRS_STACK_SIZE
	.align		4
.L_168:
        /*0198*/ 	.byte	0x04, 0x1e
        /*019a*/ 	.short	(.L_170 - .L_169)
.L_169:
        /*019c*/ 	.word	0x00000000


	//----- nvinfo : EIATTR_CBANK_PARAM_SIZE
	.align		4
.L_170:
        /*01a0*/ 	.byte	0x03, 0x19
        /*01a2*/ 	.short	0x0029


	//----- nvinfo : EIATTR_PARAM_CBANK
	.align		4
        /*01a4*/ 	.byte	0x04, 0x0a
        /*01a6*/ 	.short	(.L_172 - .L_171)
	.align		4
.L_171:
        /*01a8*/ 	.word	index@(.nv.constant0._ZN3cub18CUB_300001_SM_10006detail6reduce28DeviceReduceSingleTileKernelINS2_10policy_hubIdyN4cuda3__47maximumIdEEE10Policy1000EN6thrust24THRUST_300001_SM_1000_NS10device_ptrIdEEPdyS8_ddNS5_3std3__410__identityEEEvT0_T1_T2_T3_T4_T6_)
        /*01ac*/ 	.short	0x0380
        /*01ae*/ 	.short	0x0029


	//----- nvinfo : EIATTR_SW_WAR
	.align		4
.L_172:
        /*01b0*/ 	.byte	0x04, 0x36
        /*01b2*/ 	.short	(.L_174 - .L_173)
.L_173:
        /*01b4*/ 	.word	0x00000008
.L_174:


//--------------------- .nv.info._ZN3cub18CUB_300001_SM_10006detail6reduce28DeviceReduceSingleTileKernelINS2_10policy_hubIdjN4cuda3__47maximumIdEEE10Policy1000EPdSB_iS8_ddNS5_3std3__410__identityEEEvT0_T1_T2_T3_T4_T6_ --------------------------
	.section	.nv.info._ZN3cub18CUB_300001_SM_10006detail6reduce28DeviceReduceSingleTileKernelINS2_10policy_hubIdjN4cuda3__47maximumIdEEE10Policy1000EPdSB_iS8_ddNS5_3std3__410__identityEEEvT0_T1_T2_T3_T4_T6_,"",@"SHT_CUDA_INFO"
	.sectionflags	@""
	.align	4


	//----- nvinfo : EIATTR_CUDA_API_VERSION
	.align		4
        /*0000*/ 	.byte	0x04, 0x37
        /*0002*/ 	.short	(.L_176 - .L_175)
.L_175:
        /*0004*/ 	.word	0x00000082


	//----- nvinfo : EIATTR_KPARAM_INFO
	.align		4
.L_176:
        /*0008*/ 	.byte	0x04, 0x17
        /*000a*/ 	.short	(.L_178 - .L_177)
.L_177:
        /*000c*/ 	.word	0x00000000
        /*0010*/ 	.short	0x0005
        /*0012*/ 	.short	0x0020
        /*0014*/ 	.byte	0x00, 0xf0, 0x05, 0x00


	//----- nvinfo : EIATTR_KPARAM_INFO
	.align		4
.L_178:
        /*0018*/ 	.byte	0x04, 0x17
        /*001a*/ 	.short	(.L_180 - .L_179)
.L_179:
        /*001c*/ 	.word	0x00000000
        /*0020*/ 	.short	0x0004
        /*0022*/ 	.short	0x0018
        /*0024*/ 	.byte	0x00, 0xf0, 0x21, 0x00


	//----- nvinfo : EIATTR_KPARAM_INFO
	.align		4
.L_180:
        /*0028*/ 	.byte	0x04, 0x17
        /*002a*/ 	.short	(.L_182 - .L_181)
.L_181:
        /*002c*/ 	.word	0x00000000
        /*0030*/ 	.short	0x0003
        /*0032*/ 	.short	0x0014
        /*0034*/ 	.byte	0x00, 0xf0, 0x05, 0x00


	//----- nvinfo : EIATTR_KPARAM_INFO
	.align		4
.L_182:
        /*0038*/ 	.byte	0x04, 0x17
        /*003a*/ 	.short	(.L_184 - .L_183)
.L_183:
        /*003c*/ 	.word	0x00000000
        /*0040*/ 	.short	0x0002
        /*0042*/ 	.short	0x0010
        /*0044*/ 	.byte	0x00, 0xf0, 0x11, 0x00


	//----- nvinfo : EIATTR_KPARAM_INFO
	.align		4
.L_184:
        /*0048*/ 	.byte	0x04, 0x17
        /*004a*/ 	.short	(.L_186 - .L_185)
.L_185:
        /*004c*/ 	.word	0x00000000
        /*0050*/ 	.short	0x0001
        /*0052*/ 	.short	0x0008
        /*0054*/ 	.byte	0x00, 0xf5, 0x21, 0x00


	//----- nvinfo : EIATTR_KPARAM_INFO
	.align		4
.L_186:
        /*0058*/ 	.byte	0x04, 0x17
        /*005a*/ 	.short	(.L_188 - .L_187)
.L_187:
        /*005c*/ 	.word	0x00000000
        /*0060*/ 	.short	0x0000
        /*0062*/ 	.short	0x0000
        /*0064*/ 	.byte	0x00, 0xf5, 0x21, 0x00


	//----- nvinfo : EIATTR_SPARSE_MMA_MASK
	.align		4
.L_188:
        /*0068*/ 	.byte	0x03, 0x50
        /*006a*/ 	.short	0x0000


	//----- nvinfo : EIATTR_MAXREG_COUNT
	.align		4
        /*006c*/ 	.byte	0x03, 0x1b
        /*006e*/ 	.short	0x00ff


	//----- nvinfo : EIATTR_NUM_BARRIERS
	.align		4
        /*0070*/ 	.byte	0x02, 0x4c
        /*0072*/ 	.byte	0x01
	.zero		1


	//----- nvinfo : EIATTR_MERCURY_ISA_VERSION
	.align		4
        /*0074*/ 	.byte	0x03, 0x5f
        /*0076*/ 	.short	0x0101


	//----- nvinfo : EIATTR_COOP_GROUP_MASK_REGIDS
	.align		4
        /*0078*/ 	.byte	0x04, 0x29
        /*007a*/ 	.short	(.L_190 - .L_189)


	//   ....[0]....
.L_189:
        /*007c*/ 	.word	0xffffffff


	//   ....[1]....
        /*0080*/ 	.word	0xffffffff


	//   ....[2]....
        /*0084*/ 	.word	0xffffffff


	//   ....[3]....
        /*0088*/ 	.word	0xffffffff


	//   ....[4]....
        /*008c*/ 	.word	0xffffffff


	//   ....[5]....
        /*0090*/ 	.word	0xffffffff


	//   ....[6]....
        /*0094*/ 	.word	0xffffffff


	//   ....[7]....
        /*0098*/ 	.word	0xffffffff


	//   ....[8]....
        /*009c*/ 	.word	0xffffffff


	//   ....[9]....
        /*00a0*/ 	.word	0xffffffff


	//   ....[10]....
        /*00a4*/ 	.word	0xffffffff


	//   ....[11]....
        /*00a8*/ 	.word	0xffffffff


	//   ....[12]....
        /*00ac*/ 	.word	0xffffffff


	//   ....[13]....
        /*00b0*/ 	.word	0xffffffff


	//   ....[14]....
        /*00b4*/ 	.word	0xffffffff


	//   ....[15]....
        /*00b8*/ 	.word	0xffffffff


	//   ....[16]....
        /*00bc*/ 	.word	0xffffffff


	//   ....[17]....
        /*00c0*/ 	.word	0xffffffff


	//   ....[18]....
        /*00c4*/ 	.word	0xffffffff


	//   ....[19]....
        /*00c8*/ 	.word	0xffffffff


	//   ....[20]....
        /*00cc*/ 	.word	0xffffffff


	//   ....[21]....
        /*00d0*/ 	.word	0xffffffff


	//   ....[22]....
        /*00d4*/ 	.word	0xffffffff


	//   ....[23]....
        /*00d8*/ 	.word	0xffffffff


	//   ....[24]....
        /*00dc*/ 	.word	0xffffffff


	//   ....[25]....
        /*00e0*/ 	.word	0xffffffff


	//   ....[26]....
        /*00e4*/ 	.word	0xffffffff


	//   ....[27]....
        /*00e8*/ 	.word	0xffffffff


	//   ....[28]....
        /*00ec*/ 	.word	0xffffffff


	//   ....[29]....
        /*00f0*/ 	.word	0xffffffff


	//   ....[30]....
        /*00f4*/ 	.word	0xffffffff


	//   ....[31]....
        /*00f8*/ 	.word	0xffffffff


	//   ....[32]....
        /*00fc*/ 	.word	0xffffffff


	//   ....[33]....
        /*0100*/ 	.word	0xffffffff


	//   ....[34]....
        /*0104*/ 	.word	0xffffffff


	//   ....[35]....
        /*0108*/ 	.word	0xffffffff


	//   ....[36]....
        /*010c*/ 	.word	0xffffffff


	//   ....[37]....
        /*0110*/ 	.word	0xffffffff


	//   ....[38]....
        /*0114*/ 	.word	0xffffffff


	//   ....[39]....
        /*0118*/ 	.word	0xffffffff


	//   ....[40]....
        /*011c*/ 	.word	0xffffffff


	//   ....[41]....
        /*0120*/ 	.word	0xffffffff


	//   ....[42]....
        /*0124*/ 	.word	0xffffffff


	//   ....[43]....
        /*0128*/ 	.word	0xffffffff


	//   ....[44]....
        /*012c*/ 	.word	0xffffffff


	//   ....[45]....
        /*0130*/ 	.word	0xffffffff


	//   ....[46]....
        /*0134*/ 	.word	0xffffffff


	//   ....[47]....
        /*0138*/ 	.word	0xffffffff


	//   ....[48]....
        /*013c*/ 	.word	0xffffffff


	//   ....[49]....
        /*0140*/ 	.word	0xffffffff


	//   ....[50]....
        /*0144*/ 	.word	0xffffffff


	//   ....[51]....
        /*0148*/ 	.word	0xffffffff


	//   ....[52]....
        /*014c*/ 	.word	0xffffffff


	//   ....[53]....
        /*0150*/ 	.word	0xffffffff


	//   ....[54]....
        /*0154*/ 	.word	0xffffffff


	//   ....[55]....
        /*0158*/ 	.word	0xffffffff


	//   ....[56]....
        /*015c*/ 	.word	0xffffffff


	//   ....[57]....
        /*0160*/ 	.word	0xffffffff


	//   ....[58]....
        /*0164*/ 	.word	0xffffffff


	//   ....[59]....
        /*0168*/ 	.word	0xffffffff


	//----- nvinfo : EIATTR_COOP_GROUP_INSTR_OFFSETS
	.align		4
.L_190:
        /*016c*/ 	.byte	0x04, 0x28
        /*016e*/ 	.short	(.L_192 - .L_191)


	//   ....[0]....
.L_191:
        /*0170*/ 	.word	0x00000d30


	//   ....[1]....
        /*0174*/ 	.word	0x00000d40


	//   ....[2]....
        /*0178*/ 	.word	0x00000dd0


	//   ....[3]....
        /*017c*/ 	.word	0x00000e10


	//   ....[4]....
        /*0180*/ 	.word	0x00000e80


	//   ....[5]....
        /*0184*/ 	.word	0x00000ea0


	//   ....[6]....
        /*0188*/ 	.word	0x00000ef0


	//   ....[7]....
        /*018c*/ 	.word	0x00000f10


	//   ....[8]....
        /*0190*/ 	.word	0x00000f60


	//   ....[9]....
        /*0194*/ 	.word	0x00000f80


	//   ....[10]....
        /*0198*/ 	.word	0x00001280


	//   ....[11]....
        /*019c*/ 	.word	0x00001290


	//   ....[12]....
        /*01a0*/ 	.word	0x00001320


	//   ....[13]....
        /*01a4*/ 	.word	0x00001350


	//   ....[14]....
        /*01a8*/ 	.word	0x000013b0


	//   ....[15]....
        /*01ac*/ 	.word	0x000013e0


	//   ....[16]....
        /*01b0*/ 	.word	0x00001440


	//   ....[17]....
        /*01b4*/ 	.word	0x00001480


	//   ....[18]....
        /*01b8*/ 	.word	0x000014f0


	//   ....[19]....
        /*01bc*/ 	.word	0x00001530


	//   ....[20]....
        /*01c0*/ 	.word	0x00002960


	//   ....[21]....
        /*01c4*/ 	.word	0x00002970


	//   ....[22]....
        /*01c8*/ 	.word	0x00002a00


	//   ....[23]....
        /*01cc*/ 	.word	0x00002a30


	//   ....[24]....
        /*01d0*/ 	.word	0x00002aa0


	//   ....[25]....
        /*01d4*/ 	.word	0x00002ac0


	//   ....[26]....
        /*01d8*/ 	.word	0x00002b20


	//   ....[27]....
        /*01dc*/ 	.word	0x00002b30


	//   ....[28]....
        /*01e0*/ 	.word	0x00002b80


	//   ....[29]....
        /*01e4*/ 	.word	0x00002b90


	//   ....[30]....
        /*01e8*/ 	.word	0x00003a20


	//   ....[31]....
        /*01ec*/ 	.word	0x00003a30


	//   ....[32]....
        /*01f0*/ 	.word	0x00003ac0


	//   ....[33]....
        /*01f4*/ 	.word	0x00003b00


	//   ....[34]....
        /*01f8*/ 	.word	0x00003b80


	//   ....[35]....
        /*01fc*/ 	.word	0x00003bc0


	//   ....[36]....
        /*0200*/ 	.word	0x00003c20


	//   ....[37]....
        /*0204*/ 	.word	0x00003c50


	//   ....[38]....
        /*0208*/ 	.word	0x00003ca0


	//   ....[39]....
        /*020c*/ 	.word	0x00003cd0


	//   ....[40]....
        /*0210*/ 	.word	0x00003fb0


	//   ....[41]....
        /*0214*/ 	.word	0x00003fc0


	//   ....[42]....
        /*0218*/ 	.word	0x00004050


	//   ....[43]....
        /*021c*/ 	.word	0x00004080


	//   ....[44]....
        /*0220*/ 	.word	0x000040d0


	//   ....[45]....
        /*0224*/ 	.word	0x00004100


	//   ....[46]....
        /*0228*/ 	.word	0x00004170


	//   ....[47]....
        /*022c*/ 	.word	0x000041b0


	//   ....[48]....
        /*0230*/ 	.word	0x00004220


	//   ....[49]....
        /*0234*/ 	.word	0x00004250


	//   ....[50]....
        /*0238*/ 	.word	0x00005700


	//   ....[51]....
        /*023c*/ 	.word	0x00005710


	//   ....[52]....
        /*0240*/ 	.word	0x000057a0


	//   ....[53]....
        /*0244*/ 	.word	0x000057e0


	//   ....[54]....
        /*0248*/ 	.word	0x00005860


	//   ....[55]....
        /*024c*/ 	.word	0x000058a0


	//   ....[56]....
        /*0250*/ 	.word	0x00005900


	//   ....[57]....
        /*0254*/ 	.word	0x00005930


	//   ....[58]....
        /*0258*/ 	.word	0x00005980


	//   ....[59]....
        /*025c*/ 	.word	0x000059b0


	//----- nvinfo : EIATTR_VRC_CTA_INIT_COUNT
	.align		4
.L_192:
        /*0260*/ 	.byte	0x02, 0x4a
	.zero		1
	.zero		1


	//----- nvinfo : EIATTR_EXIT_INSTR_OFFSETS
	.align		4
        /*0264*/ 	.byte	0x04, 0x1c
        /*0266*/ 	.short	(.L_194 - .L_193)


	//   ....[0]....
.L_193:
        /*0268*/ 	.word	0x00000080


	//   ....[1]....
        /*026c*/ 	.word	0x000000c0


	//   ....[2]....
        /*0270*/ 	.word	0x00005c20


	//   ....[3]....
        /*0274*/ 	.word	0x00005ca0


	//----- nvinfo : EIATTR_MAX_THREADS
	.align		4
.L_194:
        /*0278*/ 	.byte	0x04, 0x05
        /*027a*/ 	.short	(.L_196 - .L_195)
.L_195:
        /*027c*/ 	.word	0x00000100
        /*0280*/ 	.word	0x00000001
        /*0284*/ 	.word	0x00000001


	//----- nvinfo : EIATTR_CRS_STACK_SIZE
	.align		4
.L_196:
        /*0288*/ 	.byte	0x04, 0x1e
        /*028a*/ 	.short	(.L_198 - .L_197)
.L_197:
        /*028c*/ 	.word	0x00000000


	//----- nvinfo : EIATTR_CBANK_PARAM_SIZE
	.align		4
.L_198:
        /*0290*/ 	.byte	0x03, 0x19
        /*0292*/ 	.short	0x0021


	//----- nvinfo : EIATTR_PARAM_CBANK
	.align		4
        /*0294*/ 	.byte	0x04, 0x0a
        /*0296*/ 	.short	(.L_200 - .L_199)
	.align		4
.L_199:
        /*0298*/ 	.word	index@(.nv.constant0._ZN3cub18CUB_300001_SM_10006detail6reduce28DeviceReduceSingleTileKernelINS2_10policy_hubIdjN4cuda3__47maximumIdEEE10Policy1000EPdSB_iS8_ddNS5_3std3__410__identityEEEvT0_T1_T2_T3_T4_T6_)
        /*029c*/ 	.short	0x0380
        /*029e*/ 	.short	0x0021


	//----- nvinfo : EIATTR_SW_WAR
	.align		4
.L_200:
        /*02a0*/ 	.byte	0x04, 0x36
        /*02a2*/ 	.short	(.L_202 - .L_201)
.L_201:
        /*02a4*/ 	.word	0x00000008
.L_202:


//--------------------- .nv.info._ZN3cub18CUB_300001_SM_10006detail6reduce18DeviceReduceKernelINS2_10policy_hubIdjN4cuda3__47maximumIdEEE10Policy1000EN6thrust24THRUST_300001_SM_1000_NS10device_ptrIdEEjS8_dNS5_3std3__410__identityEEEvT0_PT3_T1_NS0_13GridEvenShareISL_EET2_T4_ --------------------------
	.section	.nv.info._ZN3cub18CUB_300001_SM_10006detail6reduce18DeviceReduceKernelINS2_10policy_hubIdjN4cuda3__47maximumIdEEE10Policy1000EN6thrust24THRUST_300001_SM_1000_NS10device_ptrIdEEjS8_dNS5_3std3__410__identityEEEvT0_PT3_T1_NS0_13GridEvenShareISL_EET2_T4_,"",@"SHT_CUDA_INFO"
	.sectionflags	@""
	.align	4


	//----- nvinfo : EIATTR_CUDA_API_VERSION
	.align		4
        /*0000*/ 	.byte	0x04, 0x37
        /*0002*/ 	.short	(.L_204 - .L_203)
.L_203:
        /*0004*/ 	.word	0x00000082


	//----- nvinfo : EIATTR_KPARAM_INFO
	.align		4
.L_204:
        /*0008*/ 	.byte	0x04, 0x17
        /*000a*/ 	.short	(.L_206 - .L_205)
.L_205:
        /*000c*/ 	.word	0x00000000
        /*0010*/ 	.short	0x0005
        /*0012*/ 	.short	0x003d
        /*0014*/ 	.byte	0x00, 0xf0, 0x05, 0x00


	//----- nvinfo : EIATTR_KPARAM_INFO
	.align		4
.L_206:
        /*0018*/ 	.byte	0x04, 0x17
        /*001a*/ 	.short	(.L_208 - .L_207)
.L_207:
        /*001c*/ 	.word	0x00000000
        /*0020*/ 	.short	0x0004
        /*0022*/ 	.short	0x003c
        /*0024*/ 	.byte	0x00, 0xf0, 0x05, 0x00


	//----- nvinfo : EIATTR_KPARAM_INFO
	.align		4
.L_208:
        /*0028*/ 	.byte	0x04, 0x17
        /*002a*/ 	.short	(.L_210 - .L_209)
.L_209:
        /*002c*/ 	.word	0x00000000
        /*0030*/ 	.short	0x0003
        /*0032*/ 	.short	0x0014
        /*0034*/ 	.byte	0x00, 0xf0, 0xa1, 0x00


	//----- nvinfo : EIATTR_KPARAM_INFO
	.align		4
.L_210:
        /*0038*/ 	.byte	0x04, 0x17
        /*003a*/ 	.short	(.L_212 - .L_211)
.L_211:
        /*003c*/ 	.word	0x00000000
        /*0040*/ 	.short	0x0002
        /*0042*/ 	.short	0x0010
        /*0044*/ 	.byte	0x00, 0xf0, 0x11, 0x00


	//----- nvinfo : EIATTR_KPARAM_INFO
	.align		4
.L_212:
        /*0048*/ 	.byte	0x04, 0x17
        /*004a*/ 	.short	(.L_214 - .L_213)
.L_213:
        /*004c*/ 	.word	0x00000000
        /*0050*/ 	.short	0x0001
        /*0052*/ 	.short	0x0008
        /*0054*/ 	.byte	0x00, 0xf5, 0x21, 0x00


	//----- nvinfo : EIATTR_KPARAM_INFO
	.align		4
.L_214:
        /*0058*/ 	.byte	0x04, 0x17
        /*005a*/ 	.short	(.L_216 - .L_215)
.L_215:
        /*005c*/ 	.word	0x00000000
        /*0060*/ 	.short	0x0000
        /*0062*/ 	.short	0x0000
        /*0064*/ 	.byte	0x00, 0xf0, 0x21, 0x00


	//----- nvinfo : EIATTR_SPARSE_MMA_MASK
	.align		4
.L_216:
        /*0068*/ 	.byte	0x03, 0x50
        /*006a*/ 	.short	0x0000


	//----- nvinfo : EIATTR_MAXREG_COUNT
	.align		4
        /*006c*/ 	.byte	0x03, 0x1b
        /*006e*/ 	.short	0x00ff


	//----- nvinfo : EIATTR_NUM_BARRIERS
	.align		4
        /*0070*/ 	.byte	0x02, 0x4c
        /*0072*/ 	.byte	0x01
	.zero		1


	//----- nvinfo : EIATTR_MERCURY_ISA_VERSION
	.align		4
        /*0074*/ 	.byte	0x03, 0x5f
        /*0076*/ 	.short	0x0101


	//----- nvinfo : EIATTR_COOP_GROUP_MASK_REGIDS
	.align		4
        /*0078*/ 	.byte	0x04, 0x29
        /*007a*/ 	.short	(.L_218 - .L_217)


	//   ....[0]....
.L_217:
        /*007c*/ 	.word	0xffffffff


	//   ....[1]....
        /*0080*/ 	.word	0xffffffff


	//   ....[2]....
        /*0084*/ 	.word	0xffffffff


	//   ....[3]....
        /*0088*/ 	.word	0xffffffff


	//   ....[4]....
        /*008c*/ 	.word	0xffffffff


	//   ....[5]....
        /*0090*/ 	.word	0xffffffff


	//   ....[6]....
        /*0094*/ 	.word	0xffffffff


	//   ....[7]....
        /*0098*/ 	.word	0xffffffff


	//   ....[8]....
        /*009c*/ 	.word	0xffffffff


	//   ....[9]....
        /*00a0*/ 	.word	0xffffffff


	//   ....[10]....
        /*00a4*/ 	.word	0xffffffff


	//   ....[11]....
        /*00a8*/ 	.word	0xffffffff


	//   ....[12]....
        /*00ac*/ 	.word	0xffffffff


	//   ....[13]....
        /*00b0*/ 	.word	0xffffffff


	//   ....[14]....
        /*00b4*/ 	.word	0xffffffff


	//   ....[15]....
        /*00b8*/ 	.word	0xffffffff


	//   ....[16]....
        /*00bc*/ 	.word	0xffffffff


	//   ....[17]....
        /*00c0*/ 	.word	0xffffffff


	//   ....[18]....
        /*00c4*/ 	.word	0xffffffff


	//   ....[19]....
        /*00c8*/ 	.word	0xffffffff


	//   ....[20]....
        /*00cc*/ 	.word	0xffffffff


	//   ....[21]....
        /*00d0*/ 	.word	0xffffffff


	//   ....[22]....
        /*00d4*/ 	.word	0xffffffff


	//   ....[23]....
        /*00d8*/ 	.word	0xffffffff


	//   ....[24]....
        /*00dc*/ 	.word	0xffffffff


	//   ....[25]....
        /*00e0*/ 	.word	0xffffffff


	//   ....[26]....
        /*00e4*/ 	.word	0xffffffff


	//   ....[27]....
        /*00e8*/ 	.word	0xffffffff


	//   ....[28]....
        /*00ec*/ 	.word	0xffffffff


	//   ....[29]....
        /*00f0*/ 	.word	0xffffffff


	//----- nvinfo : EIATTR_COOP_GROUP_INSTR_OFFSETS
	.align		4
.L_218:
        /*00f4*/ 	.byte	0x04, 0x28
        /*00f6*/ 	.short	(.L_220 - .L_219)


	//   ....[0]....
.L_219:
        /*00f8*/ 	.word	0x00000fa0


	//   ....[1]....
        /*00fc*/ 	.word	0x00000fb0


	//   ....[2]....
        /*0100*/ 	.word	0x00001040


	//   ....[3]....
        /*0104*/ 	.word	0x00001070


	//   ....[4]....
        /*0108*/ 	.word	0x000010e0


	//   ....[5]....
        /*010c*/ 	.word	0x00001100


	//   ....[6]....
        /*0110*/ 	.word	0x00001160


	//   ....[7]....
        /*0114*/ 	.word	0x00001170


	//   ....[8]....
        /*0118*/ 	.word	0x000011c0


	//   ....[9]....
        /*011c*/ 	.word	0x000011d0


	//   ....[10]....
        /*0120*/ 	.word	0x000014b0


	//   ....[11]....
        /*0124*/ 	.word	0x000014c0


	//   ....[12]....
        /*0128*/ 	.word	0x00001550


	//   ....[13]....
        /*012c*/ 	.word	0x00001570


	//   ....[14]....
        /*0130*/ 	.word	0x000015d0


	//   ....[15]....
        /*0134*/ 	.word	0x000015f0


	//   ....[16]....
        /*0138*/ 	.word	0x00001650


	//   ....[17]....
        /*013c*/ 	.word	0x00001690


	//   ....[18]....
        /*0140*/ 	.word	0x00001700


	//   ....[19]....
        /*0144*/ 	.word	0x00001720


	//   ....[20]....
        /*0148*/ 	.word	0x00002f70


	//   ....[21]....
        /*014c*/ 	.word	0x00002f80


	//   ....[22]....
        /*0150*/ 	.word	0x00003010


	//   ....[23]....
        /*0154*/ 	.word	0x00003040


	//   ....[24]....
        /*0158*/ 	.word	0x000030b0


	//   ....[25]....
        /*015c*/ 	.word	0x000030d0


	//   ....[26]....
        /*0160*/ 	.word	0x00003130


	//   ....[27]....
        /*0164*/ 	.word	0x00003140


	//   ....[28]....
        /*0168*/ 	.word	0x00003190


	//   ....[29]....
        /*016c*/ 	.word	0x000031a0


	//----- nvinfo : EIATTR_VRC_CTA_INIT_COUNT
	.align		4
.L_220:
        /*0170*/ 	.byte	0x02, 0x4a
	.zero		1
	.zero		1


	//----- nvinfo : EIATTR_EXIT_INSTR_OFFSETS
	.align		4
        /*0174*/ 	.byte	0x04, 0x1c
        /*0176*/ 	.short	(.L_222 - .L_221)


	//   ....[0]....
.L_221:
        /*0178*/ 	.word	0x00003430


	//   ....[1]....
        /*017c*/ 	.word	0x00003490


	//----- nvinfo : EIATTR_MAX_THREADS
	.align		4
.L_222:
        /*0180*/ 	.byte	0x04, 0x05
        /*0182*/ 	.short	(.L_224 - .L_223)
.L_223:
        /*0184*/ 	.word	0x00000100
        /*0188*/ 	.word	0x00000001
        /*018c*/ 	.word	0x00000001


	//----- nvinfo : EIATTR_CRS_STACK_SIZE
	.align		4
.L_224:
        /*0190*/ 	.byte	0x04, 0x1e
        /*0192*/ 	.short	(.L_226 - .L_225)
.L_225:
        /*0194*/ 	.word	0x00000000


	//----- nvinfo : EIATTR_CBANK_PARAM_SIZE
	.align		4
.L_226:
        /*0198*/ 	.byte	0x03, 0x19
        /*019a*/ 	.short	0x003e


	//----- nvinfo : EIATTR_PARAM_CBANK
	.align		4
        /*019c*/ 	.byte	0x04, 0x0a
        /*019e*/ 	.short	(.L_228 - .L_227)
	.align		4
.L_227:
        /*01a0*/ 	.word	index@(.nv.constant0._ZN3cub18CUB_300001_SM_10006detail6reduce18DeviceReduceKernelINS2_10policy_hubIdjN4cuda3__47maximumIdEEE10Policy1000EN6thrust24THRUST_300001_SM_1000_NS10device_ptrIdEEjS8_dNS5_3std3__410__identityEEEvT0_PT3_T1_NS0_13GridEvenShareISL_EET2_T4_)
        /*01a4*/ 	.short	0x0380
        /*01a6*/ 	.short	0x003e


	//----- nvinfo : EIATTR_SW_WAR
	.align		4
.L_228:
        /*01a8*/ 	.byte	0x04, 0x36
        /*01aa*/ 	.short	(.L_230 - .L_229)
.L_229:
        /*01ac*/ 	.word	0x00000008
.L_230:


//--------------------- .nv.info._ZN3cub18CUB_300001_SM_10006detail6reduce28DeviceReduceSingleTileKernelINS2_10policy_hubIdjN4cuda3__47maximumIdEEE10Policy1000EN6thrust24THRUST_300001_SM_1000_NS10device_ptrIdEEPdjS8_ddNS5_3std3__410__identityEEEvT0_T1_T2_T3_T4_T6_ --------------------------
	.section	.nv.info._ZN3cub18CUB_300001_SM_10006detail6reduce28DeviceReduceSingleTileKernelINS2_10policy_hubIdjN4cuda3__47maximumIdEEE10Policy1000EN6thrust24THRUST_300001_SM_1000_NS10device_ptrIdEEPdjS8_ddNS5_3std3__410__identityEEEvT0_T1_T2_T3_T4_T6_,"",@"SHT_CUDA_INFO"
	.sectionflags	@""
	.align	4


	//----- nvinfo : EIATTR_CUDA_API_VERSION
	.align		4
        /*0000*/ 	.byte	0x04, 0x37
        /*0002*/ 	.short	(.L_232 - .L_231)
.L_231:
        /*0004*/ 	.word	0x00000082


	//----- nvinfo : EIATTR_KPARAM_INFO
	.align		4
.L_232:
        /*0008*/ 	.byte	0x04, 0x17
        /*000a*/ 	.short	(.L_234 - .L_233)
.L_233:
        /*000c*/ 	.word	0x00000000
        /*0010*/ 	.short	0x0005
        /*0012*/ 	.short	0x0020
        /*0014*/ 	.byte	0x00, 0xf0, 0x05, 0x00


	//----- nvinfo : EIATTR_KPARAM_INFO
	.align		4
.L_234:
        /*0018*/ 	.byte	0x04, 0x17
        /*001a*/ 	.short	(.L_236 - .L_235)
.L_235:
        /*001c*/ 	.word	0x00000000
        /*0020*/ 	.short	0x0004
        /*0022*/ 	.short	0x0018
        /*0024*/ 	.byte	0x00, 0xf0, 0x21, 0x00


	//----- nvinfo : EIATTR_KPARAM_INFO
	.align		4
.L_236:
        /*0028*/ 	.byte	0x04, 0x17
        /*002a*/ 	.short	(.L_238 - .L_237)
.L_237:
        /*002c*/ 	.word	0x00000000
        /*0030*/ 	.short	0x0003
        /*0032*/ 	.short	0x0014
        /*0034*/ 	.byte	0x00, 0xf0, 0x05, 0x00


	//----- nvinfo : EIATTR_KPARAM_INFO
	.align		4
.L_238:
        /*0038*/ 	.byte	0x04, 0x17
        /*003a*/ 	.short	(.L_240 - .L_239)
.L_239:
        /*003c*/ 	.word	0x00000000
        /*0040*/ 	.short	0x0002
        /*0042*/ 	.short	0x0010
        /*0044*/ 	.byte	0x00, 0xf0, 0x11, 0x00


	//----- nvinfo : EIATTR_KPARAM_INFO
	.align		4
.L_240:
        /*0048*/ 	.byte	0x04, 0x17
        /*004a*/ 	.short	(.L_242 - .L_241)
.L_241:
        /*004c*/ 	.word	0x00000000
        /*0050*/ 	.short	0x0001
        /*0052*/ 	.short	0x0008
        /*0054*/ 	.byte	0x00, 0xf5, 0x21, 0x00


	//----- nvinfo : EIATTR_KPARAM_INFO
	.align		4
.L_242:
        /*0058*/ 	.byte	0x04, 0x17
        /*005a*/ 	.short	(.L_244 - .L_243)
.L_243:
        /*005c*/ 	.word	0x00000000
        /*0060*/ 	.short	0x0000
        /*0062*/ 	.short	0x0000
        /*0064*/ 	.byte	0x00, 0xf0, 0x21, 0x00


	//----- nvinfo : EIATTR_SPARSE_MMA_MASK
	.align		4
.L_244:
        /*0068*/ 	.byte	0x03, 0x50
        /*006a*/ 	.short	0x0000


	//----- nvinfo : EIATTR_MAXREG_COUNT
	.align		4
        /*006c*/ 	.byte	0x03, 0x1b
        /*006e*/ 	.short	0x00ff


	//----- nvinfo : EIATTR_NUM_BARRIERS
	.align		4
        /*0070*/ 	.byte	0x02, 0x4c
        /*0072*/ 	.byte	0x01
	.zero		1


	//----- nvinfo : EIATTR_MERCURY_ISA_VERSION
	.align		4
        /*0074*/ 	.byte	0x03, 0x5f
        /*0076*/ 	.short	0x0101


	//----- nvinfo : EIATTR_COOP_GROUP_MASK_REGIDS
	.align		4
        /*0078*/ 	.byte	0x04, 0x29
        /*007a*/ 	.short	(.L_246 - .L_245)


	//   ....[0]....
.L_245:
        /*007c*/ 	.word	0xffffffff


	//   ....[1]....
        /*0080*/ 	.word	0xffffffff


	//   ....[2]....
        /*0084*/ 	.word	0xffffffff


	//   ....[3]....
        /*0088*/ 	.word	0xffffffff


	//   ....[4]....
        /*008c*/ 	.word	0xffffffff


	//   ....[5]....
        /*0090*/ 	.word	0xffffffff


	//   ....[6]....
        /*0094*/ 	.word	0xffffffff


	//   ....[7]....
        /*0098*/ 	.word	0xffffffff


	//   ....[8]....
        /*009c*/ 	.word	0xffffffff


	//   ....[9]....
        /*00a0*/ 	.word	0xffffffff


	//   ....[10]....
        /*00a4*/ 	.word	0xffffffff


	//   ....[11]....
        /*00a8*/ 	.word	0xffffffff


	//   ....[12]....
        /*00ac*/ 	.word	0xffffffff


	//   ....[13]....
        /*00b0*/ 	.word	0xffffffff


	//   ....[14]....
        /*00b4*/ 	.word	0xffffffff


	//   ....[15]....
        /*00b8*/ 	.word	0xffffffff


	//   ....[16]....
        /*00bc*/ 	.word	0xffffffff


	//   ....[17]....
        /*00c0*/ 	.word	0xffffffff


	//   ....[18]....
        /*00c4*/ 	.word	0xffffffff


	//   ....[19]....
        /*00c8*/ 	.word	0xffffffff


	//   ....[20]....
        /*00cc*/ 	.word	0xffffffff


	//   ....[21]....
        /*00d0*/ 	.word	0xffffffff


	//   ....[22]....
        /*00d4*/ 	.word	0xffffffff


	//   ....[23]....
        /*00d8*/ 	.word	0xffffffff


	//   ....[24]....
        /*00dc*/ 	.word	0xffffffff


	//   ....[25]....
        /*00e0*/ 	.word	0xffffffff


	//   ....[26]....
        /*00e4*/ 	.word	0xffffffff


	//   ....[27]....
        /*00e8*/ 	.word	0xffffffff


	//   ....[28]....
        /*00ec*/ 	.word	0xffffffff


	//   ....[29]....
        /*00f0*/ 	.word	0xffffffff


	//----- nvinfo : EIATTR_COOP_GROUP_INSTR_OFFSETS
	.align		4
.L_246:
        /*00f4*/ 	.byte	0x04, 0x28
        /*00f6*/ 	.short	(.L_248 - .L_247)


	//   ....[0]....
.L_247:
        /*00f8*/ 	.word	0x00000cc0


	//   ....[1]....
        /*00fc*/ 	.word	0x00000cd0


	//   ....[2]....
        /*0100*/ 	.word	0x00000d60


	//   ....[3]....
        /*0104*/ 	.word	0x00000da0


	//   ....[4]....
        /*0108*/ 	.word	0x00000e20


	//   ....[5]....
        /*010c*/ 	.word	0x00000e60


	//   ....[6]....
        /*0110*/ 	.word	0x00000ec0


	//   ....[7]....
        /*0114*/ 	.word	0x00000ef0


	//   ....[8]....
        /*0118*/ 	.word	0x00000f40


	//   ....[9]....
        /*011c*/ 	.word	0x00000f70


	//   ....[10]....
        /*0120*/ 	.word	0x00001250


	//   ....[11]....
        /*0124*/ 	.word	0x00001260


	//   ....[12]....
        /*0128*/ 	.word	0x000012f0


	//   ....[13]....
        /*012c*/ 	.word	0x00001310


	//   ....[14]....
        /*0130*/ 	.word	0x00001360


	//   ....[15]....
        /*0134*/ 	.word	0x00001380


	//   ....[16]....
        /*0138*/ 	.word	0x000013d0


	//   ....[17]....
        /*013c*/ 	.word	0x00001400


	//   ....[18]....
        /*0140*/ 	.word	0x00001470


	//   ....[19]....
        /*0144*/ 	.word	0x00001490


	//   ....[20]....
        /*0148*/ 	.word	0x00002b60


	//   ....[21]....
        /*014c*/ 	.word	0x00002b70


	//   ....[22]....
        /*0150*/ 	.word	0x00002c00


	//   ....[23]....
        /*0154*/ 	.word	0x00002c30


	//   ....[24]....
        /*0158*/ 	.word	0x00002ca0


	//   ....[25]....
        /*015c*/ 	.word	0x00002cc0


	//   ....[26]....
        /*0160*/ 	.word	0x00002d20


	//   ....[27]....
        /*0164*/ 	.word	0x00002d30


	//   ....[28]....
        /*0168*/ 	.word	0x00002d80


	//   ....[29]....
        /*016c*/ 	.word	0x00002d90


	//----- nvinfo : EIATTR_VRC_CTA_INIT_COUNT
	.align		4
.L_248:
        /*0170*/ 	.byte	0x02, 0x4a
	.zero		1
	.zero		1


	//----- nvinfo : EIATTR_EXIT_INSTR_OFFSETS
	.align		4
        /*0174*/ 	.byte	0x04, 0x1c
        /*0176*/ 	.short	(.L_250 - .L_249)


	//   ....[0]....
.L_249:
        /*0178*/ 	.word	0x00000080


	//   ....[1]....
        /*017c*/ 	.word	0x000000c0


	//   ....[2]....
        /*0180*/ 	.word	0x00003000


	//   ....[3]....
        /*0184*/ 	.word	0x00003080


	//----- nvinfo : EIATTR_MAX_THREADS
	.align		4
.L_250:
        /*0188*/ 	.byte	0x04, 0x05
        /*018a*/ 	.short	(.L_252 - .L_251)
.L_251:
        /*018c*/ 	.word	0x00000100
        /*0190*/ 	.word	0x00000001
        /*0194*/ 	.word	0x00000001


	//----- nvinfo : EIATTR_CRS_STACK_SIZE
	.align		4
.L_252:
        /*0198*/ 	.byte	0x04, 0x1e
        /*019a*/ 	.short	(.L_254 - .L_253)
.L_253:
        /*019c*/ 	.word	0x00000000


	//----- nvinfo : EIATTR_CBANK_PARAM_SIZE
	.align		4
.L_254:
        /*01a0*/ 	.byte	0x03, 0x19
        /*01a2*/ 	.short	0x0021


	//----- nvinfo : EIATTR_PARAM_CBANK
	.align		4
        /*01a4*/ 	.byte	0x04, 0x0a
        /*01a6*/ 	.short	(.L_256 - .L_255)
	.align		4
.L_255:
        /*01a8*/ 	.word	index@(.nv.constant0._ZN3cub18CUB_300001_SM_10006detail6reduce28DeviceReduceSingleTileKernelINS2_10policy_hubIdjN4cuda3__47maximumIdEEE10Policy1000EN6thrust24THRUST_300001_SM_1000_NS10device_ptrIdEEPdjS8_ddNS5_3std3__410__identityEEEvT0_T1_T2_T3_T4_T6_)
        /*01ac*/ 	.short	0x0380
        /*01ae*/ 	.short	0x0021


	//----- nvinfo : EIATTR_SW_WAR
	.align		4
.L_256:
        /*01b0*/ 	.byte	0x04, 0x36
        /*01b2*/ 	.short	(.L_258 - .L_257)
.L_257:
        /*01b4*/ 	.word	0x00000008
.L_258:


//--------------------- .nv.info._ZN3cub18CUB_300001_SM_10006detail11EmptyKernelIvEEvv --------------------------
	.section	.nv.info._ZN3cub18CUB_300001_SM_10006detail11EmptyKernelIvEEvv,"",@"SHT_CUDA_INFO"
	.sectionflags	@""
	.align	4


	//----- nvinfo : EIATTR_CUDA_API_VERSION
	.align		4
        /*0000*/ 	.byte	0x04, 0x37
        /*0002*/ 	.short	(.L_260 - .L_259)
.L_259:
        /*0004*/ 	.word	0x00000082


	//----- nvinfo : EIATTR_SPARSE_MMA_MASK
	.align		4
.L_260:
        /*0008*/ 	.byte	0x03, 0x50
        /*000a*/ 	.short	0x0000


	//----- nvinfo : EIATTR_MAXREG_COUNT
	.align		4
        /*000c*/ 	.byte	0x03, 0x1b
        /*000e*/ 	.short	0x00ff


	//----- nvinfo : EIATTR_MERCURY_ISA_VERSION
	.align		4
        /*0010*/ 	.byte	0x03, 0x5f
        /*0012*/ 	.short	0x0101


	//----- nvinfo : EIATTR_VRC_CTA_INIT_COUNT
	.align		4
        /*0014*/ 	.byte	0x02, 0x4a
	.zero		1
	.zero		1


	//----- nvinfo : EIATTR_EXIT_INSTR_OFFSETS
	.align		4
        /*0018*/ 	.byte	0x04, 0x1c
        /*001a*/ 	.short	(.L_262 - .L_261)


	//   ....[0]....
.L_261:
        /*001c*/ 	.word	0x00000010


	//----- nvinfo : EIATTR_SW_WAR
	.align		4
.L_262:
        /*0020*/ 	.byte	0x04, 0x36
        /*0022*/ 	.short	(.L_264 - .L_263)
.L_263:
        /*0024*/ 	.word	0x00000008
.L_264:


//--------------------- .nv.info._Z11jacobi_stepiiPKdPdS1_ --------------------------
	.section	.nv.info._Z11jacobi_stepiiPKdPdS1_,"",@"SHT_CUDA_INFO"
	.sectionflags	@""
	.align	4


	//----- nvinfo : EIATTR_CUDA_API_VERSION
	.align		4
        /*0000*/ 	.byte	0x04, 0x37
        /*0002*/ 	.short	(.L_266 - .L_265)
.L_265:
        /*0004*/ 	.word	0x00000082


	//----- nvinfo : EIATTR_KPARAM_INFO
	.align		4
.L_266:
        /*0008*/ 	.byte	0x04, 0x17
        /*000a*/ 	.short	(.L_268 - .L_267)
.L_267:
        /*000c*/ 	.word	0x00000000
        /*0010*/ 	.short	0x0004
        /*0012*/ 	.short	0x0018
        /*0014*/ 	.byte	0x00, 0xf5, 0x21, 0x00


	//----- nvinfo : EIATTR_KPARAM_INFO
	.align		4
.L_268:
        /*0018*/ 	.byte	0x04, 0x17
        /*001a*/ 	.short	(.L_270 - .L_269)
.L_269:
        /*001c*/ 	.word	0x00000000
        /*0020*/ 	.short	0x0003
        /*0022*/ 	.short	0x0010
        /*0024*/ 	.byte	0x00, 0xf5, 0x21, 0x00


	//----- nvinfo : EIATTR_KPARAM_INFO
	.align		4
.L_270:
        /*0028*/ 	.byte	0x04, 0x17
        /*002a*/ 	.short	(.L_272 - .L_271)
.L_271:
        /*002c*/ 	.word	0x00000000
        /*0030*/ 	.short	0x0002
        /*0032*/ 	.short	0x0008
        /*0034*/ 	.byte	0x00, 0xf5, 0x21, 0x00


	//----- nvinfo : EIATTR_KPARAM_INFO
	.align		4
.L_272:
        /*0038*/ 	.byte	0x04, 0x17
        /*003a*/ 	.short	(.L_274 - .L_273)
.L_273:
        /*003c*/ 	.word	0x00000000
        /*0040*/ 	.short	0x0001
        /*0042*/ 	.short	0x0004
        /*0044*/ 	.byte	0x00, 0xf0, 0x11, 0x00


	//----- nvinfo : EIATTR_KPARAM_INFO
	.align		4
.L_274:
        /*0048*/ 	.byte	0x04, 0x17
        /*004a*/ 	.short	(.L_276 - .L_275)
.L_275:
        /*004c*/ 	.word	0x00000000
        /*0050*/ 	.short	0x0000
        /*0052*/ 	.short	0x0000
        /*0054*/ 	.byte	0x00, 0xf0, 0x11, 0x00


	//----- nvinfo : EIATTR_SPARSE_MMA_MASK
	.align		4
.L_276:
        /*0058*/ 	.byte	0x03, 0x50
        /*005a*/ 	.short	0x0000


	//----- nvinfo : EIATTR_MAXREG_COUNT
	.align		4
        /*005c*/ 	.byte	0x03, 0x1b
        /*005e*/ 	.short	0x00ff


	//----- nvinfo : EIATTR_MERCURY_ISA_VERSION
	.align		4
        /*0060*/ 	.byte	0x03, 0x5f
        /*0062*/ 	.short	0x0101


	//----- nvinfo : EIATTR_VRC_CTA_INIT_COUNT
	.align		4
        /*0064*/ 	.byte	0x02, 0x4a
	.zero		1
	.zero		1


	//----- nvinfo : EIATTR_EXIT_INSTR_OFFSETS
	.align		4
        /*0068*/ 	.byte	0x04, 0x1c
        /*006a*/ 	.short	(.L_278 - .L_277)


	//   ....[0]....
.L_277:
        /*006c*/ 	.word	0x000000d0


	//   ....[1]....
        /*0070*/ 	.word	0x000002c0


	//----- nvinfo : EIATTR_CBANK_PARAM_SIZE
	.align		4
.L_278:
        /*0074*/ 	.byte	0x03, 0x19
        /*0076*/ 	.short	0x0020


	//----- nvinfo : EIATTR_PARAM_CBANK
	.align		4
        /*0078*/ 	.byte	0x04, 0x0a
        /*007a*/ 	.short	(.L_280 - .L_279)
	.align		4
.L_279:
        /*007c*/ 	.word	index@(.nv.constant0._Z11jacobi_stepiiPKdPdS1_)
        /*0080*/ 	.short	0x0380
        /*0082*/ 	.short	0x0020


	//----- nvinfo : EIATTR_SW_WAR
	.align		4
.L_280:
        /*0084*/ 	.byte	0x04, 0x36
        /*0086*/ 	.short	(.L_282 - .L_281)
.L_281:
        /*0088*/ 	.word	0x00000008
.L_282:


//--------------------- .nv.callgraph             --------------------------
	.section	.nv.callgraph,"",@"SHT_CUDA_CALLGRAPH"
	.align	4
	.sectionentsize	8
	.align		4
        /*0000*/ 	.word	0x00000000
	.align		4
        /*0004*/ 	.word	0xffffffff
	.align		4
        /*0008*/ 	.word	0x00000000
	.align		4
        /*000c*/ 	.word	0xfffffffe
	.align		4
        /*0010*/ 	.word	0x00000000
	.align		4
        /*0014*/ 	.word	0xfffffffd
	.align		4
        /*0018*/ 	.word	0x00000000
	.align		4
        /*001c*/ 	.word	0xfffffffc


//--------------------- .nv.constant4             --------------------------
	.section	.nv.constant4,"a",@progbits
	.align	8
	.align		8
.nv.constant4:
        /*0000*/ 	.dword	_ZN34_INTERNAL_5de634c1_4_k_cu_9ca2f61d4cuda3std3__45__cpo5beginE
	.align		8
        /*0008*/ 	.dword	_ZN34_INTERNAL_5de634c1_4_k_cu_9ca2f61d4cuda3std3__45__cpo3endE
	.align		8
        /*0010*/ 	.dword	_ZN34_INTERNAL_5de634c1_4_k_cu_9ca2f61d4cuda3std3__45__cpo6cbeginE
	.align		8
        /*0018*/ 	.dword	_ZN34_INTERNAL_5de634c1_4_k_cu_9ca2f61d4cuda3std3__45__cpo4cendE
	.align		8
        /*0020*/ 	.dword	_ZN34_INTERNAL_5de634c1_4_k_cu_9ca2f61d4cuda3std3__45__cpo6rbeginE
	.align		8
        /*0028*/ 	.dword	_ZN34_INTERNAL_5de634c1_4_k_cu_9ca2f61d4cuda3std3__45__cpo4rendE
	.align		8
        /*0030*/ 	.dword	_ZN34_INTERNAL_5de634c1_4_k_cu_9ca2f61d4cuda3std3__45__cpo7crbeginE
	.align		8
        /*0038*/ 	.dword	_ZN34_INTERNAL_5de634c1_4_k_cu_9ca2f61d4cuda3std3__45__cpo5crendE
	.align		8
        /*0040*/ 	.dword	_ZN34_INTERNAL_5de634c1_4_k_cu_9ca2f61d4cuda3std3__436_GLOBAL__N__5de634c1_4_k_cu_9ca2f61d6ignoreE
	.align		8
        /*0048*/ 	.dword	_ZN34_INTERNAL_5de634c1_4_k_cu_9ca2f61d4cuda3std3__419piecewise_constructE
	.align		8
        /*0050*/ 	.dword	_ZN34_INTERNAL_5de634c1_4_k_cu_9ca2f61d4cuda3std3__48in_placeE
	.align		8
        /*0058*/ 	.dword	_ZN34_INTERNAL_5de634c1_4_k_cu_9ca2f61d4cuda3std3__420unreachable_sentinelE
	.align		8
        /*0060*/ 	.dword	_ZN34_INTERNAL_5de634c1_4_k_cu_9ca2f61d4cuda3std3__47nulloptE
	.align		8
        /*0068*/ 	.dword	_ZN34_INTERNAL_5de634c1_4_k_cu_9ca2f61d4cuda3std3__48unexpectE
	.align		8
        /*0070*/ 	.dword	_ZN34_INTERNAL_5de634c1_4_k_cu_9ca2f61d4cuda3std6ranges3__45__cpo4swapE
	.align		8
        /*0078*/ 	.dword	_ZN34_INTERNAL_5de634c1_4_k_cu_9ca2f61d4cuda3std6ranges3__45__cpo9iter_moveE
	.align		8
        /*0080*/ 	.dword	_ZN34_INTERNAL_5de634c1_4_k_cu_9ca2f61d4cuda3std6ranges3__45__cpo5beginE
	.align		8
        /*0088*/ 	.dword	_ZN34_INTERNAL_5de634c1_4_k_cu_9ca2f61d4cuda3std6ranges3__45__cpo3endE
	.align		8
        /*0090*/ 	.dword	_ZN34_INTERNAL_5de634c1_4_k_cu_9ca2f61d4cuda3std6ranges3__45__cpo6cbeginE
	.align		8
        /*0098*/ 	.dword	_ZN34_INTERNAL_5de634c1_4_k_cu_9ca2f61d4cuda3std6ranges3__45__cpo4cendE
	.align		8
        /*00a0*/ 	.dword	_ZN34_INTERNAL_5de634c1_4_k_cu_9ca2f61d4cuda3std6ranges3__45__cpo7advanceE
	.align		8
        /*00a8*/ 	.dword	_ZN34_INTERNAL_5de634c1_4_k_cu_9ca2f61d4cuda3std6ranges3__45__cpo9iter_swapE
	.align		8
        /*00b0*/ 	.dword	_ZN34_INTERNAL_5de634c1_4_k_cu_9ca2f61d4cuda3std6ranges3__45__cpo4nextE
	.align		8
        /*00b8*/ 	.dword	_ZN34_INTERNAL_5de634c1_4_k_cu_9ca2f61d4cuda3std6ranges3__45__cpo4prevE
	.align		8
        /*00c0*/ 	.dword	_ZN34_INTERNAL_5de634c1_4_k_cu_9ca2f61d4cuda3std6ranges3__45__cpo4dataE
	.align		8
        /*00c8*/ 	.dword	_ZN34_INTERNAL_5de634c1_4_k_cu_9ca2f61d4cuda3std6ranges3__45__cpo5cdataE
	.align		8
        /*00d0*/ 	.dword	_ZN34_INTERNAL_5de634c1_4_k_cu_9ca2f61d4cuda3std6ranges3__45__cpo4sizeE
	.align		8
        /*00d8*/ 	.dword	_ZN34_INTERNAL_5de634c1_4_k_cu_9ca2f61d4cuda3std6ranges3__45__cpo5ssizeE
	.align		8
        /*00e0*/ 	.dword	_ZN34_INTERNAL_5de634c1_4_k_cu_9ca2f61d4cuda3std6ranges3__45__cpo8distanceE
	.align		8
        /*00e8*/ 	.dword	_ZN34_INTERNAL_5de634c1_4_k_cu_9ca2f61d6thrust24THRUST_300001_SM_1000_NS8cuda_cub3parE
	.align		8
        /*00f0*/ 	.dword	_ZN34_INTERNAL_5de634c1_4_k_cu_9ca2f61d6thrust24THRUST_300001_SM_1000_NS8cuda_cub10par_nosyncE
	.align		8
        /*00f8*/ 	.dword	_ZN34_INTERNAL_5de634c1_4_k_cu_9ca2f61d6thrust24THRUST_300001_SM_1000_NS6system6detail10sequential3seqE
	.align		8
        /*0100*/ 	.dword	_ZN34_INTERNAL_5de634c1_4_k_cu_9ca2f61d6thrust24THRUST_300001_SM_1000_NS12placeholders2_1E
	.align		8
        /*0108*/ 	.dword	_ZN34_INTERNAL_5de634c1_4_k_cu_9ca2f61d6thrust24THRUST_300001_SM_1000_NS12placeholders2_2E
	.align		8
        /*0110*/ 	.dword	_ZN34_INTERNAL_5de634c1_4_k_cu_9ca2f61d6thrust24THRUST_300001_SM_1000_NS12placeholders2_3E
	.align		8
        /*0118*/ 	.dword	_ZN34_INTERNAL_5de634c1_4_k_cu_9ca2f61d6thrust24THRUST_300001_SM_1000_NS12placeholders2_4E
	.align		8
        /*0120*/ 	.dword	_ZN34_INTERNAL_5de634c1_4_k_cu_9ca2f61d6thrust24THRUST_300001_SM_1000_NS12placeholders2_5E
	.align		8
        /*0128*/ 	.dword	_ZN34_INTERNAL_5de634c1_4_k_cu_9ca2f61d6thrust24THRUST_300001_SM_1000_NS12placeholders2_6E
	.align		8
        /*0130*/ 	.dword	_ZN34_INTERNAL_5de634c1_4_k_cu_9ca2f61d6thrust24THRUST_300001_SM_1000_NS12placeholders2_7E
	.align		8
        /*0138*/ 	.dword	_ZN34_INTERNAL_5de634c1_4_k_cu_9ca2f61d6thrust24THRUST_300001_SM_1000_NS12placeholders2_8E
	.align		8
        /*0140*/ 	.dword	_ZN34_INTERNAL_5de634c1_4_k_cu_9ca2f61d6thrust24THRUST_300001_SM_1000_NS12placeholders2_9E
	.align		8
        /*0148*/ 	.dword	_ZN34_INTERNAL_5de634c1_4_k_cu_9ca2f61d6thrust24THRUST_300001_SM_1000_NS12placeholders3_10E
	.align		8
        /*0150*/ 	.dword	_ZN34_INTERNAL_5de634c1_4_k_cu_9ca2f61d6thrust24THRUST_300001_SM_1000_NS3seqE


//--------------------- .text._ZN3cub18CUB_300001_SM_10006detail6reduce28DeviceReduceSingleTileKernelINS2_10policy_hubIdyN4cuda3__47maximumIdEEE10Policy1000EPdSB_iS8_ddNS5_3std3__410__identityEEEvT0_T1_T2_T3_T4_T6_ --------------------------
	.section	.text._ZN3cub18CUB_300001_SM_10006detail6reduce28DeviceReduceSingleTileKernelINS2_10policy_hubIdyN4cuda3__47maximumIdEEE10Policy1000EPdSB_iS8_ddNS5_3std3__410__identityEEEvT0_T1_T2_T3_T4_T6_,"ax",@progbits
	.align	128
        .global         _ZN3cub18CUB_300001_SM_10006detail6reduce28DeviceReduceSingleTileKernelINS2_10policy_hubIdyN4cuda3__47maximumIdEEE10Policy1000EPdSB_iS8_ddNS5_3std3__410__identityEEEvT0_T1_T2_T3_T4_T6_
        .type           _ZN3cub18CUB_300001_SM_10006detail6reduce28DeviceReduceSingleTileKernelINS2_10policy_hubIdyN4cuda3__47maximumIdEEE10Policy1000EPdSB_iS8_ddNS5_3std3__410__identityEEEvT0_T1_T2_T3_T4_T6_,@function
        .size           _ZN3cub18CUB_300001_SM_10006detail6reduce28DeviceReduceSingleTileKernelINS2_10policy_hubIdyN4cuda3__47maximumIdEEE10Policy1000EPdSB_iS8_ddNS5_3std3__410__identityEEEvT0_T1_T2_T3_T4_T6_,(.L_x_237 - _ZN3cub18CUB_300001_SM_10006detail6reduce28DeviceReduceSingleTileKernelINS2_10policy_hubIdyN4cuda3__47maximumIdEEE10Policy1000EPdSB_iS8_ddNS5_3std3__410__identityEEEvT0_T1_T2_T3_T4_T6_)
        .other          _ZN3cub18CUB_300001_SM_10006detail6reduce28DeviceReduceSingleTileKernelINS2_10policy_hubIdyN4cuda3__47maximumIdEEE10Policy1000EPdSB_iS8_ddNS5_3std3__410__identityEEEvT0_T1_T2_T3_T4_T6_,@"STO_CUDA_ENTRY STV_DEFAULT"
_ZN3cub18CUB_300001_SM_10006detail6reduce28DeviceReduceSingleTileKernelINS2_10policy_hubIdyN4cuda3__47maximumIdEEE10Policy1000EPdSB_iS8_ddNS5_3std3__410__identityEEEvT0_T1_T2_T3_T4_T6_:
.text._ZN3cub18CUB_300001_SM_10006detail6reduce28DeviceReduceSingleTileKernelINS2_10policy_hubIdyN4cuda3__47maximumIdEEE10Policy1000EPdSB_iS8_ddNS5_3std3__410__identityEEEvT0_T1_T2_T3_T4_T6_:
[----:B------:R-:W-:Y:S01]  /*0000*/  LDC R1, c[0x0][0x37c] ;  /* 0x0000df00ff017b82 */ /* 0x000fe20000000800 */
[----:B------:R-:W0:Y:S01]  /*0010*/  LDCU UR4, c[0x0][0x390] ;  /* 0x00007200ff0477ac */ /* 0x000e220008000800 */
[----:B------:R-:W1:Y:S01]  /*0020*/  LDCU.64 UR6, c[0x0][0x358] ;  /* 0x00006b00ff0677ac */ /* 0x000e620008000a00 */
[----:B0-----:R-:W-:-:S05]  /*0030*/  IMAD.U32 R4, RZ, RZ, UR4 ;  /* 0x00000004ff047e24 */ /* 0x001fca000f8e00ff */
[----:B------:R-:W-:-:S13]  /*0040*/  ISETP.NE.AND P0, PT, R4, RZ, PT ;  /* 0x000000ff0400720c */ /* 0x000fda0003f05270 */
[----:B-1----:R-:W-:Y:S05]  /*0050*/  @P0 BRA `(.L_x_0) ;  /* 0x00000000001c0947 */ /* 0x002fea0003800000 */
[----:B------:R-:W0:Y:S02]  /*0060*/  S2R R0, SR_TID.X ;  /* 0x0000000000007919 */ /* 0x000e240000002100 */
[----:B0-----:R-:W-:-:S13]  /*0070*/  ISETP.NE.AND P0, PT, R0, RZ, PT ;  /* 0x000000ff0000720c */ /* 0x001fda0003f05270 */
[----:B------:R-:W-:Y:S05]  /*0080*/  @P0 EXIT ;  /* 0x000000000000094d */ /* 0x000fea0003800000 */
[----:B------:R-:W0:Y:S08]  /*0090*/  LDC.64 R2, c[0x0][0x388] ;  /* 0x0000e200ff027b82 */ /* 0x000e300000000a00 */
[----:B------:R-:W0:Y:S02]  /*00a0*/  LDC.64 R4, c[0x0][0x398] ;  /* 0x0000e600ff047b82 */ /* 0x000e240000000a00 */
[----:B0-----:R-:W-:Y:S01]  /*00b0*/  STG.E.64 desc[UR6][R2.64], R4 ;  /* 0x0000000402007986 */ /* 0x001fe2000c101b06 */
[----:B------:R-:W-:Y:S05]  /*00c0*/  EXIT ;  /* 0x000000000000794d */ /* 0x000fea0003800000 */
.L_x_0:
[----:B------:R-:W0:Y:S01]  /*00d0*/  LDCU UR4, c[0x0][0x380] ;  /* 0x00007000ff0477ac */ /* 0x000e220008000800 */
[----:B------:R-:W-:Y:S01]  /*00e0*/  BSSY.RECONVERGENT B0, `(.L_x_1) ;  /* 0x00005b3000007945 */ /* 0x000fe20003800200 */
[----:B0-----:R-:W-:-:S09]  /*00f0*/  ULOP3.LUT UP0, URZ, UR4, 0x1f, URZ, 0xc0, !UPT ;  /* 0x0000001f04ff7892 */ /* 0x001fd2000f80c0ff */
[----:B------:R-:W-:Y:S05]  /*0100*/  BRA.U UP0, `(.L_x_2) ;  /* 0x0000002d003c7547 */ /* 0x000fea000b800000 */
[----:B------:R-:W-:-:S13]  /*0110*/  ISETP.GT.AND P0, PT, R4, 0x7ff, PT ;  /* 0x000007ff0400780c */ /* 0x000fda0003f04270 */
[----:B------:R-:W-:Y:S05]  /*0120*/  @P0 BRA `(.L_x_3) ;  /* 0x0000001400e80947 */ /* 0x000fea0003800000 */
[----:B------:R-:W0:Y:S01]  /*0130*/  S2R R3, SR_TID.X ;  /* 0x0000000000037919 */ /* 0x000e220000002100 */
[----:B------:R-:W-:Y:S01]  /*0140*/  BSSY.RECONVERGENT B1, `(.L_x_4) ;  /* 0x0000009000017945 */ /* 0x000fe20003800200 */
[----:B------:R-:W-:Y:S02]  /*0150*/  CS2R R6, SRZ ;  /* 0x0000000000067805 */ /* 0x000fe4000001ff00 */
[----:B0-----:R-:W-:Y:S01]  /*0160*/  ISETP.GE.AND P0, PT, R3, R4, PT ;  /* 0x000000040300720c */ /* 0x001fe20003f06270 */
[----:B------:R-:W-:-:S12]  /*0170*/  IMAD.MOV.U32 R5, RZ, RZ, R3 ;  /* 0x000000ffff057224 */ /* 0x000fd800078e0003 */
[----:B------:R-:W-:Y:S05]  /*0180*/  @P0 BRA `(.L_x_5) ;  /* 0x0000000000100947 */ /* 0x000fea0003800000 */
[----:B------:R-:W0:Y:S02]  /*0190*/  LDC.64 R6, c[0x0][0x380] ;  /* 0x0000e000ff067b82 */ /* 0x000e240000000a00 */
[----:B0-----:R-:W-:-:S06]  /*01a0*/  IMAD.WIDE.U32 R6, R3, 0x8, R6 ;  /* 0x0000000803067825 */ /* 0x001fcc00078e0006 */
[----:B------:R-:W5:Y:S01]  /*01b0*/  LDG.E.64.CONSTANT R6, desc[UR6][R6.64] ;  /* 0x0000000606067981 */ /* 0x000f62000c1e9b00 */
[----:B------:R-:W-:-:S07]  /*01c0*/  VIADD R5, R3, 0x100 ;  /* 0x0000010003057836 */ /* 0x000fce0000000000 */
.L_x_5:
[----:B------:R-:W-:Y:S05]  /*01d0*/  BSYNC.RECONVERGENT B1 ;  /* 0x0000000000017941 */ /* 0x000fea0003800200 */
.L_x_4:
[----:B------:R-:W-:Y:S01]  /*01e0*/  ISETP.GE.AND P0, PT, R5, R4, PT ;  /* 0x000000040500720c */ /* 0x000fe20003f06270 */
[----:B------:R-:W-:-:S12]  /*01f0*/  BSSY.RECONVERGENT B1, `(.L_x_6) ;  /* 0x00000b0000017945 */ /* 0x000fd80003800200 */
[----:B------:R-:W-:Y:S05]  /*0200*/  @P0 BRA `(.L_x_7) ;  /* 0x0000000800b80947 */ /* 0x000fea0003800000 */
[----:B------:R-:W-:Y:S01]  /*0210*/  LOP3.LUT R9, RZ, R5, RZ, 0x33, !PT ;  /* 0x00000005ff097212 */ /* 0x000fe200078e33ff */
[----:B------:R-:W-:Y:S04]  /*0220*/  BSSY.RECONVERGENT B2, `(.L_x_8) ;  /* 0x0000019000027945 */ /* 0x000fe80003800200 */
[----:B------:R-:W-:-:S05]  /*0230*/  IMAD.IADD R0, R9, 0x1, R4 ;  /* 0x0000000109007824 */ /* 0x000fca00078e0204 */
[C---:B------:R-:W-:Y:S02]  /*0240*/  LOP3.LUT R2, R0.reuse, 0x300, RZ, 0xc0, !PT ;  /* 0x0000030000027812 */ /* 0x040fe400078ec0ff */
[----:B------:R-:W-:Y:S02]  /*0250*/  ISETP.GE.U32.AND P0, PT, R0, 0x300, PT ;  /* 0x000003000000780c */ /* 0x000fe40003f06070 */
[----:B------:R-:W-:-:S13]  /*0260*/  ISETP.NE.AND P1, PT, R2, 0x300, PT ;  /* 0x000003000200780c */ /* 0x000fda0003f25270 */
[----:B------:R-:W-:Y:S05]  /*0270*/  @!P1 BRA `(.L_x_9) ;  /* 0x00000000004c9947 */ /* 0x000fea0003800000 */
[----:B------:R-:W0:Y:S01]  /*0280*/  LDC.64 R8, c[0x0][0x380] ;  /* 0x0000e000ff087b82 */ /* 0x000e220000000a00 */
[----:B------:R-:W-:-:S04]  /*0290*/  LEA.HI R0, R0, 0x1, RZ, 0x18 ;  /* 0x0000000100007811 */ /* 0x000fc800078fc0ff */
[----:B------:R-:W-:-:S05]  /*02a0*/  LOP3.LUT R0, R0, 0x3, RZ, 0xc0, !PT ;  /* 0x0000000300007812 */ /* 0x000fca00078ec0ff */
[----:B------:R-:W-:Y:S02]  /*02b0*/  IMAD.MOV R0, RZ, RZ, -R0 ;  /* 0x000000ffff007224 */ /* 0x000fe400078e0a00 */
[----:B0-----:R-:W-:-:S04]  /*02c0*/  IMAD.WIDE.U32 R8, R5, 0x8, R8 ;  /* 0x0000000805087825 */ /* 0x001fc800078e0008 */
[----:B------:R-:W-:Y:S02]  /*02d0*/  IMAD.MOV.U32 R2, RZ, RZ, R8 ;  /* 0x000000ffff027224 */ /* 0x000fe400078e0008 */
[----:B------:R-:W-:-:S07]  /*02e0*/  IMAD.MOV.U32 R11, RZ, RZ, R9 ;  /* 0x000000ffff0b7224 */ /* 0x000fce00078e0009 */
.L_x_10:
[----:B------:R-:W-:Y:S02]  /*02f0*/  IMAD.MOV.U32 R8, RZ, RZ, R2 ;  /* 0x000000ffff087224 */ /* 0x000fe400078e0002 */
[----:B------:R-:W-:-:S06]  /*0300*/  IMAD.MOV.U32 R9, RZ, RZ, R11 ;  /* 0x000000ffff097224 */ /* 0x000fcc00078e000b */
[----:B------:R-:W2:Y:S01]  /*0310*/  LDG.E.64.CONSTANT R8, desc[UR6][R8.64] ;  /* 0x0000000608087981 */ /* 0x000ea2000c1e9b00 */
[----:B------:R-:W-:Y:S01]  /*0320*/  VIADD R0, R0, 0x1 ;  /* 0x0000000100007836 */ /* 0x000fe20000000000 */
[----:B------:R-:W-:Y:S01]  /*0330*/  IADD3 R2, P3, PT, R2, 0x800, RZ ;  /* 0x0000080002027810 */ /* 0x000fe20007f7e0ff */
[----:B------:R-:W-:-:S03]  /*0340*/  VIADD R5, R5, 0x100 ;  /* 0x0000010005057836 */ /* 0x000fc60000000000 */
[----:B------:R-:W-:Y:S01]  /*0350*/  ISETP.NE.AND P2, PT, R0, RZ, PT ;  /* 0x000000ff0000720c */ /* 0x000fe20003f45270 */
[----:B------:R-:W-:Y:S01]  /*0360*/  IMAD.X R11, RZ, RZ, R11, P3 ;  /* 0x000000ffff0b7224 */ /* 0x000fe200018e060b */
[----:B--2--5:R-:W-:-:S06]  /*0370*/  DSETP.GEU.AND P1, PT, R6, R8, PT ;  /* 0x000000080600722a */ /* 0x024fcc0003f2e000 */
[----:B------:R-:W-:Y:S02]  /*0380*/  FSEL R6, R8, R6, !P1 ;  /* 0x0000000608067208 */ /* 0x000fe40004800000 */
[----:B------:R-:W-:-:S03]  /*0390*/  FSEL R7, R9, R7, !P1 ;  /* 0x0000000709077208 */ /* 0x000fc60004800000 */
[----:B------:R-:W-:Y:S05]  /*03a0*/  @P2 BRA `(.L_x_10) ;  /* 0xfffffffc00d02947 */ /* 0x000fea000383ffff */
.L_x_9:
[----:B------:R-:W-:Y:S05]  /*03b0*/  BSYNC.RECONVERGENT B2 ;  /* 0x0000000000027941 */ /* 0x000fea0003800200 */
.L_x_8:
[----:B------:R-:W-:Y:S05]  /*03c0*/  @!P0 BRA `(.L_x_7) ;  /* 0x0000000800488947 */ /* 0x000fea0003800000 */
[----:B------:R-:W-:Y:S01]  /*03d0*/  IMAD.IADD R0, R4, 0x1, -R5 ;  /* 0x0000000104007824 */ /* 0x000fe200078e0a05 */
[----:B------:R-:W-:Y:S01]  /*03e0*/  BSSY.RECONVERGENT B2, `(.L_x_11) ;  /* 0x0000051000027945 */ /* 0x000fe20003800200 */
[----:B------:R-:W-:-:S03]  /*03f0*/  PLOP3.LUT P0, PT, PT, PT, PT, 0x80, 0x8 ;  /* 0x000000000008781c */ /* 0x000fc60003f0f070 */
[----:B------:R-:W-:-:S13]  /*0400*/  ISETP.GT.AND P1, PT, R0, 0xc00, PT ;  /* 0x00000c000000780c */ /* 0x000fda0003f24270 */
[----:B------:R-:W-:Y:S05]  /*0410*/  @!P1 BRA `(.L_x_12) ;  /* 0x0000000400349947 */ /* 0x000fea0003800000 */
[----:B------:R-:W0:Y:S01]  /*0420*/  LDC.64 R8, c[0x0][0x380] ;  /* 0x0000e000ff087b82 */ /* 0x000e220000000a00 */
[----:B------:R-:W-:Y:S01]  /*0430*/  PLOP3.LUT P0, PT, PT, PT, PT, 0x8, 0x80 ;  /* 0x000000000080781c */ /* 0x000fe20003f0e170 */
[----:B------:R-:W-:-:S12]  /*0440*/  VIADD R0, R4, 0xfffff400 ;  /* 0xfffff40004007836 */ /* 0x000fd80000000000 */
.L_x_13:
[----:B0-----:R-:W-:-:S05]  /*0450*/  IMAD.WIDE R30, R5, 0x8, R8 ;  /* 0x00000008051e7825 */ /* 0x001fca00078e0208 */
[----:B------:R-:W2:Y:S04]  /*0460*/  LDG.E.64.CONSTANT R10, desc[UR6][R30.64] ;  /* 0x000000061e0a7981 */ /* 0x000ea8000c1e9b00 */
[----:B------:R-:W3:Y:S04]  /*0470*/  LDG.E.64.CONSTANT R12, desc[UR6][R30.64+0x800] ;  /* 0x000800061e0c7981 */ /* 0x000ee8000c1e9b00 */
[----:B------:R-:W4:Y:S01]  /*0480*/  LDG.E.64.CONSTANT R14, desc[UR6][R30.64+0x1000] ;  /* 0x001000061e0e7981 */ /* 0x000f22000c1e9b00 */
[----:B------:R-:W-:-:S03]  /*0490*/  VIADD R39, R5, 0x400 ;  /* 0x0000040005277836 */ /* 0x000fc60000000000 */
[----:B------:R-:W4:Y:S01]  /*04a0*/  LDG.E.64.CONSTANT R16, desc[UR6][R30.64+0x1800] ;  /* 0x001800061e107981 */ /* 0x000f22000c1e9b00 */
[----:B------:R-:W-:-:S05]  /*04b0*/  IMAD.WIDE R38, R39, 0x8, R8 ;  /* 0x0000000827267825 */ /* 0x000fca00078e0208 */
[----:B------:R-:W4:Y:S04]  /*04c0*/  LDG.E.64.CONSTANT R18, desc[UR6][R38.64] ;  /* 0x0000000626127981 */ /* 0x000f28000c1e9b00 */
[----:B------:R-:W4:Y:S04]  /*04d0*/  LDG.E.64.CONSTANT R20, desc[UR6][R38.64+0x800] ;  /* 0x0008000626147981 */ /* 0x000f28000c1e9b00 */
        /* <DEDUP_REMOVED lines=12> */
[----:B------:R-:W4:Y:S04]  /*05a0*/  LDG.E.64.CONSTANT R38, desc[UR6][R44.64+0x1000] ;  /* 0x001000062c267981 */ /* 0x000f28000c1e9b00 */
[----:B------:R-:W4:Y:S01]  /*05b0*/  LDG.E.64.CONSTANT R40, desc[UR6][R44.64+0x1800] ;  /* 0x001800062c287981 */ /* 0x000f22000c1e9b00 */
[----:B------:R-:W-:-:S05]  /*05c0*/  VIADD R5, R5, 0x1000 ;  /* 0x0000100005057836 */ /* 0x000fca0000000000 */
[----:B------:R-:W-:Y:S01]  /*05d0*/  ISETP.GE.AND P2, PT, R5, R0, PT ;  /* 0x000000000500720c */ /* 0x000fe20003f46270 */
[----:B--2--5:R-:W-:-:S06]  /*05e0*/  DSETP.GEU.AND P1, PT, R6, R10, PT ;  /* 0x0000000a0600722a */ /* 0x024fcc0003f2e000 */
[----:B------:R-:W-:Y:S02]  /*05f0*/  FSEL R6, R10, R6, !P1 ;  /* 0x000000060a067208 */ /* 0x000fe40004800000 */
[----:B------:R-:W-:-:S06]  /*0600*/  FSEL R7, R11, R7, !P1 ;  /* 0x000000070b077208 */ /* 0x000fcc0004800000 */
[----:B---3--:R-:W-:-:S06]  /*0610*/  DSETP.GEU.AND P1, PT, R6, R12, PT ;  /* 0x0000000c0600722a */ /* 0x008fcc0003f2e000 */
[----:B------:R-:W-:Y:S02]  /*0620*/  FSEL R6, R12, R6, !P1 ;  /* 0x000000060c067208 */ /* 0x000fe40004800000 */
[----:B------:R-:W-:-:S06]  /*0630*/  FSEL R7, R13, R7, !P1 ;  /* 0x000000070d077208 */ /* 0x000fcc0004800000 */
[----:B----4-:R-:W-:-:S06]  /*0640*/  DSETP.GEU.AND P1, PT, R6, R14, PT ;  /* 0x0000000e0600722a */ /* 0x010fcc0003f2e000 */
[----:B------:R-:W-:Y:S02]  /*0650*/  FSEL R6, R14, R6, !P1 ;  /* 0x000000060e067208 */ /* 0x000fe40004800000 */
[----:B------:R-:W-:-:S06]  /*0660*/  FSEL R7, R15, R7, !P1 ;  /* 0x000000070f077208 */ /* 0x000fcc0004800000 */
[----:B------:R-:W-:-:S06]  /*0670*/  DSETP.GEU.AND P1, PT, R6, R16, PT ;  /* 0x000000100600722a */ /* 0x000fcc0003f2e000 */
        /* <DEDUP_REMOVED lines=37> */
[----:B------:R-:W-:Y:S01]  /*08d0*/  FSEL R7, R41, R7, !P1 ;  /* 0x0000000729077208 */ /* 0x000fe20004800000 */
[----:B------:R-:W-:Y:S06]  /*08e0*/  @!P2 BRA `(.L_x_13) ;  /* 0xfffffff800d8a947 */ /* 0x000fec000383ffff */
.L_x_12:
[----:B------:R-:W-:Y:S05]  /*08f0*/  BSYNC.RECONVERGENT B2 ;  /* 0x0000000000027941 */ /* 0x000fea0003800200 */
.L_x_11:
[----:B------:R-:W-:Y:S01]  /*0900*/  IMAD.IADD R0, R4, 0x1, -R5 ;  /* 0x0000000104007824 */ /* 0x000fe200078e0a05 */
[----:B------:R-:W-:Y:S04]  /*0910*/  BSSY.RECONVERGENT B2, `(.L_x_14) ;  /* 0x0000029000027945 */ /* 0x000fe80003800200 */
[----:B------:R-:W-:-:S13]  /*0920*/  ISETP.GT.AND P1, PT, R0, 0x400, PT ;  /* 0x000004000000780c */ /* 0x000fda0003f24270 */
[----:B------:R-:W-:Y:S05]  /*0930*/  @!P1 BRA `(.L_x_15) ;  /* 0x0000000000989947 */ /* 0x000fea0003800000 */
[----:B------:R-:W0:Y:S02]  /*0940*/  LDC.64 R18, c[0x0][0x380] ;  /* 0x0000e000ff127b82 */ /* 0x000e240000000a00 */
        /* <DEDUP_REMOVED lines=11> */
[----:B------:R-:W-:Y:S01]  /*0a00*/  VIADD R5, R5, 0x800 ;  /* 0x0000080005057836 */ /* 0x000fe20000000000 */
        /* <DEDUP_REMOVED lines=20> */
[----:B------:R-:W-:Y:S02]  /*0b50*/  FSEL R7, R25, R7, !P0 ;  /* 0x0000000719077208 */ /* 0x000fe40004000000 */
[----:B------:R-:W-:-:S04]  /*0b60*/  PLOP3.LUT P0, PT, PT, PT, PT, 0x8, 0x80 ;  /* 0x000000000080781c */ /* 0x000fc80003f0e170 */
[----:B------:R-:W-:-:S06]  /*0b70*/  DSETP.GEU.AND P1, PT, R6, R26, PT ;  /* 0x0000001a0600722a */ /* 0x000fcc0003f2e000 */
[----:B------:R-:W-:Y:S02]  /*0b80*/  FSEL R6, R26, R6, !P1 ;  /* 0x000000061a067208 */ /* 0x000fe40004800000 */
[----:B------:R-:W-:-:S07]  /*0b90*/  FSEL R7, R27, R7, !P1 ;  /* 0x000000071b077208 */ /* 0x000fce0004800000 */
.L_x_15:
[----:B------:R-:W-:Y:S05]  /*0ba0*/  BSYNC.RECONVERGENT B2 ;  /* 0x0000000000027941 */ /* 0x000fea0003800200 */
.L_x_14:
[----:B------:R-:W-:-:S13]  /*0bb0*/  ISETP.LT.OR P0, PT, R5, R4, P0 ;  /* 0x000000040500720c */ /* 0x000fda0000701670 */
[----:B------:R-:W-:Y:S05]  /*0bc0*/  @!P0 BRA `(.L_x_7) ;  /* 0x0000000000488947 */ /* 0x000fea0003800000 */
[----:B------:R-:W0:Y:S02]  /*0bd0*/  LDC.64 R8, c[0x0][0x380] ;  /* 0x0000e000ff087b82 */ /* 0x000e240000000a00 */
[----:B0-----:R-:W-:-:S05]  /*0be0*/  IMAD.WIDE R8, R5, 0x8, R8 ;  /* 0x0000000805087825 */ /* 0x001fca00078e0208 */
[----:B------:R-:W2:Y:S04]  /*0bf0*/  LDG.E.64.CONSTANT R10, desc[UR6][R8.64] ;  /* 0x00000006080a7981 */ /* 0x000ea8000c1e9b00 */
[----:B------:R-:W3:Y:S04]  /*0c00*/  LDG.E.64.CONSTANT R12, desc[UR6][R8.64+0x800] ;  /* 0x00080006080c7981 */ /* 0x000ee8000c1e9b00 */
[----:B------:R-:W4:Y:S04]  /*0c10*/  LDG.E.64.CONSTANT R14, desc[UR6][R8.64+0x1000] ;  /* 0x00100006080e7981 */ /* 0x000f28000c1e9b00 */
[----:B------:R-:W4:Y:S01]  /*0c20*/  LDG.E.64.CONSTANT R16, desc[UR6][R8.64+0x1800] ;  /* 0x0018000608107981 */ /* 0x000f22000c1e9b00 */
        /* <DEDUP_REMOVED lines=11> */
[----:B------:R-:W-:-:S07]  /*0ce0*/  FSEL R7, R17, R7, !P0 ;  /* 0x0000000711077208 */ /* 0x000fce0004000000 */
.L_x_7:
[----:B------:R-:W-:Y:S05]  /*0cf0*/  BSYNC.RECONVERGENT B1 ;  /* 0x0000000000017941 */ /* 0x000fea0003800200 */
.L_x_6:
[----:B------:R-:W-:-:S13]  /*0d00*/  ISETP.GE.AND P0, PT, R4, 0x100, PT ;  /* 0x000001000400780c */ /* 0x000fda0003f06270 */
[----:B------:R-:W-:Y:S05]  /*0d10*/  @!P0 BRA `(.L_x_16) ;  /* 0x00000004003c8947 */ /* 0x000fea0003800000 */
[----:B------:R-:W0:Y:S01]  /*0d20*/  S2R R8, SR_LANEID ;  /* 0x0000000000087919 */ /* 0x000e220000000000 */
[----:B-----5:R-:W-:Y:S04]  /*0d30*/  SHFL.DOWN PT, R4, R6, 0x1, 0x1f ;  /* 0x08201f0006047f89 */ /* 0x020fe800000e0000 */
[----:B------:R-:W1:Y:S02]  /*0d40*/  SHFL.DOWN PT, R5, R7, 0x1, 0x1f ;  /* 0x08201f0007057f89 */ /* 0x000e6400000e0000 */
[----:B-1----:R-:W-:Y:S01]  /*0d50*/  DSETP.GEU.AND P1, PT, R6, R4, PT ;  /* 0x000000040600722a */ /* 0x002fe20003f2e000 */
[C---:B0-----:R-:W-:Y:S02]  /*0d60*/  ISETP.GT.AND P0, PT, R8.reuse, 0x1e, PT ;  /* 0x0000001e0800780c */ /* 0x041fe40003f04270 */
[----:B------:R-:W-:-:S03]  /*0d70*/  ISETP.NE.AND P2, PT, R8, RZ, PT ;  /* 0x000000ff0800720c */ /* 0x000fc60003f45270 */
[----:B------:R-:W-:Y:S02]  /*0d80*/  FSEL R9, R4, R6, !P1 ;  /* 0x0000000604097208 */ /* 0x000fe40004800000 */
[----:B------:R-:W-:Y:S02]  /*0d90*/  FSEL R5, R5, R7, !P1 ;  /* 0x0000000705057208 */ /* 0x000fe40004800000 */
[----:B------:R-:W-:Y:S02]  /*0da0*/  FSEL R6, R6, R9, P0 ;  /* 0x0000000906067208 */ /* 0x000fe40000000000 */
[----:B------:R-:W-:Y:S02]  /*0db0*/  FSEL R11, R7, R5, P0 ;  /* 0x00000005070b7208 */ /* 0x000fe40000000000 */
[----:B------:R-:W-:Y:S01]  /*0dc0*/  ISETP.GT.AND P0, PT, R8, 0x1d, PT ;  /* 0x0000001d0800780c */ /* 0x000fe20003f04270 */
[----:B------:R-:W-:Y:S01]  /*0dd0*/  SHFL.DOWN PT, R4, R6, 0x2, 0x1f ;  /* 0x08401f0006047f89 */ /* 0x000fe200000e0000 */
[----:B------:R-:W-:Y:S01]  /*0de0*/  @!P2 MOV R2, 0x400 ;  /* 0x000004000002a802 */ /* 0x000fe20000000f00 */
[----:B------:R-:W-:Y:S01]  /*0df0*/  IMAD.MOV.U32 R7, RZ, RZ, R11 ;  /* 0x000000ffff077224 */ /* 0x000fe200078e000b */
[----:B------:R-:W-:Y:S01]  /*0e00*/  @!P2 SHF.R.U32.HI R0, RZ, 0x2, R3 ;  /* 0x00000002ff00a819 */ /* 0x000fe20000011603 */
[----:B------:R-:W0:Y:S03]  /*0e10*/  SHFL.DOWN PT, R5, R11, 0x2, 0x1f ;  /* 0x08401f000b057f89 */ /* 0x000e2600000e0000 */
[----:B------:R-:W-:Y:S01]  /*0e20*/  @!P2 LOP3.LUT R0, R0, 0xf8, RZ, 0xc0, !PT ;  /* 0x000000f80000a812 */ /* 0x000fe200078ec0ff */
[----:B------:R-:W1:Y:S01]  /*0e30*/  @!P2 S2R R9, SR_CgaCtaId ;  /* 0x000000000009a919 */ /* 0x000e620000008800 */
[----:B0-----:R-:W-:-:S06]  /*0e40*/  DSETP.GEU.AND P1, PT, R6, R4, PT ;  /* 0x000000040600722a */ /* 0x001fcc0003f2e000 */
[----:B------:R-:W-:Y:S02]  /*0e50*/  @!P0 FSEL R6, R4, R6, !P1 ;  /* 0x0000000604068208 */ /* 0x000fe40004800000 */
[----:B------:R-:W-:Y:S02]  /*0e60*/  @!P0 FSEL R11, R5, R11, !P1 ;  /* 0x0000000b050b8208 */ /* 0x000fe40004800000 */
[----:B------:R-:W-:Y:S01]  /*0e70*/  ISETP.GT.AND P0, PT, R8, 0x1b, PT ;  /* 0x0000001b0800780c */ /* 0x000fe20003f04270 */
[----:B------:R-:W-:Y:S02]  /*0e80*/  SHFL.DOWN PT, R4, R6, 0x4, 0x1f ;  /* 0x08801f0006047f89 */ /* 0x000fe400000e0000 */
[----:B------:R-:W-:Y:S02]  /*0e90*/  IMAD.MOV.U32 R7, RZ, RZ, R11 ;  /* 0x000000ffff077224 */ /* 0x000fe400078e000b */
[----:B------:R-:W0:Y:S04]  /*0ea0*/  SHFL.DOWN PT, R5, R11, 0x4, 0x1f ;  /* 0x08801f000b057f89 */ /* 0x000e2800000e0000 */
        /* <DEDUP_REMOVED lines=14> */
[----:B0-----:R-:W-:Y:S01]  /*0f90*/  DSETP.GEU.AND P0, PT, R6, R4, PT ;  /* 0x000000040600722a */ /* 0x001fe20003f0e000 */
[----:B-1----:R-:W-:-:S05]  /*0fa0*/  @!P2 LEA R7, R9, R2, 0x18 ;  /* 0x000000020907a211 */ /* 0x002fca00078ec0ff */
[----:B------:R-:W-:Y:S01]  /*0fb0*/  FSEL R4, R4, R6, !P0 ;  /* 0x0000000604047208 */ /* 0x000fe20004000000 */
[----:B------:R-:W-:Y:S01]  /*0fc0*/  @!P2 IMAD.IADD R9, R0, 0x1, R7 ;  /* 0x000000010009a824 */ /* 0x000fe200078e0207 */
[----:B------:R-:W-:Y:S02]  /*0fd0*/  FSEL R5, R5, R11, !P0 ;  /* 0x0000000b05057208 */ /* 0x000fe40004000000 */
[----:B------:R-:W-:Y:S02]  /*0fe0*/  ISETP.NE.AND P0, PT, R3, RZ, PT ;  /* 0x000000ff0300720c */ /* 0x000fe40003f05270 */
[----:B------:R-:W-:Y:S01]  /*0ff0*/  FSEL R6, R6, R4, P1 ;  /* 0x0000000406067208 */ /* 0x000fe20000800000 */
[----:B------:R3:W-:Y:S01]  /*1000*/  @!P2 STS.64 [R9+0x8], R4 ;  /* 0x000008040900a388 */ /* 0x0007e20000000a00 */
[----:B------:R-:W-:Y:S01]  /*1010*/  FSEL R7, R11, R5, P1 ;  /* 0x000000050b077208 */ /* 0x000fe20000800000 */
[----:B------:R-:W-:Y:S08]  /*1020*/  BAR.SYNC.DEFER_BLOCKING 0x0 ;  /* 0x0000000000007b1d */ /* 0x000ff00000010000 */
[----:B------:R-:W-:Y:S05]  /*1030*/  @P0 BRA `(.L_x_17) ;  /* 0x0000004800f40947 */ /* 0x000fea0003800000 */
[----:B------:R-:W0:Y:S01]  /*1040*/  S2UR UR5, SR_CgaCtaId ;  /* 0x00000000000579c3 */ /* 0x000e220000008800 */
[----:B------:R-:W-:Y:S02]  /*1050*/  UMOV UR4, 0x400 ;  /* 0x0000040000047882 */ /* 0x000fe40000000000 */
[----:B0-----:R-:W-:-:S09]  /*1060*/  ULEA UR4, UR5, UR4, 0x18 ;  /* 0x0000000405047291 */ /* 0x001fd2000f8ec0ff */
[----:B---3--:R-:W0:Y:S04]  /*1070*/  LDS.128 R8, [UR4+0x10] ;  /* 0x00001004ff087984 */ /* 0x008e280008000c00 */
[----:B------:R-:W1:Y:S01]  /*1080*/  LDS.128 R12, [UR4+0x20] ;  /* 0x00002004ff0c7984 */ /* 0x000e620008000c00 */
[----:B0-----:R-:W-:-:S06]  /*1090*/  DSETP.GEU.AND P1, PT, R6, R8, PT ;  /* 0x000000080600722a */ /* 0x001fcc0003f2e000 */
[----:B------:R-:W-:Y:S02]  /*10a0*/  FSEL R2, R8, R6, !P1 ;  /* 0x0000000608027208 */ /* 0x000fe40004800000 */
[----:B------:R-:W-:Y:S02]  /*10b0*/  FSEL R3, R9, R7, !P1 ;  /* 0x0000000709037208 */ /* 0x000fe40004800000 */
[----:B------:R-:W0:Y:S04]  /*10c0*/  LDS.128 R4, [UR4+0x30] ;  /* 0x00003004ff047984 */ /* 0x000e280008000c00 */
[----:B------:R-:W-:-:S06]  /*10d0*/  DSETP.GEU.AND P1, PT, R2, R10, PT ;  /* 0x0000000a0200722a */ /* 0x000fcc0003f2e000 */
[----:B------:R-:W-:Y:S02]  /*10e0*/  FSEL R2, R10, R2, !P1 ;  /* 0x000000020a027208 */ /* 0x000fe40004800000 */
[----:B------:R-:W-:-:S06]  /*10f0*/  FSEL R3, R11, R3, !P1 ;  /* 0x000000030b037208 */ /* 0x000fcc0004800000 */
[----:B-1----:R-:W-:-:S06]  /*1100*/  DSETP.GEU.AND P1, PT, R2, R12, PT ;  /* 0x0000000c0200722a */ /* 0x002fcc0003f2e000 */
[----:B------:R-:W-:Y:S02]  /*1110*/  FSEL R8, R12, R2, !P1 ;  /* 0x000000020c087208 */ /* 0x000fe40004800000 */
[----:B------:R-:W-:Y:S02]  /*1120*/  FSEL R9, R13, R3, !P1 ;  /* 0x000000030d097208 */ /* 0x000fe40004800000 */
[----:B------:R-:W1:Y:S04]  /*1130*/  LDS.64 R2, [UR4+0x40] ;  /* 0x00004004ff027984 */ /* 0x000e680008000a00 */
[----:B------:R-:W-:-:S06]  /*1140*/  DSETP.GEU.AND P1, PT, R8, R14, PT ;  /* 0x0000000e0800722a */ /* 0x000fcc0003f2e000 */
[----:B------:R-:W-:Y:S02]  /*1150*/  FSEL R8, R14, R8, !P1 ;  /* 0x000000080e087208 */ /* 0x000fe40004800000 */
[----:B------:R-:W-:-:S06]  /*1160*/  FSEL R9, R15, R9, !P1 ;  /* 0x000000090f097208 */ /* 0x000fcc0004800000 */
[----:B0-----:R-:W-:-:S06]  /*1170*/  DSETP.GEU.AND P1, PT, R8, R4, PT ;  /* 0x000000040800722a */ /* 0x001fcc0003f2e000 */
[----:B------:R-:W-:Y:S02]  /*1180*/  FSEL R4, R4, R8, !P1 ;  /* 0x0000000804047208 */ /* 0x000fe40004800000 */
[----:B------:R-:W-:-:S06]  /*1190*/  FSEL R5, R5, R9, !P1 ;  /* 0x0000000905057208 */ /* 0x000fcc0004800000 */
[----:B------:R-:W-:-:S06]  /*11a0*/  DSETP.GEU.AND P1, PT, R4, R6, PT ;  /* 0x000000060400722a */ /* 0x000fcc0003f2e000 */
[----:B------:R-:W-:Y:S02]  /*11b0*/  FSEL R4, R6, R4, !P1 ;  /* 0x0000000406047208 */ /* 0x000fe40004800000 */
[----:B------:R-:W-:-:S06]  /*11c0*/  FSEL R5, R7, R5, !P1 ;  /* 0x0000000507057208 */ /* 0x000fcc0004800000 */
[----:B-1----:R-:W-:-:S06]  /*11d0*/  DSETP.GEU.AND P1, PT, R4, R2, PT ;  /* 0x000000020400722a */ /* 0x002fcc0003f2e000 */
[----:B------:R-:W-:Y:S02]  /*11e0*/  FSEL R6, R2, R4, !P1 ;  /* 0x0000000402067208 */ /* 0x000fe40004800000 */
[----:B------:R-:W-:Y:S01]  /*11f0*/  FSEL R7, R3, R5, !P1 ;  /* 0x0000000503077208 */ /* 0x000fe20004800000 */
[----:B------:R-:W-:Y:S06]  /*1200*/  BRA `(.L_x_17) ;  /* 0x0000004800807947 */ /* 0x000fec0003800000 */
.L_x_16:
[----:B------:R-:W-:Y:S01]  /*1210*/  LOP3.LUT R0, R3, 0x3e0, RZ, 0xc0, !PT ;  /* 0x000003e003007812 */ /* 0x000fe200078ec0ff */
[----:B------:R-:W0:Y:S03]  /*1220*/  S2R R10, SR_LANEID ;  /* 0x00000000000a7919 */ /* 0x000e260000000000 */
[----:B------:R-:W-:Y:S01]  /*1230*/  LOP3.LUT R9, RZ, R0, RZ, 0x33, !PT ;  /* 0x00000000ff097212 */ /* 0x000fe200078e33ff */
[----:B------:R-:W-:-:S04]  /*1240*/  VIADD R5, R0, 0x20 ;  /* 0x0000002000057836 */ /* 0x000fc80000000000 */
[----:B------:R-:W-:Y:S01]  /*1250*/  IMAD.IADD R9, R9, 0x1, R4 ;  /* 0x0000000109097824 */ /* 0x000fe200078e0204 */
[----:B------:R-:W-:-:S04]  /*1260*/  ISETP.GT.AND P0, PT, R5, R4, PT ;  /* 0x000000040500720c */ /* 0x000fc80003f04270 */
[----:B------:R-:W-:-:S05]  /*1270*/  SEL R5, R9, 0x1f, P0 ;  /* 0x0000001f09057807 */ /* 0x000fca0000000000 */
[----:B-----5:R-:W-:Y:S04]  /*1280*/  SHFL.DOWN PT, R8, R6, 0x1, R5 ;  /* 0x0820000006087989 */ /* 0x020fe800000e0005 */
[----:B------:R-:W1:Y:S01]  /*1290*/  SHFL.DOWN PT, R9, R7, 0x1, R5 ;  /* 0x0820000007097989 */ /* 0x000e6200000e0005 */
[C---:B0-----:R-:W-:Y:S01]  /*12a0*/  ISETP.GE.AND P0, PT, R10.reuse, R5, PT ;  /* 0x000000050a00720c */ /* 0x041fe20003f06270 */
[----:B------:R-:W-:Y:S01]  /*12b0*/  VIADD R0, R10, 0x2 ;  /* 0x000000020a007836 */ /* 0x000fe20000000000 */
[----:B-1----:R-:W-:-:S06]  /*12c0*/  DSETP.GEU.AND P1, PT, R6, R8, PT ;  /* 0x000000080600722a */ /* 0x002fcc0003f2e000 */
[-C--:B------:R-:W-:Y:S02]  /*12d0*/  FSEL R11, R8, R6.reuse, !P1 ;  /* 0x00000006080b7208 */ /* 0x080fe40004800000 */
[-C--:B------:R-:W-:Y:S02]  /*12e0*/  FSEL R9, R9, R7.reuse, !P1 ;  /* 0x0000000709097208 */ /* 0x080fe40004800000 */
[----:B------:R-:W-:Y:S02]  /*12f0*/  FSEL R2, R11, R6, !P0 ;  /* 0x000000060b027208 */ /* 0x000fe40004000000 */
[----:B------:R-:W-:Y:S02]  /*1300*/  FSEL R11, R9, R7, !P0 ;  /* 0x00000007090b7208 */ /* 0x000fe40004000000 */
[----:B------:R-:W-:Y:S01]  /*1310*/  ISETP.GT.AND P0, PT, R0, R5, PT ;  /* 0x000000050000720c */ /* 0x000fe20003f04270 */
[----:B------:R-:W-:Y:S01]  /*1320*/  SHFL.DOWN PT, R8, R2, 0x2, R5 ;  /* 0x0840000002087989 */ /* 0x000fe200000e0005 */
[----:B------:R-:W-:-:S02]  /*1330*/  IMAD.MOV.U32 R6, RZ, RZ, R2 ;  /* 0x000000ffff067224 */ /* 0x000fc400078e0002 */
[----:B------:R-:W-:Y:S01]  /*1340*/  IMAD.MOV.U32 R7, RZ, RZ, R11 ;  /* 0x000000ffff077224 */ /* 0x000fe200078e000b */
[----:B------:R-:W0:Y:S01]  /*1350*/  SHFL.DOWN PT, R9, R11, 0x2, R5 ;  /* 0x084000000b097989 */ /* 0x000e2200000e0005 */
[----:B------:R-:W-:-:S04]  /*1360*/  VIADD R0, R10, 0x4 ;  /* 0x000000040a007836 */ /* 0x000fc80000000000 */
[----:B0-----:R-:W-:-:S06]  /*1370*/  DSETP.GEU.AND P1, PT, R6, R8, PT ;  /* 0x000000080600722a */ /* 0x001fcc0003f2e000 */
[----:B------:R-:W-:Y:S02]  /*1380*/  @!P0 FSEL R2, R8, R2, !P1 ;  /* 0x0000000208028208 */ /* 0x000fe40004800000 */
[----:B------:R-:W-:Y:S02]  /*1390*/  @!P0 FSEL R11, R9, R11, !P1 ;  /* 0x0000000b090b8208 */ /* 0x000fe40004800000 */
[----:B------:R-:W-:Y:S01]  /*13a0*/  ISETP.GT.AND P0, PT, R0, R5, PT ;  /* 0x000000050000720c */ /* 0x000fe20003f04270 */
[----:B------:R-:W-:Y:S01]  /*13b0*/  SHFL.DOWN PT, R6, R2, 0x4, R5 ;  /* 0x0880000002067989 */ /* 0x000fe200000e0005 */
[----:B------:R-:W-:Y:S02]  /*13c0*/  IMAD.MOV.U32 R8, RZ, RZ, R2 ;  /* 0x000000ffff087224 */ /* 0x000fe400078e0002 */
        /* <DEDUP_REMOVED lines=8> */
[----:B------:R-:W-:Y:S01]  /*1450*/  IMAD.MOV.U32 R8, RZ, RZ, R2 ;  /* 0x000000ffff087224 */ /* 0x000fe200078e0002 */
[C---:B------:R-:W-:Y:S01]  /*1460*/  ISETP.NE.AND P0, PT, R10.reuse, RZ, PT ;  /* 0x000000ff0a00720c */ /* 0x040fe20003f05270 */
[----:B------:R-:W-:Y:S01]  /*1470*/  IMAD.MOV.U32 R9, RZ, RZ, R11 ;  /* 0x000000ffff097224 */ /* 0x000fe200078e000b */
[----:B------:R-:W0:Y:S01]  /*1480*/  SHFL.DOWN PT, R7, R11, 0x8, R5 ;  /* 0x090000000b077989 */ /* 0x000e2200000e0005 */
[----:B------:R-:W-:-:S10]  /*1490*/  VIADD R0, R10, 0x10 ;  /* 0x000000100a007836 */ /* 0x000fd40000000000 */
[----:B------:R-:W1:Y:S01]  /*14a0*/  @!P0 S2R R13, SR_CgaCtaId ;  /* 0x00000000000d8919 */ /* 0x000e620000008800 */
[----:B0-----:R-:W-:-:S06]  /*14b0*/  DSETP.GEU.AND P2, PT, R8, R6, PT ;  /* 0x000000060800722a */ /* 0x001fcc0003f4e000 */
[----:B------:R-:W-:Y:S02]  /*14c0*/  @!P1 FSEL R2, R6, R2, !P2 ;  /* 0x0000000206029208 */ /* 0x000fe40005000000 */
[----:B------:R-:W-:Y:S02]  /*14d0*/  @!P1 FSEL R11, R7, R11, !P2 ;  /* 0x0000000b070b9208 */ /* 0x000fe40005000000 */
[----:B------:R-:W-:Y:S01]  /*14e0*/  ISETP.GT.AND P1, PT, R0, R5, PT ;  /* 0x000000050000720c */ /* 0x000fe20003f24270 */
[----:B------:R-:W-:Y:S01]  /*14f0*/  SHFL.DOWN PT, R6, R2, 0x10, R5 ;  /* 0x0a00000002067989 */ /* 0x000fe200000e0005 */
[----:B------:R-:W-:Y:S01]  /*1500*/  IMAD.MOV.U32 R8, RZ, RZ, R2 ;  /* 0x000000ffff087224 */ /* 0x000fe200078e0002 */
[----:B------:R-:W-:Y:S01]  /*1510*/  @!P0 SHF.R.U32.HI R0, RZ, 0x2, R3 ;  /* 0x00000002ff008819 */ /* 0x000fe20000011603 */
[----:B------:R-:W-:Y:S01]  /*1520*/  IMAD.MOV.U32 R9, RZ, RZ, R11 ;  /* 0x000000ffff097224 */ /* 0x000fe200078e000b */
[----:B------:R-:W0:Y:S02]  /*1530*/  SHFL.DOWN PT, R7, R11, 0x10, R5 ;  /* 0x0a0000000b077989 */ /* 0x000e2400000e0005 */
[----:B------:R-:W-:-:S03]  /*1540*/  @!P0 LOP3.LUT R0, R0, 0xf8, RZ, 0xc0, !PT ;  /* 0x000000f800008812 */ /* 0x000fc600078ec0ff */
[----:B0-----:R-:W-:Y:S01]  /*1550*/  DSETP.GEU.AND P2, PT, R8, R6, PT ;  /* 0x000000060800722a */ /* 0x001fe20003f4e000 */
[----:B------:R-:W-:-:S04]  /*1560*/  @!P0 MOV R8, 0x400 ;  /* 0x0000040000088802 */ /* 0x000fc80000000f00 */
[----:B-1----:R-:W-:Y:S02]  /*1570*/  @!P0 LEA R13, R13, R8, 0x18 ;  /* 0x000000080d0d8211 */ /* 0x002fe400078ec0ff */
[----:B------:R-:W-:Y:S02]  /*1580*/  @!P1 FSEL R2, R6, R2, !P2 ;  /* 0x0000000206029208 */ /* 0x000fe40005000000 */
[----:B------:R-:W-:Y:S01]  /*1590*/  @!P1 FSEL R11, R7, R11, !P2 ;  /* 0x0000000b070b9208 */ /* 0x000fe20005000000 */
[----:B------:R-:W-:Y:S02]  /*15a0*/  @!P0 IMAD.IADD R13, R0, 0x1, R13 ;  /* 0x00000001000d8824 */ /* 0x000fe400078e020d */
[----:B------:R-:W-:Y:S02]  /*15b0*/  IMAD.MOV.U32 R6, RZ, RZ, R2 ;  /* 0x000000ffff067224 */ /* 0x000fe400078e0002 */
[----:B------:R-:W-:-:S05]  /*15c0*/  IMAD.MOV.U32 R7, RZ, RZ, R11 ;  /* 0x000000ffff077224 */ /* 0x000fca00078e000b */
[----:B------:R3:W-:Y:S01]  /*15d0*/  @!P0 STS.64 [R13+0x8], R6 ;  /* 0x000008060d008388 */ /* 0x0007e20000000a00 */
[----:B------:R-:W-:Y:S01]  /*15e0*/  BAR.SYNC.DEFER_BLOCKING 0x0 ;  /* 0x0000000000007b1d */ /* 0x000fe20000010000 */
[----:B------:R-:W-:-:S13]  /*15f0*/  ISETP.NE.AND P0, PT, R3, RZ, PT ;  /* 0x000000ff0300720c */ /* 0x000fda0003f05270 */
[----:B---3--:R-:W-:Y:S05]  /*1600*/  @P0 BRA `(.L_x_17) ;  /* 0x0000004400800947 */ /* 0x008fea0003800000 */
[----:B------:R-:W0:Y:S01]  /*1610*/  S2UR UR5, SR_CgaCtaId ;  /* 0x00000000000579c3 */ /* 0x000e220000008800 */
[----:B------:R-:W-:Y:S01]  /*1620*/  UMOV UR4, 0x400 ;  /* 0x0000040000047882 */ /* 0x000fe20000000000 */
[----:B------:R-:W-:Y:S01]  /*1630*/  ISETP.GT.AND P2, PT, R4, 0x20, PT ;  /* 0x000000200400780c */ /* 0x000fe20003f44270 */
[----:B0-----:R-:W-:-:S09]  /*1640*/  ULEA UR4, UR5, UR4, 0x18 ;  /* 0x0000000405047291 */ /* 0x001fd2000f8ec0ff */
[----:B------:R-:W0:Y:S04]  /*1650*/  LDS.128 R16, [UR4+0x10] ;  /* 0x00001004ff107984 */ /* 0x000e280008000c00 */
[----:B------:R-:W1:Y:S04]  /*1660*/  LDS.128 R12, [UR4+0x20] ;  /* 0x00002004ff0c7984 */ /* 0x000e680008000c00 */
[----:B------:R-:W2:Y:S01]  /*1670*/  LDS.128 R8, [UR4+0x30] ;  /* 0x00003004ff087984 */ /* 0x000ea20008000c00 */
[----:B0-----:R-:W-:-:S06]  /*1680*/  DSETP.GEU.AND P1, PT, R6, R16, PT ;  /* 0x000000100600722a */ /* 0x001fcc0003f2e000 */
[-C--:B------:R-:W-:Y:S02]  /*1690*/  FSEL R3, R16, R6.reuse, !P1 ;  /* 0x0000000610037208 */ /* 0x080fe40004800000 */
[-C--:B------:R-:W-:Y:S02]  /*16a0*/  FSEL R17, R17, R7.reuse, !P1 ;  /* 0x0000000711117208 */ /* 0x080fe40004800000 */
[----:B------:R-:W-:Y:S02]  /*16b0*/  FSEL R6, R3, R6, P2 ;  /* 0x0000000603067208 */ /* 0x000fe40001000000 */
[----:B------:R-:W-:Y:S02]  /*16c0*/  FSEL R7, R17, R7, P2 ;  /* 0x0000000711077208 */ /* 0x000fe40001000000 */
[C---:B------:R-:W-:Y:S01]  /*16d0*/  ISETP.GT.AND P1, PT, R4.reuse, 0x40, PT ;  /* 0x000000400400780c */ /* 0x040fe20003f24270 */
[----:B------:R-:W-:Y:S01]  /*16e0*/  IMAD.MOV.U32 R2, RZ, RZ, R6 ;  /* 0x000000ffff027224 */ /* 0x000fe200078e0006 */
[----:B------:R-:W-:Y:S01]  /*16f0*/  ISETP.GT.AND P2, PT, R4, 0x60, PT ;  /* 0x000000600400780c */ /* 0x000fe20003f44270 */
[----:B------:R-:W-:-:S06]  /*1700*/  IMAD.MOV.U32 R3, RZ, RZ, R7 ;  /* 0x000000ffff037224 */ /* 0x000fcc00078e0007 */
[----:B------:R-:W-:-:S06]  /*1710*/  DSETP.GEU.AND P3, PT, R2, R18, PT ;  /* 0x000000120200722a */ /* 0x000fcc0003f6e000 */
[----:B------:R-:W-:Y:S02]  /*1720*/  @P1 FSEL R6, R18, R6, !P3 ;  /* 0x0000000612061208 */ /* 0x000fe40005800000 */
[----:B------:R-:W-:Y:S02]  /*1730*/  @P1 FSEL R7, R19, R7, !P3 ;  /* 0x0000000713071208 */ /* 0x000fe40005800000 */
[----:B------:R-:W-:Y:S01]  /*1740*/  ISETP.GT.AND P1, PT, R4, 0x80, PT ;  /* 0x000000800400780c */ /* 0x000fe20003f24270 */
[----:B------:R-:W-:Y:S02]  /*1750*/  IMAD.MOV.U32 R2, RZ, RZ, R6 ;  /* 0x000000ffff027224 */ /* 0x000fe400078e0006 */
[----:B------:R-:W-:-:S06]  /*1760*/  IMAD.MOV.U32 R3, RZ, RZ, R7 ;  /* 0x000000ffff037224 */ /* 0x000fcc00078e0007 */
[----:B-1----:R-:W-:Y:S01]  /*1770*/  DSETP.GEU.AND P3, PT, R2, R12, PT ;  /* 0x0000000c0200722a */ /* 0x002fe20003f6e000 */
[----:B------:R-:W0:Y:S05]  /*1780*/  LDS.64 R2, [UR4+0x40] ;  /* 0x00004004ff027984 */ /* 0x000e2a0008000a00 */
[----:B------:R-:W-:Y:S02]  /*1790*/  @P2 FSEL R6, R12, R6, !P3 ;  /* 0x000000060c062208 */ /* 0x000fe40005800000 */
[----:B------:R-:W-:Y:S02]  /*17a0*/  @P2 FSEL R7, R13, R7, !P3 ;  /* 0x000000070d072208 */ /* 0x000fe40005800000 */
[----:B------:R-:W-:-:S04]  /*17b0*/  ISETP.GT.AND P2, PT, R4, 0xa0, PT ;  /* 0x000000a00400780c */ /* 0x000fc80003f44270 */
[----:B------:R-:W-:-:S06]  /*17c0*/  DSETP.GEU.AND P3, PT, R6, R14, PT ;  /* 0x0000000e0600722a */ /* 0x000fcc0003f6e000 */
[----:B------:R-:W-:Y:S02]  /*17d0*/  @P1 FSEL R6, R14, R6, !P3 ;  /* 0x000000060e061208 */ /* 0x000fe40005800000 */
[----:B------:R-:W-:Y:S02]  /*17e0*/  @P1 FSEL R7, R15, R7, !P3 ;  /* 0x000000070f071208 */ /* 0x000fe40005800000 */
[----:B------:R-:W-:-:S04]  /*17f0*/  ISETP.GT.AND P1, PT, R4, 0xc0, PT ;  /* 0x000000c00400780c */ /* 0x000fc80003f24270 */
[----:B--2---:R-:W-:-:S06]  /*1800*/  DSETP.GEU.AND P3, PT, R6, R8, PT ;  /* 0x000000080600722a */ /* 0x004fcc0003f6e000 */
[----:B------:R-:W-:Y:S02]  /*1810*/  @P2 FSEL R6, R8, R6, !P3 ;  /* 0x0000000608062208 */ /* 0x000fe40005800000 */
[----:B------:R-:W-:Y:S02]  /*1820*/  @P2 FSEL R7, R9, R7, !P3 ;  /* 0x0000000709072208 */ /* 0x000fe40005800000 */
[----:B------:R-:W-:-:S04]  /*1830*/  ISETP.GT.AND P2, PT, R4, 0xe0, PT ;  /* 0x000000e00400780c */ /* 0x000fc80003f44270 */
[----:B------:R-:W-:-:S06]  /*1840*/  DSETP.GEU.AND P3, PT, R6, R10, PT ;  /* 0x0000000a0600722a */ /* 0x000fcc0003f6e000 */
[----:B------:R-:W-:Y:S02]  /*1850*/  @P1 FSEL R6, R10, R6, !P3 ;  /* 0x000000060a061208 */ /* 0x000fe40005800000 */
[----:B------:R-:W-:-:S03]  /*1860*/  @P1 FSEL R7, R11, R7, !P3 ;  /* 0x000000070b071208 */ /* 0x000fc60005800000 */
[----:B------:R-:W-:Y:S02]  /*1870*/  IMAD.MOV.U32 R4, RZ, RZ, R6 ;  /* 0x000000ffff047224 */ /* 0x000fe400078e0006 */
[----:B------:R-:W-:-:S06]  /*1880*/  IMAD.MOV.U32 R5, RZ, RZ, R7 ;  /* 0x000000ffff057224 */ /* 0x000fcc00078e0007 */
[----:B0-----:R-:W-:-:S06]  /*1890*/  DSETP.GEU.AND P1, PT, R4, R2, PT ;  /* 0x000000020400722a */ /* 0x001fcc0003f2e000 */
[----:B------:R-:W-:Y:S02]  /*18a0*/  @P2 FSEL R6, R2, R6, !P1 ;  /* 0x0000000602062208 */ /* 0x000fe40004800000 */
[----:B------:R-:W-:Y:S01]  /*18b0*/  @P2 FSEL R7, R3, R7, !P1 ;  /* 0x0000000703072208 */ /* 0x000fe20004800000 */
[----:B------:R-:W-:Y:S06]  /*18c0*/  BRA `(.L_x_17) ;  /* 0x0000004000d07947 */ /* 0x000fec0003800000 */
.L_x_3:
[----:B------:R-:W0:Y:S01]  /*18d0*/  S2R R0, SR_TID.X ;  /* 0x0000000000007919 */ /* 0x000e220000002100 */
[----:B------:R-:W1:Y:S02]  /*18e0*/  LDCU.64 UR4, c[0x0][0x380] ;  /* 0x00007000ff0477ac */ /* 0x000e640008000a00 */
[----:B-1----:R-:W-:Y:S02]  /*18f0*/  IMAD.U32 R2, RZ, RZ, UR4 ;  /* 0x00000004ff027e24 */ /* 0x002fe4000f8e00ff */
[----:B------:R-:W-:Y:S02]  /*1900*/  IMAD.U32 R3, RZ, RZ, UR5 ;  /* 0x00000005ff037e24 */ /* 0x000fe4000f8e00ff */
[----:B0-----:R-:W-:-:S04]  /*1910*/  IMAD.SHL.U32 R5, R0, 0x4, RZ ;  /* 0x0000000400057824 */ /* 0x001fc800078e00ff */
[----:B------:R-:W-:-:S05]  /*1920*/  IMAD.WIDE.U32 R6, R5, 0x8, R2 ;  /* 0x0000000805067825 */ /* 0x000fca00078e0002 */
[----:B------:R-:W2:Y:S04]  /*1930*/  LDG.E.128.CONSTANT R20, desc[UR6][R6.64] ;  /* 0x0000000606147981 */ /* 0x000ea8000c1e9d00 */
[----:B------:R-:W3:Y:S04]  /*1940*/  LDG.E.128.CONSTANT R12, desc[UR6][R6.64+0x10] ;  /* 0x00001006060c7981 */ /* 0x000ee8000c1e9d00 */
[----:B------:R-:W4:Y:S04]  /*1950*/  LDG.E.128.CONSTANT R8, desc[UR6][R6.64+0x2000] ;  /* 0x0020000606087981 */ /* 0x000f28000c1e9d00 */
[----:B------:R0:W5:Y:S01]  /*1960*/  LDG.E.128.CONSTANT R16, desc[UR6][R6.64+0x2010] ;  /* 0x0020100606107981 */ /* 0x000162000c1e9d00 */
[----:B------:R-:W-:Y:S01]  /*1970*/  ISETP.GE.U32.AND P1, PT, R4, 0x1000, PT ;  /* 0x000010000400780c */ /* 0x000fe20003f26070 */
[----:B------:R-:W-:Y:S01]  /*1980*/  UMOV UR4, 0x800 ;  /* 0x0000080000047882 */ /* 0x000fe20000000000 */
[----:B--2---:R-:W-:-:S06]  /*1990*/  DSETP.GEU.AND P0, PT, R20, R22, PT ;  /* 0x000000161400722a */ /* 0x004fcc0003f0e000 */
[----:B------:R-:W-:Y:S02]  /*19a0*/  FSEL R20, R22, R20, !P0 ;  /* 0x0000001416147208 */ /* 0x000fe40004000000 */
[----:B------:R-:W-:-:S06]  /*19b0*/  FSEL R21, R23, R21, !P0 ;  /* 0x0000001517157208 */ /* 0x000fcc0004000000 */
[----:B---3--:R-:W-:-:S06]  /*19c0*/  DSETP.GEU.AND P0, PT, R20, R12, PT ;  /* 0x0000000c1400722a */ /* 0x008fcc0003f0e000 */
[----:B------:R-:W-:Y:S02]  /*19d0*/  FSEL R12, R12, R20, !P0 ;  /* 0x000000140c0c7208 */ /* 0x000fe40004000000 */
[----:B------:R-:W-:-:S06]  /*19e0*/  FSEL R13, R13, R21, !P0 ;  /* 0x000000150d0d7208 */ /* 0x000fcc0004000000 */
[----:B------:R-:W-:-:S06]  /*19f0*/  DSETP.GEU.AND P0, PT, R12, R14, PT ;  /* 0x0000000e0c00722a */ /* 0x000fcc0003f0e000 */
[----:B------:R-:W-:Y:S02]  /*1a00*/  FSEL R12, R14, R12, !P0 ;  /* 0x0000000c0e0c7208 */ /* 0x000fe40004000000 */
[----:B------:R-:W-:-:S06]  /*1a10*/  FSEL R13, R15, R13, !P0 ;  /* 0x0000000d0f0d7208 */ /* 0x000fcc0004000000 */
[----:B----4-:R-:W-:-:S06]  /*1a20*/  DSETP.GEU.AND P0, PT, R12, R8, PT ;  /* 0x000000080c00722a */ /* 0x010fcc0003f0e000 */
[----:B0-----:R-:W-:Y:S02]  /*1a30*/  FSEL R6, R8, R12, !P0 ;  /* 0x0000000c08067208 */ /* 0x001fe40004000000 */
[----:B------:R-:W-:-:S06]  /*1a40*/  FSEL R7, R9, R13, !P0 ;  /* 0x0000000d09077208 */ /* 0x000fcc0004000000 */
[----:B------:R-:W-:-:S06]  /*1a50*/  DSETP.GEU.AND P0, PT, R6, R10, PT ;  /* 0x0000000a0600722a */ /* 0x000fcc0003f0e000 */
[----:B------:R-:W-:Y:S02]  /*1a60*/  FSEL R6, R10, R6, !P0 ;  /* 0x000000060a067208 */ /* 0x000fe40004000000 */
[----:B------:R-:W-:-:S06]  /*1a70*/  FSEL R7, R11, R7, !P0 ;  /* 0x000000070b077208 */ /* 0x000fcc0004000000 */
[----:B-----5:R-:W-:-:S06]  /*1a80*/  DSETP.GEU.AND P0, PT, R6, R16, PT ;  /* 0x000000100600722a */ /* 0x020fcc0003f0e000 */
[----:B------:R-:W-:Y:S02]  /*1a90*/  FSEL R6, R16, R6, !P0 ;  /* 0x0000000610067208 */ /* 0x000fe40004000000 */
[----:B------:R-:W-:-:S06]  /*1aa0*/  FSEL R7, R17, R7, !P0 ;  /* 0x0000000711077208 */ /* 0x000fcc0004000000 */
[----:B------:R-:W-:-:S06]  /*1ab0*/  DSETP.GEU.AND P0, PT, R6, R18, PT ;  /* 0x000000120600722a */ /* 0x000fcc0003f0e000 */
[----:B------:R-:W-:Y:S02]  /*1ac0*/  FSEL R6, R18, R6, !P0 ;  /* 0x0000000612067208 */ /* 0x000fe40004000000 */
[----:B------:R-:W-:Y:S01]  /*1ad0*/  FSEL R7, R19, R7, !P0 ;  /* 0x0000000713077208 */ /* 0x000fe20004000000 */
[----:B------:R-:W-:Y:S06]  /*1ae0*/  @!P1 BRA `(.L_x_18) ;  /* 0x0000000000a49947 */ /* 0x000fec0003800000 */
[----:B------:R-:W0:Y:S01]  /*1af0*/  LDC R24, c[0x0][0x390] ;  /* 0x0000e400ff187b82 */ /* 0x000e220000000800 */
[----:B------:R-:W-:Y:S01]  /*1b00*/  VIADD R25, R4, 0xfffff800 ;  /* 0xfffff80004197836 */ /* 0x000fe20000000000 */
[----:B------:R-:W-:-:S06]  /*1b10*/  UMOV UR4, 0x800 ;  /* 0x0000080000047882 */ /* 0x000fcc0000000000 */
[----:B------:R-:W1:Y:S02]  /*1b20*/  LDC.64 R2, c[0x0][0x380] ;  /* 0x0000e000ff027b82 */ /* 0x000e640000000a00 */
.L_x_20:
[----:B------:R-:W-:-:S04]  /*1b30*/  VIADD R27, R5, UR4 ;  /* 0x00000004051b7c36 */ /* 0x000fc80008000000 */
[----:B-1----:R-:W-:-:S05]  /*1b40*/  IMAD.WIDE.U32 R26, R27, 0x8, R2 ;  /* 0x000000081b1a7825 */ /* 0x002fca00078e0002 */
[----:B------:R-:W2:Y:S04]  /*1b50*/  LDG.E.128.CONSTANT R12, desc[UR6][R26.64] ;  /* 0x000000061a0c7981 */ /* 0x000ea8000c1e9d00 */
[----:B------:R-:W3:Y:S04]  /*1b60*/  LDG.E.128.CONSTANT R16, desc[UR6][R26.64+0x10] ;  /* 0x000010061a107981 */ /* 0x000ee8000c1e9d00 */
[----:B------:R-:W4:Y:S04]  /*1b70*/  LDG.E.128.CONSTANT R20, desc[UR6][R26.64+0x2000] ;  /* 0x002000061a147981 */ /* 0x000f28000c1e9d00 */
[----:B------:R-:W5:Y:S01]  /*1b80*/  LDG.E.128.CONSTANT R8, desc[UR6][R26.64+0x2010] ;  /* 0x002010061a087981 */ /* 0x000f62000c1e9d00 */
[----:B0-----:R-:W-:Y:S01]  /*1b90*/  IMAD.MOV.U32 R4, RZ, RZ, R24 ;  /* 0x000000ffff047224 */ /* 0x001fe200078e0018 */
[----:B--2---:R-:W-:-:S06]  /*1ba0*/  DSETP.GEU.AND P0, PT, R6, R12, PT ;  /* 0x0000000c0600722a */ /* 0x004fcc0003f0e000 */
[----:B------:R-:W-:Y:S02]  /*1bb0*/  FSEL R6, R12, R6, !P0 ;  /* 0x000000060c067208 */ /* 0x000fe40004000000 */
[----:B------:R-:W-:-:S06]  /*1bc0*/  FSEL R7, R13, R7, !P0 ;  /* 0x000000070d077208 */ /* 0x000fcc0004000000 */
[----:B------:R-:W-:-:S06]  /*1bd0*/  DSETP.GEU.AND P0, PT, R6, R14, PT ;  /* 0x0000000e0600722a */ /* 0x000fcc0003f0e000 */
        /* <DEDUP_REMOVED lines=14> */
[----:B-----5:R-:W-:-:S06]  /*1cc0*/  DSETP.GEU.AND P0, PT, R6, R8, PT ;  /* 0x000000080600722a */ /* 0x020fcc0003f0e000 */
[----:B------:R-:W-:Y:S01]  /*1cd0*/  FSEL R6, R8, R6, !P0 ;  /* 0x0000000608067208 */ /* 0x000fe20004000000 */
[----:B------:R-:W-:Y:S01]  /*1ce0*/  VIADD R8, R4, -UR4 ;  /* 0x8000000404087c36 */ /* 0x000fe20008000000 */
[----:B------:R-:W-:-:S04]  /*1cf0*/  FSEL R7, R9, R7, !P0 ;  /* 0x0000000709077208 */ /* 0x000fc80004000000 */
[----:B------:R-:W-:Y:S02]  /*1d00*/  ISETP.GE.AND P1, PT, R8, 0x800, PT ;  /* 0x000008000800780c */ /* 0x000fe40003f26270 */
[----:B------:R-:W-:-:S06]  /*1d10*/  DSETP.GEU.AND P0, PT, R6, R10, PT ;  /* 0x0000000a0600722a */ /* 0x000fcc0003f0e000 */
[----:B------:R-:W-:Y:S02]  /*1d20*/  FSEL R6, R10, R6, !P0 ;  /* 0x000000060a067208 */ /* 0x000fe40004000000 */
[----:B------:R-:W-:-:S03]  /*1d30*/  FSEL R7, R11, R7, !P0 ;  /* 0x000000070b077208 */ /* 0x000fc60004000000 */
[----:B------:R-:W-:Y:S05]  /*1d40*/  @!P1 BRA `(.L_x_19) ;  /* 0x0000000c00009947 */ /* 0x000fea0003800000 */
[----:B------:R-:W-:-:S06]  /*1d50*/  UIADD3 UR4, UPT, UPT, UR4, 0x800, URZ ;  /* 0x0000080004047890 */ /* 0x000fcc000fffe0ff */
[----:B------:R-:W-:-:S13]  /*1d60*/  ISETP.LT.AND P0, PT, R25, UR4, PT ;  /* 0x0000000419007c0c */ /* 0x000fda000bf01270 */
[----:B------:R-:W-:Y:S05]  /*1d70*/  @!P0 BRA `(.L_x_20) ;  /* 0xfffffffc006c8947 */ /* 0x000fea000383ffff */
.L_x_18:
[----:B------:R-:W-:-:S13]  /*1d80*/  ISETP.LE.AND P0, PT, R4, UR4, PT ;  /* 0x0000000404007c0c */ /* 0x000fda000bf03270 */
[----:B------:R-:W-:Y:S05]  /*1d90*/  @P0 BRA `(.L_x_19) ;  /* 0x0000000800ec0947 */ /* 0x000fea0003800000 */
[----:B------:R-:W-:Y:S01]  /*1da0*/  VIADD R41, R4, -UR4 ;  /* 0x8000000404297c36 */ /* 0x000fe20008000000 */
[----:B------:R-:W-:Y:S04]  /*1db0*/  BSSY.RECONVERGENT B1, `(.L_x_19) ;  /* 0x00000b9000017945 */ /* 0x000fe80003800200 */
[----:B------:R-:W-:-:S13]  /*1dc0*/  ISETP.GE.AND P0, PT, R0, R41, PT ;  /* 0x000000290000720c */ /* 0x000fda0003f06270 */
[----:B------:R-:W-:Y:S05]  /*1dd0*/  @P0 BRA `(.L_x_21) ;  /* 0x0000000800d80947 */ /* 0x000fea0003800000 */
[----:B------:R-:W-:Y:S01]  /*1de0*/  LOP3.LUT R5, RZ, R0, RZ, 0x33, !PT ;  /* 0x00000000ff057212 */ /* 0x000fe200078e33ff */
[----:B------:R-:W-:Y:S01]  /*1df0*/  BSSY.RECONVERGENT B2, `(.L_x_22) ;  /* 0x0000016000027945 */ /* 0x000fe20003800200 */
[----:B------:R-:W-:Y:S02]  /*1e00*/  IMAD.MOV.U32 R40, RZ, RZ, R0 ;  /* 0x000000ffff287224 */ /* 0x000fe400078e0000 */
[----:B------:R-:W-:-:S04]  /*1e10*/  IADD3 R4, PT, PT, R4, -UR4, R5 ;  /* 0x8000000404047c10 */ /* 0x000fc8000fffe005 */
[C---:B------:R-:W-:Y:S02]  /*1e20*/  LOP3.LUT R5, R4.reuse, 0x300, RZ, 0xc0, !PT ;  /* 0x0000030004057812 */ /* 0x040fe400078ec0ff */
[----:B------:R-:W-:Y:S02]  /*1e30*/  ISETP.GE.U32.AND P2, PT, R4, 0x300, PT ;  /* 0x000003000400780c */ /* 0x000fe40003f46070 */
[----:B------:R-:W-:-:S13]  /*1e40*/  ISETP.NE.AND P0, PT, R5, 0x300, PT ;  /* 0x000003000500780c */ /* 0x000fda0003f05270 */
[----:B------:R-:W-:Y:S05]  /*1e50*/  @!P0 BRA `(.L_x_23) ;  /* 0x00000000003c8947 */ /* 0x000fea0003800000 */
[----:B------:R-:W-:Y:S01]  /*1e60*/  LEA.HI R4, R4, 0x1, RZ, 0x18 ;  /* 0x0000000104047811 */ /* 0x000fe200078fc0ff */
[----:B------:R-:W-:Y:S02]  /*1e70*/  VIADD R9, R0, UR4 ;  /* 0x0000000400097c36 */ /* 0x000fe40008000000 */
[----:B------:R-:W-:Y:S01]  /*1e80*/  IMAD.MOV.U32 R40, RZ, RZ, R0 ;  /* 0x000000ffff287224 */ /* 0x000fe200078e0000 */
[----:B------:R-:W-:-:S05]  /*1e90*/  LOP3.LUT R4, R4, 0x3, RZ, 0xc0, !PT ;  /* 0x0000000304047812 */ /* 0x000fca00078ec0ff */
[----:B------:R-:W-:-:S07]  /*1ea0*/  IMAD.MOV R8, RZ, RZ, -R4 ;  /* 0x000000ffff087224 */ /* 0x000fce00078e0a04 */
.L_x_24:
[----:B------:R-:W-:-:S06]  /*1eb0*/  IMAD.WIDE.U32 R4, R9, 0x8, R2 ;  /* 0x0000000809047825 */ /* 0x000fcc00078e0002 */
[----:B------:R-:W2:Y:S01]  /*1ec0*/  LDG.E.64.CONSTANT R4, desc[UR6][R4.64] ;  /* 0x0000000604047981 */ /* 0x000ea2000c1e9b00 */
[----:B------:R-:W-:Y:S02]  /*1ed0*/  VIADD R8, R8, 0x1 ;  /* 0x0000000108087836 */ /* 0x000fe40000000000 */
[----:B------:R-:W-:Y:S02]  /*1ee0*/  VIADD R40, R40, 0x100 ;  /* 0x0000010028287836 */ /* 0x000fe40000000000 */
[----:B------:R-:W-:Y:S01]  /*1ef0*/  VIADD R9, R9, 0x100 ;  /* 0x0000010009097836 */ /* 0x000fe20000000000 */
[----:B------:R-:W-:Y:S01]  /*1f00*/  ISETP.NE.AND P1, PT, R8, RZ, PT ;  /* 0x000000ff0800720c */ /* 0x000fe20003f25270 */
[----:B--2---:R-:W-:-:S06]  /*1f10*/  DSETP.GEU.AND P0, PT, R6, R4, PT ;  /* 0x000000040600722a */ /* 0x004fcc0003f0e000 */
[----:B------:R-:W-:Y:S02]  /*1f20*/  FSEL R6, R4, R6, !P0 ;  /* 0x0000000604067208 */ /* 0x000fe40004000000 */
[----:B------:R-:W-:-:S04]  /*1f30*/  FSEL R7, R5, R7, !P0 ;  /* 0x0000000705077208 */ /* 0x000fc80004000000 */
[----:B------:R-:W-:Y:S05]  /*1f40*/  @P1 BRA `(.L_x_24) ;  /* 0xfffffffc00d81947 */ /* 0x000fea000383ffff */
.L_x_23:
[----:B------:R-:W-:Y:S05]  /*1f50*/  BSYNC.RECONVERGENT B2 ;  /* 0x0000000000027941 */ /* 0x000fea0003800200 */
.L_x_22:
[----:B------:R-:W-:Y:S05]  /*1f60*/  @!P2 BRA `(.L_x_21) ;  /* 0x000000080074a947 */ /* 0x000fea0003800000 */
[----:B------:R-:W0:Y:S01]  /*1f70*/  LDCU.64 UR8, c[0x0][0x380] ;  /* 0x00007000ff0877ac */ /* 0x000e220008000a00 */
[----:B------:R-:W-:Y:S01]  /*1f80*/  IMAD.IADD R9, R41, 0x1, -R40 ;  /* 0x0000000129097824 */ /* 0x000fe200078e0a28 */
[C---:B------:R-:W-:Y:S01]  /*1f90*/  IADD3 R5, P0, PT, R40.reuse, UR4, RZ ;  /* 0x0000000428057c10 */ /* 0x040fe2000ff1e0ff */
[----:B------:R-:W-:Y:S01]  /*1fa0*/  BSSY.RECONVERGENT B2, `(.L_x_25) ;  /* 0x0000059000027945 */ /* 0x000fe20003800200 */
[----:B------:R-:W-:Y:S02]  /*1fb0*/  VIADD R43, R40, UR4 ;  /* 0x00000004282b7c36 */ /* 0x000fe40008000000 */
[----:B------:R-:W-:Y:S01]  /*1fc0*/  ISETP.GT.AND P1, PT, R9, 0xc00, PT ;  /* 0x00000c000900780c */ /* 0x000fe20003f24270 */
[----:B------:R-:W-:Y:S01]  /*1fd0*/  IMAD.X R8, RZ, RZ, RZ, P0 ;  /* 0x000000ffff087224 */ /* 0x000fe200000e06ff */
[----:B0-----:R-:W-:-:S04]  /*1fe0*/  LEA R4, P0, R5, UR8, 0x3 ;  /* 0x0000000805047c11 */ /* 0x001fc8000f8018ff */
[----:B------:R-:W-:Y:S02]  /*1ff0*/  LEA.HI.X R5, R5, UR9, R8, 0x3, P0 ;  /* 0x0000000905057c11 */ /* 0x000fe400080f1c08 */
[----:B------:R-:W-:-:S05]  /*2000*/  IADD3 R4, P0, PT, R4, 0x1000, RZ ;  /* 0x0000100004047810 */ /* 0x000fca0007f1e0ff */
[----:B------:R-:W-:Y:S01]  /*2010*/  IMAD.X R5, RZ, RZ, R5, P0 ;  /* 0x000000ffff057224 */ /* 0x000fe200000e0605 */
[----:B------:R-:W-:Y:S01]  /*2020*/  PLOP3.LUT P0, PT, PT, PT, PT, 0x80, 0x8 ;  /* 0x000000000008781c */ /* 0x000fe20003f0f070 */
[----:B------:R-:W-:-:S12]  /*2030*/  @!P1 BRA `(.L_x_26) ;  /* 0x00000004003c9947 */ /* 0x000fd80003800000 */
[----:B------:R-:W-:Y:S01]  /*2040*/  PLOP3.LUT P0, PT, PT, PT, PT, 0x8, 0x80 ;  /* 0x000000000080781c */ /* 0x000fe20003f0e170 */
[----:B------:R-:W-:-:S12]  /*2050*/  VIADD R45, R41, 0xfffff400 ;  /* 0xfffff400292d7836 */ /* 0x000fd80000000000 */
.L_x_27:
[C---:B------:R-:W-:Y:S01]  /*2060*/  IMAD.WIDE.U32 R38, R43.reuse, 0x8, R2 ;  /* 0x000000082b267825 */ /* 0x040fe200078e0002 */
[----:B------:R-:W2:Y:S04]  /*2070*/  LDG.E.64.CONSTANT R8, desc[UR6][R4.64+-0x800] ;  /* 0xfff8000604087981 */ /* 0x000ea8000c1e9b00 */
[----:B------:R-:W3:Y:S04]  /*2080*/  LDG.E.64.CONSTANT R10, desc[UR6][R4.64] ;  /* 0x00000006040a7981 */ /* 0x000ee8000c1e9b00 */
[----:B------:R-:W4:Y:S01]  /*2090*/  LDG.E.64.CONSTANT R38, desc[UR6][R38.64] ;  /* 0x0000000626267981 */ /* 0x000f22000c1e9b00 */
[----:B------:R-:W-:-:S03]  /*20a0*/  VIADD R15, R43, 0x400 ;  /* 0x000004002b0f7836 */ /* 0x000fc60000000000 */
[----:B------:R-:W5:Y:S01]  /*20b0*/  LDG.E.64.CONSTANT R12, desc[UR6][R4.64+0x800] ;  /* 0x00080006040c7981 */ /* 0x000f62000c1e9b00 */
[----:B------:R-:W-:-:S03]  /*20c0*/  IMAD.WIDE.U32 R14, R15, 0x8, R2 ;  /* 0x000000080f0e7825 */ /* 0x000fc600078e0002 */
[----:B------:R-:W5:Y:S04]  /*20d0*/  LDG.E.64.CONSTANT R16, desc[UR6][R4.64+0x1800] ;  /* 0x0018000604107981 */ /* 0x000f68000c1e9b00 */
[----:B------:R-:W5:Y:S04]  /*20e0*/  LDG.E.64.CONSTANT R14, desc[UR6][R14.64] ;  /* 0x000000060e0e7981 */ /* 0x000f68000c1e9b00 */
[----:B------:R-:W5:Y:S01]  /*20f0*/  LDG.E.64.CONSTANT R18, desc[UR6][R4.64+0x2000] ;  /* 0x0020000604127981 */ /* 0x000f62000c1e9b00 */
        /* <DEDUP_REMOVED lines=11> */
[----:B------:R-:W5:Y:S04]  /*21b0*/  LDG.E.64.CONSTANT R34, desc[UR6][R4.64+0x6000] ;  /* 0x0060000604227981 */ /* 0x000f68000c1e9b00 */
[----:B------:R0:W5:Y:S01]  /*21c0*/  LDG.E.64.CONSTANT R36, desc[UR6][R4.64+0x6800] ;  /* 0x0068000604247981 */ /* 0x000162000c1e9b00 */
[----:B------:R-:W-:-:S05]  /*21d0*/  VIADD R40, R40, 0x1000 ;  /* 0x0000100028287836 */ /* 0x000fca0000000000 */
[----:B------:R-:W-:Y:S02]  /*21e0*/  ISETP.GE.AND P2, PT, R40, R45, PT ;  /* 0x0000002d2800720c */ /* 0x000fe40003f46270 */
[----:B0-----:R-:W-:Y:S01]  /*21f0*/  IADD3 R4, P3, PT, R4, 0x8000, RZ ;  /* 0x0000800004047810 */ /* 0x001fe20007f7e0ff */
[----:B------:R-:W-:-:S04]  /*2200*/  VIADD R43, R43, 0x1000 ;  /* 0x000010002b2b7836 */ /* 0x000fc80000000000 */
[----:B------:R-:W-:Y:S01]  /*2210*/  IMAD.X R5, RZ, RZ, R5, P3 ;  /* 0x000000ffff057224 */ /* 0x000fe200018e0605 */
[----:B----4-:R-:W-:-:S06]  /*2220*/  DSETP.GEU.AND P1, PT, R6, R38, PT ;  /* 0x000000260600722a */ /* 0x010fcc0003f2e000 */
[----:B------:R-:W-:Y:S02]  /*2230*/  FSEL R6, R38, R6, !P1 ;  /* 0x0000000626067208 */ /* 0x000fe40004800000 */
[----:B------:R-:W-:-:S06]  /*2240*/  FSEL R7, R39, R7, !P1 ;  /* 0x0000000727077208 */ /* 0x000fcc0004800000 */
[----:B--2---:R-:W-:-:S06]  /*2250*/  DSETP.GEU.AND P1, PT, R6, R8, PT ;  /* 0x000000080600722a */ /* 0x004fcc0003f2e000 */
[----:B------:R-:W-:Y:S02]  /*2260*/  FSEL R6, R8, R6, !P1 ;  /* 0x0000000608067208 */ /* 0x000fe40004800000 */
[----:B------:R-:W-:-:S06]  /*2270*/  FSEL R7, R9, R7, !P1 ;  /* 0x0000000709077208 */ /* 0x000fcc0004800000 */
[----:B---3--:R-:W-:-:S06]  /*2280*/  DSETP.GEU.AND P1, PT, R6, R10, PT ;  /* 0x0000000a0600722a */ /* 0x008fcc0003f2e000 */
[----:B------:R-:W-:Y:S02]  /*2290*/  FSEL R6, R10, R6, !P1 ;  /* 0x000000060a067208 */ /* 0x000fe40004800000 */
[----:B------:R-:W-:-:S06]  /*22a0*/  FSEL R7, R11, R7, !P1 ;  /* 0x000000070b077208 */ /* 0x000fcc0004800000 */
[----:B-----5:R-:W-:-:S06]  /*22b0*/  DSETP.GEU.AND P1, PT, R6, R12, PT ;  /* 0x0000000c0600722a */ /* 0x020fcc0003f2e000 */
        /* <DEDUP_REMOVED lines=39> */
.L_x_26:
[----:B------:R-:W-:Y:S05]  /*2530*/  BSYNC.RECONVERGENT B2 ;  /* 0x0000000000027941 */ /* 0x000fea0003800200 */
.L_x_25:
[----:B------:R-:W-:Y:S01]  /*2540*/  IMAD.IADD R8, R41, 0x1, -R40 ;  /* 0x0000000129087824 */ /* 0x000fe200078e0a28 */
[----:B------:R-:W-:Y:S04]  /*2550*/  BSSY.RECONVERGENT B2, `(.L_x_28) ;  /* 0x000002b000027945 */ /* 0x000fe80003800200 */
[----:B------:R-:W-:-:S13]  /*2560*/  ISETP.GT.AND P1, PT, R8, 0x400, PT ;  /* 0x000004000800780c */ /* 0x000fda0003f24270 */
[----:B------:R-:W-:Y:S05]  /*2570*/  @!P1 BRA `(.L_x_29) ;  /* 0x0000000000a09947 */ /* 0x000fea0003800000 */
        /* <DEDUP_REMOVED lines=9> */
[----:B------:R-:W5:Y:S04]  /*2610*/  LDG.E.64.CONSTANT R22, desc[UR6][R4.64+0x2000] ;  /* 0x0020000604167981 */ /* 0x000f68000c1e9b00 */
[----:B------:R0:W5:Y:S01]  /*2620*/  LDG.E.64.CONSTANT R8, desc[UR6][R4.64+0x2800] ;  /* 0x0028000604087981 */ /* 0x000162000c1e9b00 */
[----:B------:R-:W-:-:S02]  /*2630*/  VIADD R40, R40, 0x800 ;  /* 0x0000080028287836 */ /* 0x000fc40000000000 */
[----:B------:R-:W-:Y:S01]  /*2640*/  VIADD R43, R43, 0x800 ;  /* 0x000008002b2b7836 */ /* 0x000fe20000000000 */
[----:B0-----:R-:W-:-:S05]  /*2650*/  IADD3 R4, P2, PT, R4, 0x4000, RZ ;  /* 0x0000400004047810 */ /* 0x001fca0007f5e0ff */
        /* <DEDUP_REMOVED lines=22> */
[----:B------:R-:W-:Y:S01]  /*27c0*/  DSETP.GEU.AND P1, PT, R6, R8, PT ;  /* 0x000000080600722a */ /* 0x000fe20003f2e000 */
[----:B------:R-:W-:-:S05]  /*27d0*/  PLOP3.LUT P0, PT, PT, PT, PT, 0x8, 0x80 ;  /* 0x000000000080781c */ /* 0x000fca0003f0e170 */
[----:B------:R-:W-:Y:S02]  /*27e0*/  FSEL R6, R8, R6, !P1 ;  /* 0x0000000608067208 */ /* 0x000fe40004800000 */
[----:B------:R-:W-:-:S07]  /*27f0*/  FSEL R7, R9, R7, !P1 ;  /* 0x0000000709077208 */ /* 0x000fce0004800000 */
.L_x_29:
[----:B------:R-:W-:Y:S05]  /*2800*/  BSYNC.RECONVERGENT B2 ;  /* 0x0000000000027941 */ /* 0x000fea0003800200 */
.L_x_28:
[----:B------:R-:W-:-:S13]  /*2810*/  ISETP.LT.OR P0, PT, R40, R41, P0 ;  /* 0x000000292800720c */ /* 0x000fda0000701670 */
[----:B------:R-:W-:Y:S05]  /*2820*/  @!P0 BRA `(.L_x_21) ;  /* 0x0000000000448947 */ /* 0x000fea0003800000 */
[----:B------:R-:W-:Y:S01]  /*2830*/  IMAD.WIDE.U32 R2, R43, 0x8, R2 ;  /* 0x000000082b027825 */ /* 0x000fe200078e0002 */
[----:B------:R-:W2:Y:S04]  /*2840*/  LDG.E.64.CONSTANT R8, desc[UR6][R4.64+-0x800] ;  /* 0xfff8000604087981 */ /* 0x000ea8000c1e9b00 */
[----:B------:R-:W3:Y:S04]  /*2850*/  LDG.E.64.CONSTANT R10, desc[UR6][R4.64] ;  /* 0x00000006040a7981 */ /* 0x000ee8000c1e9b00 */
[----:B------:R-:W4:Y:S04]  /*2860*/  LDG.E.64.CONSTANT R2, desc[UR6][R2.64] ;  /* 0x0000000602027981 */ /* 0x000f28000c1e9b00 */
[----:B------:R-:W5:Y:S01]  /*2870*/  LDG.E.64.CONSTANT R12, desc[UR6][R4.64+0x800] ;  /* 0x00080006040c7981 */ /* 0x000f62000c1e9b00 */
        /* <DEDUP_REMOVED lines=11> */
[----:B------:R-:W-:-:S07]  /*2930*/  FSEL R7, R13, R3, !P0 ;  /* 0x000000030d077208 */ /* 0x000fce0004000000 */
.L_x_21:
[----:B------:R-:W-:Y:S05]  /*2940*/  BSYNC.RECONVERGENT B1 ;  /* 0x0000000000017941 */ /* 0x000fea0003800200 */
.L_x_19:
[----:B------:R-:W0:Y:S01]  /*2950*/  S2R R10, SR_LANEID ;  /* 0x00000000000a7919 */ /* 0x000e220000000000 */
[----:B------:R-:W-:Y:S04]  /*2960*/  SHFL.DOWN PT, R2, R6, 0x1, 0x1f ;  /* 0x08201f0006027f89 */ /* 0x000fe800000e0000 */
        /* <DEDUP_REMOVED lines=10> */
[----:B------:R-:W-:-:S02]  /*2a10*/  @!P2 MOV R7, 0x400 ;  /* 0x000004000007a802 */ /* 0x000fc40000000f00 */
        /* <DEDUP_REMOVED lines=8> */
[----:B------:R-:W-:Y:S01]  /*2aa0*/  SHFL.DOWN PT, R2, R4, 0x4, 0x1f ;  /* 0x08801f0004027f89 */ /* 0x000fe200000e0000 */
[----:B-1----:R-:W-:-:S03]  /*2ab0*/  @!P2 LEA R7, R8, R7, 0x18 ;  /* 0x000000070807a211 */ /* 0x002fc600078ec0ff */
[----:B------:R-:W0:Y:S02]  /*2ac0*/  SHFL.DOWN PT, R3, R5, 0x4, 0x1f ;  /* 0x08801f0005037f89 */ /* 0x000e2400000e0000 */
[----:B------:R-:W-:Y:S01]  /*2ad0*/  @!P2 IMAD.IADD R9, R6, 0x1, R7 ;  /* 0x000000010609a824 */ /* 0x000fe200078e0207 */
[----:B0-----:R-:W-:-:S06]  /*2ae0*/  DSETP.GEU.AND P0, PT, R4, R2, PT ;  /* 0x000000020400722a */ /* 0x001fcc0003f0e000 */
[----:B------:R-:W-:Y:S02]  /*2af0*/  @!P1 FSEL R4, R2, R4, !P0 ;  /* 0x0000000402049208 */ /* 0x000fe40004000000 */
[----:B------:R-:W-:Y:S02]  /*2b00*/  @!P1 FSEL R5, R3, R5, !P0 ;  /* 0x0000000503059208 */ /* 0x000fe40004000000 */
[----:B------:R-:W-:Y:S01]  /*2b10*/  ISETP.GT.AND P1, PT, R10, 0x17, PT ;  /* 0x000000170a00780c */ /* 0x000fe20003f24270 */
[----:B------:R-:W-:Y:S04]  /*2b20*/  SHFL.DOWN PT, R2, R4, 0x8, 0x1f ;  /* 0x09001f0004027f89 */ /* 0x000fe800000e0000 */
[----:B------:R-:W0:Y:S02]  /*2b30*/  SHFL.DOWN PT, R3, R5, 0x8, 0x1f ;  /* 0x09001f0005037f89 */ /* 0x000e2400000e0000 */
[----:B0-----:R-:W-:-:S06]  /*2b40*/  DSETP.GEU.AND P0, PT, R4, R2, PT ;  /* 0x000000020400722a */ /* 0x001fcc0003f0e000 */
[----:B------:R-:W-:Y:S02]  /*2b50*/  @!P1 FSEL R4, R2, R4, !P0 ;  /* 0x0000000402049208 */ /* 0x000fe40004000000 */
[----:B------:R-:W-:Y:S02]  /*2b60*/  @!P1 FSEL R5, R3, R5, !P0 ;  /* 0x0000000503059208 */ /* 0x000fe40004000000 */
[----:B------:R-:W-:Y:S01]  /*2b70*/  ISETP.GT.AND P1, PT, R10, 0xf, PT ;  /* 0x0000000f0a00780c */ /* 0x000fe20003f24270 */
[----:B------:R-:W-:Y:S04]  /*2b80*/  SHFL.DOWN PT, R2, R4, 0x10, 0x1f ;  /* 0x0a001f0004027f89 */ /* 0x000fe800000e0000 */
[----:B------:R-:W0:Y:S02]  /*2b90*/  SHFL.DOWN PT, R3, R5, 0x10, 0x1f ;  /* 0x0a001f0005037f89 */ /* 0x000e2400000e0000 */
[----:B0-----:R-:W-:-:S06]  /*2ba0*/  DSETP.GEU.AND P0, PT, R4, R2, PT ;  /* 0x000000020400722a */ /* 0x001fcc0003f0e000 */
[----:B------:R-:W-:Y:S02]  /*2bb0*/  FSEL R2, R2, R4, !P0 ;  /* 0x0000000402027208 */ /* 0x000fe40004000000 */
        /* <DEDUP_REMOVED lines=10> */
[----:B--2---:R-:W0:Y:S04]  /*2c60*/  LDS.128 R8, [UR4+0x10] ;  /* 0x00001004ff087984 */ /* 0x004e280008000c00 */
        /* <DEDUP_REMOVED lines=25> */
.L_x_2:
        /* <DEDUP_REMOVED lines=12> */
.L_x_32:
[----:B------:R-:W-:Y:S05]  /*2ec0*/  BSYNC.RECONVERGENT B1 ;  /* 0x0000000000017941 */ /* 0x000fea0003800200 */
.L_x_31:
        /* <DEDUP_REMOVED lines=17> */
.L_x_37:
        /* <DEDUP_REMOVED lines=12> */
.L_x_36:
[----:B------:R-:W-:Y:S05]  /*30a0*/  BSYNC.RECONVERGENT B2 ;  /* 0x0000000000027941 */ /* 0x000fea0003800200 */
.L_x_35:
        /* <DEDUP_REMOVED lines=9> */
.L_x_40:
        /* <DEDUP_REMOVED lines=74> */
.L_x_39:
[----:B------:R-:W-:Y:S05]  /*35e0*/  BSYNC.RECONVERGENT B2 ;  /* 0x0000000000027941 */ /* 0x000fea0003800200 */
.L_x_38:
        /* <DEDUP_REMOVED lines=42> */
.L_x_42:
[----:B------:R-:W-:Y:S05]  /*3890*/  BSYNC.RECONVERGENT B2 ;  /* 0x0000000000027941 */ /* 0x000fea0003800200 */
.L_x_41:
        /* <DEDUP_REMOVED lines=20> */
.L_x_34:
[----:B------:R-:W-:Y:S05]  /*39e0*/  BSYNC.RECONVERGENT B1 ;  /* 0x0000000000017941 */ /* 0x000fea0003800200 */
.L_x_33:
        /* <DEDUP_REMOVED lines=14> */
[----:B------:R-:W-:Y:S01]  /*3ad0*/  IMAD.MOV.U32 R2, RZ, RZ, R9 ;  /* 0x000000ffff027224 */ /* 0x000fe200078e0009 */
[----:B------:R-:W-:Y:S01]  /*3ae0*/  @!P2 MOV R4, 0x400 ;  /* 0x000004000004a802 */ /* 0x000fe20000000f00 */
[----:B------:R-:W-:Y:S01]  /*3af0*/  IMAD.MOV.U32 R3, RZ, RZ, R11 ;  /* 0x000000ffff037224 */ /* 0x000fe200078e000b */
[----:B------:R-:W0:Y:S01]  /*3b00*/  SHFL.DOWN PT, R7, R11, 0x2, 0x1f ;  /* 0x08401f000b077f89 */ /* 0x000e2200000e0000 */
[----:B------:R-:W-:Y:S01]  /*3b10*/  @!P2 SHF.R.U32.HI R0, RZ, 0x2, R5 ;  /* 0x00000002ff00a819 */ /* 0x000fe20000011605 */
[----:B------:R-:W1:Y:S03]  /*3b20*/  @!P2 S2R R13, SR_CgaCtaId ;  /* 0x00000000000da919 */ /* 0x000e660000008800 */
[----:B------:R-:W-:Y:S01]  /*3b30*/  @!P2 LOP3.LUT R0, R0, 0xf8, RZ, 0xc0, !PT ;  /* 0x000000f80000a812 */ /* 0x000fe200078ec0ff */
[----:B0-----:R-:W-:-:S06]  /*3b40*/  DSETP.GEU.AND P0, PT, R2, R6, PT ;  /* 0x000000060200722a */ /* 0x001fcc0003f0e000 */
[----:B------:R-:W-:Y:S02]  /*3b50*/  @!P1 FSEL R9, R6, R9, !P0 ;  /* 0x0000000906099208 */ /* 0x000fe40004000000 */
[----:B------:R-:W-:Y:S02]  /*3b60*/  @!P1 FSEL R11, R7, R11, !P0 ;  /* 0x0000000b070b9208 */ /* 0x000fe40004000000 */
[----:B------:R-:W-:Y:S01]  /*3b70*/  ISETP.GT.AND P1, PT, R8, 0x1b, PT ;  /* 0x0000001b0800780c */ /* 0x000fe20003f24270 */
[----:B------:R-:W-:Y:S01]  /*3b80*/  SHFL.DOWN PT, R2, R9, 0x4, 0x1f ;  /* 0x08801f0009027f89 */ /* 0x000fe200000e0000 */
[----:B------:R-:W-:Y:S01]  /*3b90*/  IMAD.MOV.U32 R6, RZ, RZ, R9 ;  /* 0x000000ffff067224 */ /* 0x000fe200078e0009 */
[----:B-1----:R-:W-:Y:S01]  /*3ba0*/  @!P2 LEA R13, R13, R4, 0x18 ;  /* 0x000000040d0da211 */ /* 0x002fe200078ec0ff */
[----:B------:R-:W-:Y:S01]  /*3bb0*/  IMAD.MOV.U32 R7, RZ, RZ, R11 ;  /* 0x000000ffff077224 */ /* 0x000fe200078e000b */
[----:B------:R-:W0:Y:S03]  /*3bc0*/  SHFL.DOWN PT, R3, R11, 0x4, 0x1f ;  /* 0x08801f000b037f89 */ /* 0x000e2600000e0000 */
[----:B------:R-:W-:-:S02]  /*3bd0*/  @!P2 IMAD.IADD R13, R0, 0x1, R13 ;  /* 0x00000001000da824 */ /* 0x000fc400078e020d */
[----:B0-----:R-:W-:-:S06]  /*3be0*/  DSETP.GEU.AND P0, PT, R6, R2, PT ;  /* 0x000000020600722a */ /* 0x001fcc0003f0e000 */
[----:B------:R-:W-:Y:S02]  /*3bf0*/  @!P1 FSEL R9, R2, R9, !P0 ;  /* 0x0000000902099208 */ /* 0x000fe40004000000 */
[----:B------:R-:W-:Y:S02]  /*3c00*/  @!P1 FSEL R11, R3, R11, !P0 ;  /* 0x0000000b030b9208 */ /* 0x000fe40004000000 */
[----:B------:R-:W-:Y:S01]  /*3c10*/  ISETP.GT.AND P1, PT, R8, 0x17, PT ;  /* 0x000000170800780c */ /* 0x000fe20003f24270 */
[----:B------:R-:W-:Y:S01]  /*3c20*/  SHFL.DOWN PT, R2, R9, 0x8, 0x1f ;  /* 0x09001f0009027f89 */ /* 0x000fe200000e0000 */
[----:B------:R-:W-:Y:S02]  /*3c30*/  IMAD.MOV.U32 R6, RZ, RZ, R9 ;  /* 0x000000ffff067224 */ /* 0x000fe400078e0009 */
[----:B------:R-:W-:Y:S01]  /*3c40*/  IMAD.MOV.U32 R7, RZ, RZ, R11 ;  /* 0x000000ffff077224 */ /* 0x000fe200078e000b */
[----:B------:R-:W0:Y:S05]  /*3c50*/  SHFL.DOWN PT, R3, R11, 0x8, 0x1f ;  /* 0x09001f000b037f89 */ /* 0x000e2a00000e0000 */
        /* <DEDUP_REMOVED lines=20> */
[----:B------:R-:W0:Y:S04]  /*3da0*/  LDS.128 R8, [UR4+0x10] ;  /* 0x00001004ff087984 */ /* 0x000e280008000c00 */
[----:B-1----:R-:W1:Y:S01]  /*3db0*/  LDS.128 R12, [UR4+0x20] ;  /* 0x00002004ff0c7984 */ /* 0x002e620008000c00 */
        /* <DEDUP_REMOVED lines=24> */
.L_x_43:
        /* <DEDUP_REMOVED lines=20> */
[----:B------:R-:W0:Y:S05]  /*4080*/  SHFL.DOWN PT, R7, R0, 0x2, R11 ;  /* 0x0840000000077989 */ /* 0x000e2a00000e000b */
[----:B0-----:R-:W-:-:S06]  /*4090*/  DSETP.GEU.AND P0, PT, R2, R6, PT ;  /* 0x000000060200722a */ /* 0x001fcc0003f0e000 */
[----:B------:R-:W-:Y:S01]  /*40a0*/  @!P1 FSEL R9, R6, R9, !P0 ;  /* 0x0000000906099208 */ /* 0x000fe20004000000 */
[----:B------:R-:W-:Y:S01]  /*40b0*/  VIADD R6, R8, 0x4 ;  /* 0x0000000408067836 */ /* 0x000fe20000000000 */
[----:B------:R-:W-:-:S03]  /*40c0*/  @!P1 FSEL R0, R7, R0, !P0 ;  /* 0x0000000007009208 */ /* 0x000fc60004000000 */
[----:B------:R-:W-:Y:S01]  /*40d0*/  SHFL.DOWN PT, R2, R9, 0x4, R11 ;  /* 0x0880000009027989 */ /* 0x000fe200000e000b */
[----:B------:R-:W-:Y:S01]  /*40e0*/  ISETP.GT.AND P1, PT, R6, R11, PT ;  /* 0x0000000b0600720c */ /* 0x000fe20003f24270 */
[----:B------:R-:W-:Y:S02]  /*40f0*/  IMAD.MOV.U32 R6, RZ, RZ, R9 ;  /* 0x000000ffff067224 */ /* 0x000fe400078e0009 */
[----:B------:R-:W0:Y:S01]  /*4100*/  SHFL.DOWN PT, R3, R0, 0x4, R11 ;  /* 0x0880000000037989 */ /* 0x000e2200000e000b */
[----:B------:R-:W-:-:S06]  /*4110*/  IMAD.MOV.U32 R7, RZ, RZ, R0 ;  /* 0x000000ffff077224 */ /* 0x000fcc00078e0000 */
[----:B0-----:R-:W-:Y:S01]  /*4120*/  DSETP.GEU.AND P0, PT, R6, R2, PT ;  /* 0x000000020600722a */ /* 0x001fe20003f0e000 */
[----:B------:R-:W-:-:S05]  /*4130*/  VIADD R6, R8, 0x8 ;  /* 0x0000000808067836 */ /* 0x000fca0000000000 */
        /* <DEDUP_REMOVED lines=15> */
[----:B------:R-:W-:Y:S02]  /*4230*/  IMAD.MOV.U32 R6, RZ, RZ, R9 ;  /* 0x000000ffff067224 */ /* 0x000fe400078e0009 */
[----:B------:R-:W-:Y:S01]  /*4240*/  IMAD.MOV.U32 R7, RZ, RZ, R0 ;  /* 0x000000ffff077224 */ /* 0x000fe200078e0000 */
[----:B------:R-:W0:Y:S05]  /*4250*/  SHFL.DOWN PT, R3, R0, 0x10, R11 ;  /* 0x0a00000000037989 */ /* 0x000e2a00000e000b */
[----:B0-----:R-:W-:Y:S01]  /*4260*/  DSETP.GEU.AND P1, PT, R6, R2, PT ;  /* 0x000000020600722a */ /* 0x001fe20003f2e000 */
[----:B------:R-:W-:-:S02]  /*4270*/  @!P0 MOV R7, 0x400 ;  /* 0x0000040000078802 */ /* 0x000fc40000000f00 */
[----:B------:R-:W-:Y:S02]  /*4280*/  @!P0 SHF.R.U32.HI R6, RZ, 0x2, R5 ;  /* 0x00000002ff068819 */ /* 0x000fe40000011605 */
[----:B-1----:R-:W-:Y:S02]  /*4290*/  @!P0 LEA R7, R10, R7, 0x18 ;  /* 0x000000070a078211 */ /* 0x002fe400078ec0ff */
[----:B------:R-:W-:Y:S02]  /*42a0*/  @!P0 LOP3.LUT R6, R6, 0xf8, RZ, 0xc0, !PT ;  /* 0x000000f806068812 */ /* 0x000fe400078ec0ff */
[----:B------:R-:W-:Y:S02]  /*42b0*/  @!P2 FSEL R9, R2, R9, !P1 ;  /* 0x000000090209a208 */ /* 0x000fe40004800000 */
[----:B------:R-:W-:Y:S01]  /*42c0*/  @!P2 FSEL R0, R3, R0, !P1 ;  /* 0x000000000300a208 */ /* 0x000fe20004800000 */
[----:B------:R-:W-:Y:S02]  /*42d0*/  @!P0 IMAD.IADD R3, R6, 0x1, R7 ;  /* 0x0000000106038824 */ /* 0x000fe400078e0207 */
[----:B------:R-:W-:-:S02]  /*42e0*/  IMAD.MOV.U32 R6, RZ, RZ, R9 ;  /* 0x000000ffff067224 */ /* 0x000fc400078e0009 */
[----:B------:R-:W-:-:S05]  /*42f0*/  IMAD.MOV.U32 R7, RZ, RZ, R0 ;  /* 0x000000ffff077224 */ /* 0x000fca00078e0000 */
[----:B------:R1:W-:Y:S01]  /*4300*/  @!P0 STS.64 [R3+0x8], R6 ;  /* 0x0000080603008388 */ /* 0x0003e20000000a00 */
[----:B------:R-:W-:Y:S01]  /*4310*/  BAR.SYNC.DEFER_BLOCKING 0x0 ;  /* 0x0000000000007b1d */ /* 0x000fe20000010000 */
[----:B------:R-:W-:-:S13]  /*4320*/  ISETP.NE.AND P0, PT, R5, RZ, PT ;  /* 0x000000ff0500720c */ /* 0x000fda0003f05270 */
[----:B-1----:R-:W-:Y:S05]  /*4330*/  @P0 BRA `(.L_x_17) ;  /* 0x0000001800340947 */ /* 0x002fea0003800000 */
[----:B------:R-:W0:Y:S01]  /*4340*/  S2UR UR5, SR_CgaCtaId ;  /* 0x00000000000579c3 */ /* 0x000e220000008800 */
[----:B------:R-:W-:Y:S01]  /*4350*/  UMOV UR4, 0x400 ;  /* 0x0000040000047882 */ /* 0x000fe20000000000 */
[C---:B------:R-:W-:Y:S02]  /*4360*/  ISETP.GT.AND P3, PT, R4.reuse, 0x20, PT ;  /* 0x000000200400780c */ /* 0x040fe40003f64270 */
        /* <DEDUP_REMOVED lines=10> */
[----:B------:R-:W-:Y:S01]  /*4410*/  ISETP.GT.AND P1, PT, R4, 0x60, PT ;  /* 0x000000600400780c */ /* 0x000fe20003f24270 */
[----:B------:R-:W-:Y:S02]  /*4420*/  IMAD.MOV.U32 R2, RZ, RZ, R6 ;  /* 0x000000ffff027224 */ /* 0x000fe400078e0006 */
        /* <DEDUP_REMOVED lines=29> */
.L_x_30:
[----:B------:R-:W0:Y:S01]  /*4600*/  S2R R41, SR_TID.X ;  /* 0x0000000000297919 */ /* 0x000e220000002100 */
[----:B------:R-:W0:Y:S02]  /*4610*/  LDC.64 R6, c[0x0][0x380] ;  /* 0x0000e000ff067b82 */ /* 0x000e240000000a00 */
[----:B0-----:R-:W-:-:S05]  /*4620*/  IMAD.WIDE.U32 R6, R41, 0x8, R6 ;  /* 0x0000000829067825 */ /* 0x001fca00078e0006 */
[----:B------:R-:W2:Y:S04]  /*4630*/  LDG.E.64.CONSTANT R20, desc[UR6][R6.64] ;  /* 0x0000000606147981 */ /* 0x000ea8000c1e9b00 */
[----:B------:R-:W2:Y:S04]  /*4640*/  LDG.E.64.CONSTANT R2, desc[UR6][R6.64+0x800] ;  /* 0x0008000606027981 */ /* 0x000ea8000c1e9b00 */
[----:B------:R-:W3:Y:S04]  /*4650*/  LDG.E.64.CONSTANT R8, desc[UR6][R6.64+0x1000] ;  /* 0x0010000606087981 */ /* 0x000ee8000c1e9b00 */
[----:B------:R-:W4:Y:S04]  /*4660*/  LDG.E.64.CONSTANT R10, desc[UR6][R6.64+0x1800] ;  /* 0x00180006060a7981 */ /* 0x000f28000c1e9b00 */
[----:B------:R-:W5:Y:S04]  /*4670*/  LDG.E.64.CONSTANT R12, desc[UR6][R6.64+0x2000] ;  /* 0x00200006060c7981 */ /* 0x000f68000c1e9b00 */
[----:B------:R-:W5:Y:S04]  /*4680*/  LDG.E.64.CONSTANT R14, desc[UR6][R6.64+0x2800] ;  /* 0x00280006060e7981 */ /* 0x000f68000c1e9b00 */
[----:B------:R-:W5:Y:S04]  /*4690*/  LDG.E.64.CONSTANT R16, desc[UR6][R6.64+0x3000] ;  /* 0x0030000606107981 */ /* 0x000f68000c1e9b00 */
[----:B------:R-:W5:Y:S01]  /*46a0*/  LDG.E.64.CONSTANT R18, desc[UR6][R6.64+0x3800] ;  /* 0x0038000606127981 */ /* 0x000f62000c1e9b00 */
[----:B------:R-:W-:Y:S01]  /*46b0*/  ISETP.GE.U32.AND P1, PT, R4, 0x1000, PT ;  /* 0x000010000400780c */ /* 0x000fe20003f26070 */
[----:B------:R-:W-:Y:S01]  /*46c0*/  IMAD.MOV.U32 R45, RZ, RZ, 0x800 ;  /* 0x00000800ff2d7424 */ /* 0x000fe200078e00ff */
[----:B--2---:R-:W-:-:S06]  /*46d0*/  DSETP.GEU.AND P0, PT, R20, R2, PT ;  /* 0x000000021400722a */ /* 0x004fcc0003f0e000 */
        /* <DEDUP_REMOVED lines=21> */
[----:B------:R-:W0:Y:S01]  /*4830*/  LDC R24, c[0x0][0x390] ;  /* 0x0000e400ff187b82 */ /* 0x000e220000000800 */
[----:B------:R-:W-:Y:S02]  /*4840*/  VIADD R0, R4, 0xfffff800 ;  /* 0xfffff80004007836 */ /* 0x000fe40000000000 */
[----:B------:R-:W-:-:S07]  /*4850*/  IMAD.MOV.U32 R45, RZ, RZ, 0x800 ;  /* 0x00000800ff2d7424 */ /* 0x000fce00078e00ff */
.L_x_46:
[----:B------:R-:W-:-:S05]  /*4860*/  IMAD.WIDE R4, R45, 0x8, R6 ;  /* 0x000000082d047825 */ /* 0x000fca00078e0206 */
[----:B------:R-:W2:Y:S04]  /*4870*/  LDG.E.64.CONSTANT R10, desc[UR6][R4.64] ;  /* 0x00000006040a7981 */ /* 0x000ea8000c1e9b00 */
[----:B------:R-:W3:Y:S04]  /*4880*/  LDG.E.64.CONSTANT R12, desc[UR6][R4.64+0x800] ;  /* 0x00080006040c7981 */ /* 0x000ee8000c1e9b00 */
[----:B------:R-:W4:Y:S04]  /*4890*/  LDG.E.64.CONSTANT R14, desc[UR6][R4.64+0x1000] ;  /* 0x00100006040e7981 */ /* 0x000f28000c1e9b00 */
[----:B------:R-:W5:Y:S04]  /*48a0*/  LDG.E.64.CONSTANT R16, desc[UR6][R4.64+0x1800] ;  /* 0x0018000604107981 */ /* 0x000f68000c1e9b00 */
[----:B------:R-:W5:Y:S04]  /*48b0*/  LDG.E.64.CONSTANT R18, desc[UR6][R4.64+0x2000] ;  /* 0x0020000604127981 */ /* 0x000f68000c1e9b00 */
[----:B------:R-:W5:Y:S04]  /*48c0*/  LDG.E.64.CONSTANT R20, desc[UR6][R4.64+0x2800] ;  /* 0x0028000604147981 */ /* 0x000f68000c1e9b00 */
[----:B------:R-:W5:Y:S04]  /*48d0*/  LDG.E.64.CONSTANT R22, desc[UR6][R4.64+0x3000] ;  /* 0x0030000604167981 */ /* 0x000f68000c1e9b00 */
[----:B------:R0:W5:Y:S02]  /*48e0*/  LDG.E.64.CONSTANT R8, desc[UR6][R4.64+0x3800] ;  /* 0x0038000604087981 */ /* 0x000164000c1e9b00 */
[----:B0-----:R-:W-:-:S04]  /*48f0*/  IMAD.MOV.U32 R4, RZ, RZ, R24 ;  /* 0x000000ffff047224 */ /* 0x001fc800078e0018 */
[----:B------:R-:W-:-:S05]  /*4900*/  IMAD.IADD R5, R4, 0x1, -R45 ;  /* 0x0000000104057824 */ /* 0x000fca00078e0a2d */
[----:B------:R-:W-:Y:S01]  /*4910*/  ISETP.GE.AND P1, PT, R5, 0x800, PT ;  /* 0x000008000500780c */ /* 0x000fe20003f26270 */
        /* <DEDUP_REMOVED lines=25> */
[----:B------:R-:W-:-:S05]  /*4ab0*/  VIADD R45, R45, 0x800 ;  /* 0x000008002d2d7836 */ /* 0x000fca0000000000 */
[----:B------:R-:W-:-:S13]  /*4ac0*/  ISETP.GT.AND P0, PT, R45, R0, PT ;  /* 0x000000002d00720c */ /* 0x000fda0003f04270 */
[----:B------:R-:W-:Y:S05]  /*4ad0*/  @!P0 BRA `(.L_x_46) ;  /* 0xfffffffc00608947 */ /* 0x000fea000383ffff */
.L_x_44:
[----:B------:R-:W-:-:S13]  /*4ae0*/  ISETP.GE.AND P0, PT, R45, R4, PT ;  /* 0x000000042d00720c */ /* 0x000fda0003f06270 */
[----:B------:R-:W-:Y:S05]  /*4af0*/  @P0 BRA `(.L_x_45) ;  /* 0x0000000800fc0947 */ /* 0x000fea0003800000 */
[----:B------:R-:W-:Y:S01]  /*4b00*/  IMAD.IADD R0, R4, 0x1, -R45 ;  /* 0x0000000104007824 */ /* 0x000fe200078e0a2d */
[----:B------:R-:W-:Y:S04]  /*4b10*/  BSSY.RECONVERGENT B1, `(.L_x_45) ;  /* 0x00000bd000017945 */ /* 0x000fe80003800200 */
[----:B------:R-:W-:-:S13]  /*4b20*/  ISETP.GE.AND P0, PT, R41, R0, PT ;  /* 0x000000002900720c */ /* 0x000fda0003f06270 */
[----:B------:R-:W-:Y:S05]  /*4b30*/  @P0 BRA `(.L_x_47) ;  /* 0x0000000800e80947 */ /* 0x000fea0003800000 */
[----:B------:R-:W-:Y:S01]  /*4b40*/  LOP3.LUT R5, RZ, R41, RZ, 0x33, !PT ;  /* 0x00000029ff057212 */ /* 0x000fe200078e33ff */
[----:B------:R-:W-:Y:S01]  /*4b50*/  BSSY.RECONVERGENT B2, `(.L_x_48) ;  /* 0x0000017000027945 */ /* 0x000fe20003800200 */
[----:B------:R-:W-:Y:S02]  /*4b60*/  IMAD.MOV.U32 R43, RZ, RZ, R41 ;  /* 0x000000ffff2b7224 */ /* 0x000fe400078e0029 */
[----:B------:R-:W-:-:S04]  /*4b70*/  IADD3 R4, PT, PT, -R45, R4, R5 ;  /* 0x000000042d047210 */ /* 0x000fc80007ffe105 */
[C---:B------:R-:W-:Y:S02]  /*4b80*/  LOP3.LUT R5, R4.reuse, 0x300, RZ, 0xc0, !PT ;  /* 0x0000030004057812 */ /* 0x040fe400078ec0ff */
[----:B------:R-:W-:Y:S02]  /*4b90*/  ISETP.GE.U32.AND P2, PT, R4, 0x300, PT ;  /* 0x000003000400780c */ /* 0x000fe40003f46070 */
[----:B------:R-:W-:-:S13]  /*4ba0*/  ISETP.NE.AND P0, PT, R5, 0x300, PT ;  /* 0x000003000500780c */ /* 0x000fda0003f05270 */
[----:B------:R-:W-:Y:S05]  /*4bb0*/  @!P0 BRA `(.L_x_49) ;  /* 0x0000000000408947 */ /* 0x000fea0003800000 */
[----:B------:R-:W0:Y:S01]  /*4bc0*/  LDC.64 R6, c[0x0][0x380] ;  /* 0x0000e000ff067b82 */ /* 0x000e220000000a00 */
[----:B------:R-:W-:Y:S01]  /*4bd0*/  LEA.HI R4, R4, 0x1, RZ, 0x18 ;  /* 0x0000000104047811 */ /* 0x000fe200078fc0ff */
[----:B------:R-:W-:Y:S02]  /*4be0*/  IMAD.IADD R9, R41, 0x1, R45 ;  /* 0x0000000129097824 */ /* 0x000fe400078e022d */
[----:B------:R-:W-:Y:S01]  /*4bf0*/  IMAD.MOV.U32 R43, RZ, RZ, R41 ;  /* 0x000000ffff2b7224 */ /* 0x000fe200078e0029 */
[----:B------:R-:W-:-:S05]  /*4c00*/  LOP3.LUT R4, R4, 0x3, RZ, 0xc0, !PT ;  /* 0x0000000304047812 */ /* 0x000fca00078ec0ff */
[----:B------:R-:W-:-:S07]  /*4c10*/  IMAD.MOV R8, RZ, RZ, -R4 ;  /* 0x000000ffff087224 */ /* 0x000fce00078e0a04 */
.L_x_50:
[----:B0-----:R-:W-:-:S06]  /*4c20*/  IMAD.WIDE.U32 R4, R9, 0x8, R6 ;  /* 0x0000000809047825 */ /* 0x001fcc00078e0006 */
        /* <DEDUP_REMOVED lines=9> */
.L_x_49:
[----:B------:R-:W-:Y:S05]  /*4cc0*/  BSYNC.RECONVERGENT B2 ;  /* 0x0000000000027941 */ /* 0x000fea0003800200 */
.L_x_48:
[----:B------:R-:W-:Y:S05]  /*4cd0*/  @!P2 BRA `(.L_x_47) ;  /* 0x000000080080a947 */ /* 0x000fea0003800000 */
[----:B------:R-:W0:Y:S01]  /*4ce0*/  LDCU.64 UR4, c[0x0][0x380] ;  /* 0x00007000ff0477ac */ /* 0x000e220008000a00 */
[----:B------:R-:W-:Y:S01]  /*4cf0*/  IMAD.IADD R7, R0, 0x1, -R43 ;  /* 0x0000000100077824 */ /* 0x000fe200078e0a2b */
[C---:B------:R-:W-:Y:S01]  /*4d00*/  IADD3 R5, P0, PT, R43.reuse, R45, RZ ;  /* 0x0000002d2b057210 */ /* 0x040fe20007f1e0ff */
[----:B------:R-:W-:Y:S01]  /*4d10*/  BSSY.RECONVERGENT B2, `(.L_x_51) ;  /* 0x000005a000027945 */ /* 0x000fe20003800200 */
[----:B------:R-:W-:Y:S02]  /*4d20*/  IMAD.IADD R45, R43, 0x1, R45 ;  /* 0x000000012b2d7824 */ /* 0x000fe400078e022d */
        /* <DEDUP_REMOVED lines=8> */
[----:B------:R-:W0:Y:S01]  /*4db0*/  LDC.64 R6, c[0x0][0x380] ;  /* 0x0000e000ff067b82 */ /* 0x000e220000000a00 */
[----:B------:R-:W-:Y:S01]  /*4dc0*/  PLOP3.LUT P0, PT, PT, PT, PT, 0x8, 0x80 ;  /* 0x000000000080781c */ /* 0x000fe20003f0e170 */
[----:B------:R-:W-:-:S12]  /*4dd0*/  VIADD R40, R0, 0xfffff400 ;  /* 0xfffff40000287836 */ /* 0x000fd80000000000 */
.L_x_53:
[C---:B0-----:R-:W-:Y:S01]  /*4de0*/  IMAD.WIDE.U32 R38, R45.reuse, 0x8, R6 ;  /* 0x000000082d267825 */ /* 0x041fe200078e0006 */
        /* <DEDUP_REMOVED lines=76> */
.L_x_52:
[----:B------:R-:W-:Y:S05]  /*52b0*/  BSYNC.RECONVERGENT B2 ;  /* 0x0000000000027941 */ /* 0x000fea0003800200 */
.L_x_51:
[----:B------:R-:W-:Y:S01]  /*52c0*/  IMAD.IADD R6, R0, 0x1, -R43 ;  /* 0x0000000100067824 */ /* 0x000fe200078e0a2b */
[----:B------:R-:W-:Y:S04]  /*52d0*/  BSSY.RECONVERGENT B2, `(.L_x_54) ;  /* 0x000002c000027945 */ /* 0x000fe80003800200 */
[----:B------:R-:W-:-:S13]  /*52e0*/  ISETP.GT.AND P1, PT, R6, 0x400, PT ;  /* 0x000004000600780c */ /* 0x000fda0003f24270 */
[----:B------:R-:W-:Y:S05]  /*52f0*/  @!P1 BRA `(.L_x_55) ;  /* 0x0000000000a49947 */ /* 0x000fea0003800000 */
[----:B------:R-:W0:Y:S01]  /*5300*/  LDC.64 R16, c[0x0][0x380] ;  /* 0x0000e000ff107b82 */ /* 0x000e220000000a00 */
[----:B------:R-:W2:Y:S04]  /*5310*/  LDG.E.64.CONSTANT R10, desc[UR6][R4.64+-0x800] ;  /* 0xfff80006040a7981 */ /* 0x000ea8000c1e9b00 */
[----:B------:R-:W3:Y:S01]  /*5320*/  LDG.E.64.CONSTANT R12, desc[UR6][R4.64] ;  /* 0x00000006040c7981 */ /* 0x000ee2000c1e9b00 */
[----:B------:R-:W-:-:S03]  /*5330*/  VIADD R7, R45, 0x400 ;  /* 0x000004002d077836 */ /* 0x000fc60000000000 */
[----:B------:R-:W4:Y:S04]  /*5340*/  LDG.E.64.CONSTANT R14, desc[UR6][R4.64+0x800] ;  /* 0x00080006040e7981 */ /* 0x000f28000c1e9b00 */
[----:B------:R-:W5:Y:S04]  /*5350*/  LDG.E.64.CONSTANT R18, desc[UR6][R4.64+0x1800] ;  /* 0x0018000604127981 */ /* 0x000f68000c1e9b00 */
[----:B------:R-:W5:Y:S01]  /*5360*/  LDG.E.64.CONSTANT R20, desc[UR6][R4.64+0x2000] ;  /* 0x0020000604147981 */ /* 0x000f62000c1e9b00 */
[----:B0-----:R-:W-:-:S06]  /*5370*/  IMAD.WIDE.U32 R8, R45, 0x8, R16 ;  /* 0x000000082d087825 */ /* 0x001fcc00078e0010 */
[----:B------:R-:W2:Y:S01]  /*5380*/  LDG.E.64.CONSTANT R8, desc[UR6][R8.64] ;  /* 0x0000000608087981 */ /* 0x000ea2000c1e9b00 */
[----:B------:R-:W-:-:S03]  /*5390*/  IMAD.WIDE.U32 R16, R7, 0x8, R16 ;  /* 0x0000000807107825 */ /* 0x000fc600078e0010 */
[----:B------:R0:W5:Y:S04]  /*53a0*/  LDG.E.64.CONSTANT R6, desc[UR6][R4.64+0x2800] ;  /* 0x0028000604067981 */ /* 0x000168000c1e9b00 */
[----:B------:R-:W5:Y:S01]  /*53b0*/  LDG.E.64.CONSTANT R16, desc[UR6][R16.64] ;  /* 0x0000000610107981 */ /* 0x000f62000c1e9b00 */
[----:B------:R-:W-:Y:S01]  /*53c0*/  VIADD R43, R43, 0x800 ;  /* 0x000008002b2b7836 */ /* 0x000fe20000000000 */
[----:B0-----:R-:W-:Y:S01]  /*53d0*/  IADD3 R4, P2, PT, R4, 0x4000, RZ ;  /* 0x0000400004047810 */ /* 0x001fe20007f5e0ff */
[----:B------:R-:W-:-:S04]  /*53e0*/  VIADD R45, R45, 0x800 ;  /* 0x000008002d2d7836 */ /* 0x000fc80000000000 */
[----:B------:R-:W-:Y:S01]  /*53f0*/  IMAD.X R5, RZ, RZ, R5, P2 ;  /* 0x000000ffff057224 */ /* 0x000fe200010e0605 */
        /* <DEDUP_REMOVED lines=25> */
.L_x_55:
[----:B------:R-:W-:Y:S05]  /*5590*/  BSYNC.RECONVERGENT B2 ;  /* 0x0000000000027941 */ /* 0x000fea0003800200 */
.L_x_54:
[----:B------:R-:W-:-:S13]  /*55a0*/  ISETP.LT.OR P0, PT, R43, R0, P0 ;  /* 0x000000002b00720c */ /* 0x000fda0000701670 */
[----:B------:R-:W-:Y:S05]  /*55b0*/  @!P0 BRA `(.L_x_47) ;  /* 0x0000000000488947 */ /* 0x000fea0003800000 */
[----:B------:R-:W0:Y:S01]  /*55c0*/  LDC.64 R6, c[0x0][0x380] ;  /* 0x0000e000ff067b82 */ /* 0x000e220000000a00 */
[----:B------:R-:W2:Y:S04]  /*55d0*/  LDG.E.64.CONSTANT R8, desc[UR6][R4.64+-0x800] ;  /* 0xfff8000604087981 */ /* 0x000ea8000c1e9b00 */
[----:B------:R-:W3:Y:S04]  /*55e0*/  LDG.E.64.CONSTANT R10, desc[UR6][R4.64] ;  /* 0x00000006040a7981 */ /* 0x000ee8000c1e9b00 */
[----:B------:R-:W4:Y:S01]  /*55f0*/  LDG.E.64.CONSTANT R12, desc[UR6][R4.64+0x800] ;  /* 0x00080006040c7981 */ /* 0x000f22000c1e9b00 */
[----:B0-----:R-:W-:-:S06]  /*5600*/  IMAD.WIDE.U32 R6, R45, 0x8, R6 ;  /* 0x000000082d067825 */ /* 0x001fcc00078e0006 */
[----:B------:R-:W5:Y:S02]  /*5610*/  LDG.E.64.CONSTANT R6, desc[UR6][R6.64] ;  /* 0x0000000606067981 */ /* 0x000f64000c1e9b00 */
[----:B-----5:R-:W-:-:S06]  /*5620*/  DSETP.GEU.AND P0, PT, R2, R6, PT ;  /* 0x000000060200722a */ /* 0x020fcc0003f0e000 */
        /* <DEDUP_REMOVED lines=10> */
[----:B------:R-:W-:-:S07]  /*56d0*/  FSEL R3, R13, R3, !P0 ;  /* 0x000000030d037208 */ /* 0x000fce0004000000 */
.L_x_47:
[----:B------:R-:W-:Y:S05]  /*56e0*/  BSYNC.RECONVERGENT B1 ;  /* 0x0000000000017941 */ /* 0x000fea0003800200 */
.L_x_45:
        /* <DEDUP_REMOVED lines=54> */
[----:B------:R-:W1:Y:S01]  /*5a50*/  S2UR UR5, SR_CgaCtaId ;  /* 0x00000000000579c3 */ /* 0x000e620000008800 */
[----:B------:R-:W-:Y:S02]  /*5a60*/  UMOV UR4, 0x400 ;  /* 0x0000040000047882 */ /* 0x000fe40000000000 */
[----:B-1----:R-:W-:-:S09]  /*5a70*/  ULEA UR4, UR5, UR4, 0x18 ;  /* 0x0000000405047291 */ /* 0x002fd2000f8ec0ff */
[----:B0-----:R-:W0:Y:S04]  /*5a80*/  LDS.128 R8, [UR4+0x10] ;  /* 0x00001004ff087984 */ /* 0x001e280008000c00 */
        /* <DEDUP_REMOVED lines=23> */
[----:B------:R-:W-:-:S07]  /*5c00*/  FSEL R7, R3, R5, !P1 ;  /* 0x0000000503077208 */ /* 0x000fce0004800000 */
.L_x_17:
[----:B------:R-:W-:Y:S05]  /*5c10*/  BSYNC.RECONVERGENT B0 ;  /* 0x0000000000007941 */ /* 0x000fea0003800200 */
.L_x_1:
[----:B------:R-:W-:Y:S05]  /*5c20*/  @P0 EXIT ;  /* 0x000000000000094d */ /* 0x000fea0003800000 */
[----:B------:R-:W4:Y:S01]  /*5c30*/  LDCU.64 UR8, c[0x0][0x398] ;  /* 0x00007300ff0877ac */ /* 0x000f220008000a00 */
[----:B---3--:R-:W3:Y:S01]  /*5c40*/  LDC.64 R4, c[0x0][0x388] ;  /* 0x0000e200ff047b82 */ /* 0x008ee20000000a00 */
[----:B------:R-:W0:Y:S01]  /*5c50*/  LDCU.64 UR4, c[0x0][0x398] ;  /* 0x00007300ff0477ac */ /* 0x000e220008000a00 */
[----:B----4-:R-:W-:-:S06]  /*5c60*/  DSETP.GT.AND P0, PT, R6, UR8, PT ;  /* 0x0000000806007e2a */ /* 0x010fcc000bf04000 */
[----:B012---:R-:W-:Y:S02]  /*5c70*/  FSEL R2, R6, UR4, P0 ;  /* 0x0000000406027c08 */ /* 0x007fe40008000000 */
[----:B------:R-:W-:-:S05]  /*5c80*/  FSEL R3, R7, UR5, P0 ;  /* 0x0000000507037c08 */ /* 0x000fca0008000000 */
[----:B---3--:R-:W-:Y:S01]  /*5c90*/  STG.E.64 desc[UR6][R4.64], R2 ;  /* 0x0000000204007986 */ /* 0x008fe2000c101b06 */
[----:B------:R-:W-:Y:S05]  /*5ca0*/  EXIT ;  /* 0x000000000000794d */ /* 0x000fea0003800000 */
.L_x_56:
[----:B------:R-:W-:-:S00]  /*5cb0*/  BRA `(.L_x_56) ;  /* 0xfffffffc00fc7947 */ /* 0x000fc0000383ffff */
[----:B------:R-:W-:-:S00]  /*5cc0*/  NOP ;  /* 0x0000000000007918 */ /* 0x000fc00000000000 */
        /* <DEDUP_REMOVED lines=11> */
.L_x_237:


//--------------------- .text._ZN3cub18CUB_300001_SM_10006detail6reduce18DeviceReduceKernelINS2_10policy_hubIdyN4cuda3__47maximumIdEEE10Policy1000EN6thrust24THRUST_300001_SM_1000_NS10device_ptrIdEEyS8_dNS5_3std3__410__identityEEEvT0_PT3_T1_NS0_13GridEvenShareISL_EET2_T4_ --------------------------
	.section	.text._ZN3cub18CUB_300001_SM_10006detail6reduce18DeviceReduceKernelINS2_10policy_hubIdyN4cuda3__47maximumIdEEE10Policy1000EN6thrust24THRUST_300001_SM_1000_NS10device_ptrIdEEyS8_dNS5_3std3__410__identityEEEvT0_PT3_T1_NS0_13GridEvenShareISL_EET2_T4_,"ax",@progbits
	.align	128
        .global         _ZN3cub18CUB_300001_SM_10006detail6reduce18DeviceReduceKernelINS2_10policy_hubIdyN4cuda3__47maximumIdEEE10Policy1000EN6thrust24THRUST_300001_SM_1000_NS10device_ptrIdEEyS8_dNS5_3std3__410__identityEEEvT0_PT3_T1_NS0_13GridEvenShareISL_EET2_T4_
        .type           _ZN3cub18CUB_300001_SM_10006detail6reduce18DeviceReduceKernelINS2_10policy_hubIdyN4cuda3__47maximumIdEEE10Policy1000EN6thrust24THRUST_300001_SM_1000_NS10device_ptrIdEEyS8_dNS5_3std3__410__identityEEEvT0_PT3_T1_NS0_13GridEvenShareISL_EET2_T4_,@function
        .size           _ZN3cub18CUB_300001_SM_10006detail6reduce18DeviceReduceKernelINS2_10policy_hubIdyN4cuda3__47maximumIdEEE10Policy1000EN6thrust24THRUST_300001_SM_1000_NS10device_ptrIdEEyS8_dNS5_3std3__410__identityEEEvT0_PT3_T1_NS0_13GridEvenShareISL_EET2_T4_,(.L_x_238 - _ZN3cub18CUB_300001_SM_10006detail6reduce18DeviceReduceKernelINS2_10policy_hubIdyN4cuda3__47maximumIdEEE10Policy1000EN6thrust24THRUST_300001_SM_1000_NS10device_ptrIdEEyS8_dNS5_3std3__410__identityEEEvT0_PT3_T1_NS0_13GridEvenShareISL_EET2_T4_)
        .other          _ZN3cub18CUB_300001_SM_10006detail6reduce18DeviceReduceKernelINS2_10policy_hubIdyN4cuda3__47maximumIdEEE10Policy1000EN6thrust24THRUST_300001_SM_1000_NS10device_ptrIdEEyS8_dNS5_3std3__410__identityEEEvT0_PT3_T1_NS0_13GridEvenShareISL_EET2_T4_,@"STO_CUDA_ENTRY STV_DEFAULT"
_ZN3cub18CUB_300001_SM_10006detail6reduce18DeviceReduceKernelINS2_10policy_hubIdyN4cuda3__47maximumIdEEE10Policy1000EN6thrust24THRUST_300001_SM_1000_NS10device_ptrIdEEyS8_dNS5_3std3__410__identityEEEvT0_PT3_T1_NS0_13GridEvenShareISL_EET2_T4_:
.text._ZN3cub18CUB_300001_SM_10006detail6reduce18DeviceReduceKernelINS2_10policy_hubIdyN4cuda3__47maximumIdEEE10Policy1000EN6thrust24THRUST_300001_SM_1000_NS10device_ptrIdEEyS8_dNS5_3std3__410__identityEEEvT0_PT3_T1_NS0_13GridEvenShareISL_EET2_T4_:
[----:B------:R-:W-:Y:S08]  /*0000*/  LDC R1, c[0x0][0x37c] ;  /* 0x0000df00ff017b82 */ /* 0x000ff00000000800 */
[----:B------:R-:W0:Y:S01]  /*0010*/  S2UR UR16, SR_CTAID.X ;  /* 0x00000000001079c3 */ /* 0x000e220000002500 */
[----:B------:R-:W1:Y:S01]  /*0020*/  LDCU.64 UR8, c[0x0][0x3b8] ;  /* 0x00007700ff0877ac */ /* 0x000e620008000a00 */
[----:B------:R-:W-:Y:S01]  /*0030*/  BSSY.RECONVERGENT B0, `(.L_x_57) ;  /* 0x000030b000007945 */ /* 0x000fe20003800200 */
[----:B------:R-:W2:Y:S01]  /*0040*/  LDCU UR5, c[0x0][0x3c0] ;  /* 0x00007800ff0577ac */ /* 0x000ea20008000800 */
[----:B------:R-:W3:Y:S01]  /*0050*/  LDCU.64 UR14, c[0x0][0x358] ;  /* 0x00006b00ff0e77ac */ /* 0x000ee20008000a00 */
[----:B-1----:R-:W-:-:S02]  /*0060*/  IMAD.U32 R4, RZ, RZ, UR8 ;  /* 0x00000008ff047e24 */ /* 0x002fc4000f8e00ff */
[----:B------:R-:W-:Y:S01]  /*0070*/  IMAD.U32 R3, RZ, RZ, UR9 ;  /* 0x00000009ff037e24 */ /* 0x000fe2000f8e00ff */
[----:B--2---:R-:W-:Y:S02]  /*0080*/  USHF.L.U32 UR5, UR5, 0xb, URZ ;  /* 0x0000000b05057899 */ /* 0x004fe400080006ff */
[----:B0-----:R-:W-:Y:S02]  /*0090*/  USHF.L.U32 UR7, UR16, 0xb, URZ ;  /* 0x0000000b10077899 */ /* 0x001fe400080006ff */
[----:B------:R-:W-:-:S04]  /*00a0*/  USHF.R.S32.HI UR4, URZ, 0x1f, UR5 ;  /* 0x0000001fff047899 */ /* 0x000fc80008011405 */
[----:B------:R-:W-:-:S04]  /*00b0*/  IADD3 R5, P1, PT, R4, -UR7, RZ ;  /* 0x8000000704057c10 */ /* 0x000fc8000ff3e0ff */
[----:B------:R-:W-:Y:S02]  /*00c0*/  ISETP.GT.U32.AND P0, PT, R5, 0x7ff, PT ;  /* 0x000007ff0500780c */ /* 0x000fe40003f04070 */
[----:B------:R-:W-:-:S04]  /*00d0*/  IADD3.X R2, PT, PT, R3, -0x1, RZ, P1, !PT ;  /* 0xffffffff03027810 */ /* 0x000fc80000ffe4ff */
[----:B------:R-:W-:-:S13]  /*00e0*/  ISETP.GT.U32.AND.EX P0, PT, R2, RZ, PT, P0 ;  /* 0x000000ff0200720c */ /* 0x000fda0003f04100 */
[----:B---3--:R-:W-:Y:S05]  /*00f0*/  @P0 BRA `(.L_x_58) ;  /* 0x0000001400ec0947 */ /* 0x008fea0003800000 */
[----:B------:R-:W0:Y:S01]  /*0100*/  S2R R0, SR_TID.X ;  /* 0x0000000000007919 */ /* 0x000e220000002100 */
[----:B------:R-:W-:Y:S01]  /*0110*/  VIADD R3, R4, -UR7 ;  /* 0x8000000704037c36 */ /* 0x000fe20008000000 */
[----:B------:R-:W-:Y:S01]  /*0120*/  BSSY.RECONVERGENT B1, `(.L_x_59) ;  /* 0x000000a000017945 */ /* 0x000fe20003800200 */
[----:B------:R-:W-:-:S03]  /*0130*/  CS2R R10, SRZ ;  /* 0x00000000000a7805 */ /* 0x000fc6000001ff00 */
[----:B0-----:R-:W-:Y:S01]  /*0140*/  ISETP.GE.AND P0, PT, R0, R3, PT ;  /* 0x000000030000720c */ /* 0x001fe20003f06270 */
[----:B------:R-:W-:-:S12]  /*0150*/  IMAD.MOV.U32 R2, RZ, RZ, R0 ;  /* 0x000000ffff027224 */ /* 0x000fd800078e0000 */
[----:B------:R-:W-:Y:S05]  /*0160*/  @P0 BRA `(.L_x_60) ;  /* 0x0000000000140947 */ /* 0x000fea0003800000 */
[----:B------:R-:W0:Y:S01]  /*0170*/  LDC.64 R10, c[0x0][0x380] ;  /* 0x0000e000ff0a7b82 */ /* 0x000e220000000a00 */
[----:B------:R-:W-:-:S04]  /*0180*/  VIADD R5, R0, UR7 ;  /* 0x0000000700057c36 */ /* 0x000fc80008000000 */
[----:B0-----:R-:W-:-:S06]  /*0190*/  IMAD.WIDE.U32 R10, R5, 0x8, R10 ;  /* 0x00000008050a7825 */ /* 0x001fcc00078e000a */
[----:B------:R-:W5:Y:S01]  /*01a0*/  LDG.E.64 R10, desc[UR14][R10.64] ;  /* 0x0000000e0a0a7981 */ /* 0x000f62000c1e1b00 */
[----:B------:R-:W-:-:S07]  /*01b0*/  VIADD R2, R0, 0x100 ;  /* 0x0000010000027836 */ /* 0x000fce0000000000 */
.L_x_60:
[----:B------:R-:W-:Y:S05]  /*01c0*/  BSYNC.RECONVERGENT B1 ;  /* 0x0000000000017941 */ /* 0x000fea0003800200 */
.L_x_59:
[----:B------:R-:W-:Y:S01]  /*01d0*/  ISETP.GE.AND P0, PT, R2, R3, PT ;  /* 0x000000030200720c */ /* 0x000fe20003f06270 */
[----:B------:R-:W-:-:S12]  /*01e0*/  BSSY.RECONVERGENT B1, `(.L_x_61) ;  /* 0x00000b3000017945 */ /* 0x000fd80003800200 */
[----:B------:R-:W-:Y:S05]  /*01f0*/  @P0 BRA `(.L_x_62) ;  /* 0x0000000800c40947 */ /* 0x000fea0003800000 */
[----:B------:R-:W-:Y:S01]  /*0200*/  LOP3.LUT R5, RZ, R2, RZ, 0x33, !PT ;  /* 0x00000002ff057212 */ /* 0x000fe200078e33ff */
[----:B------:R-:W-:Y:S03]  /*0210*/  BSSY.RECONVERGENT B2, `(.L_x_63) ;  /* 0x0000057000027945 */ /* 0x000fe60003800200 */
[----:B------:R-:W-:-:S04]  /*0220*/  IADD3 R6, PT, PT, R4, -UR7, R5 ;  /* 0x8000000704067c10 */ /* 0x000fc8000fffe005 */
[C---:B------:R-:W-:Y:S02]  /*0230*/  ISETP.GE.U32.AND P1, PT, R6.reuse, 0xf00, PT ;  /* 0x00000f000600780c */ /* 0x040fe40003f26070 */
[----:B------:R-:W-:-:S04]  /*0240*/  LEA.HI R4, R6, 0x1, RZ, 0x18 ;  /* 0x0000000106047811 */ /* 0x000fc800078fc0ff */
[----:B------:R-:W-:-:S04]  /*0250*/  LOP3.LUT R5, R4, 0xf, RZ, 0xc0, !PT ;  /* 0x0000000f04057812 */ /* 0x000fc800078ec0ff */
[----:B------:R-:W-:-:S03]  /*0260*/  ISETP.NE.AND P0, PT, R5, RZ, PT ;  /* 0x000000ff0500720c */ /* 0x000fc60003f05270 */
[----:B------:R-:W-:Y:S10]  /*0270*/  @!P1 BRA `(.L_x_64) ;  /* 0x0000000400409947 */ /* 0x000ff40003800000 */
[----:B------:R-:W0:Y:S01]  /*0280*/  LDCU.64 UR8, c[0x0][0x380] ;  /* 0x00007000ff0877ac */ /* 0x000e220008000a00 */
[----:B------:R-:W-:Y:S01]  /*0290*/  IMAD.WIDE.U32 R6, R2, 0x8, RZ ;  /* 0x0000000802067825 */ /* 0x000fe200078e00ff */
[----:B------:R-:W-:Y:S01]  /*02a0*/  LOP3.LUT R26, R4, 0x1fffff0, RZ, 0xc0, !PT ;  /* 0x01fffff0041a7812 */ /* 0x000fe200078ec0ff */
[----:B------:R-:W-:-:S04]  /*02b0*/  UIMAD.WIDE.U32 UR4, UR16, 0x4000, URZ ;  /* 0x00004000100478a5 */ /* 0x000fc8000f8e00ff */
[----:B------:R-:W-:Y:S02]  /*02c0*/  IMAD.MOV R26, RZ, RZ, -R26 ;  /* 0x000000ffff1a7224 */ /* 0x000fe400078e0a1a */
[----:B------:R-:W-:Y:S02]  /*02d0*/  LOP3.LUT R6, R6, UR4, RZ, 0xfc, !PT ;  /* 0x0000000406067c12 */ /* 0x000fe4000f8efcff */
[----:B------:R-:W-:Y:S02]  /*02e0*/  LOP3.LUT R7, R7, UR5, RZ, 0xfc, !PT ;  /* 0x0000000507077c12 */ /* 0x000fe4000f8efcff */
[----:B0-----:R-:W-:-:S04]  /*02f0*/  IADD3 R6, P1, PT, R6, UR8, RZ ;  /* 0x0000000806067c10 */ /* 0x001fc8000ff3e0ff */
[----:B------:R-:W-:-:S04]  /*0300*/  IADD3 R6, P2, PT, R6, 0x4000, RZ ;  /* 0x0000400006067810 */ /* 0x000fc80007f5e0ff */
[----:B------:R-:W-:-:S09]  /*0310*/  IADD3.X R7, PT, PT, RZ, UR9, R7, P2, P1 ;  /* 0x00000009ff077c10 */ /* 0x000fd200097e2407 */
.L_x_65:
[----:B------:R-:W2:Y:S04]  /*0320*/  LDG.E.64 R8, desc[UR14][R6.64+-0x4000] ;  /* 0xffc0000e06087981 */ /* 0x000ea8000c1e1b00 */
[----:B------:R-:W3:Y:S04]  /*0330*/  LDG.E.64 R12, desc[UR14][R6.64+-0x3800] ;  /* 0xffc8000e060c7981 */ /* 0x000ee8000c1e1b00 */
[----:B------:R-:W4:Y:S04]  /*0340*/  LDG.E.64 R14, desc[UR14][R6.64+-0x3000] ;  /* 0xffd0000e060e7981 */ /* 0x000f28000c1e1b00 */
[----:B------:R-:W4:Y:S04]  /*0350*/  LDG.E.64 R16, desc[UR14][R6.64+-0x2800] ;  /* 0xffd8000e06107981 */ /* 0x000f28000c1e1b00 */
[----:B------:R-:W4:Y:S04]  /*0360*/  LDG.E.64 R18, desc[UR14][R6.64+-0x2000] ;  /* 0xffe0000e06127981 */ /* 0x000f28000c1e1b00 */
[----:B------:R-:W4:Y:S04]  /*0370*/  LDG.E.64 R20, desc[UR14][R6.64+-0x1800] ;  /* 0xffe8000e06147981 */ /* 0x000f28000c1e1b00 */
[----:B------:R-:W4:Y:S04]  /*0380*/  LDG.E.64 R22, desc[UR14][R6.64+-0x1000] ;  /* 0xfff0000e06167981 */ /* 0x000f28000c1e1b00 */
[----:B------:R-:W4:Y:S01]  /*0390*/  LDG.E.64 R24, desc[UR14][R6.64+-0x800] ;  /* 0xfff8000e06187981 */ /* 0x000f22000c1e1b00 */
[----:B--2--5:R-:W-:-:S06]  /*03a0*/  DSETP.GEU.AND P1, PT, R10, R8, PT ;  /* 0x000000080a00722a */ /* 0x024fcc0003f2e000 */
[----:B------:R-:W-:Y:S02]  /*03b0*/  FSEL R10, R8, R10, !P1 ;  /* 0x0000000a080a7208 */ /* 0x000fe40004800000 */
[----:B------:R-:W-:Y:S02]  /*03c0*/  FSEL R11, R9, R11, !P1 ;  /* 0x0000000b090b7208 */ /* 0x000fe40004800000 */
[----:B------:R-:W2:Y:S04]  /*03d0*/  LDG.E.64 R8, desc[UR14][R6.64] ;  /* 0x0000000e06087981 */ /* 0x000ea8000c1e1b00 */
[----:B---3--:R-:W-:-:S06]  /*03e0*/  DSETP.GEU.AND P1, PT, R10, R12, PT ;  /* 0x0000000c0a00722a */ /* 0x008fcc0003f2e000 */
[----:B------:R-:W-:Y:S02]  /*03f0*/  FSEL R12, R12, R10, !P1 ;  /* 0x0000000a0c0c7208 */ /* 0x000fe40004800000 */
[----:B------:R-:W-:Y:S02]  /*0400*/  FSEL R13, R13, R11, !P1 ;  /* 0x0000000b0d0d7208 */ /* 0x000fe40004800000 */
[----:B------:R-:W3:Y:S04]  /*0410*/  LDG.E.64 R10, desc[UR14][R6.64+0x800] ;  /* 0x0008000e060a7981 */ /* 0x000ee8000c1e1b00 */
[----:B----4-:R-:W-:-:S06]  /*0420*/  DSETP.GEU.AND P1, PT, R12, R14, PT ;  /* 0x0000000e0c00722a */ /* 0x010fcc0003f2e000 */
[----:B------:R-:W-:Y:S02]  /*0430*/  FSEL R14, R14, R12, !P1 ;  /* 0x0000000c0e0e7208 */ /* 0x000fe40004800000 */
[----:B------:R-:W-:Y:S02]  /*0440*/  FSEL R15, R15, R13, !P1 ;  /* 0x0000000d0f0f7208 */ /* 0x000fe40004800000 */
[----:B------:R-:W4:Y:S04]  /*0450*/  LDG.E.64 R12, desc[UR14][R6.64+0x1000] ;  /* 0x0010000e060c7981 */ /* 0x000f28000c1e1b00 */
[----:B------:R-:W-:-:S06]  /*0460*/  DSETP.GEU.AND P1, PT, R14, R16, PT ;  /* 0x000000100e00722a */ /* 0x000fcc0003f2e000 */
        /* <DEDUP_REMOVED lines=18> */
[----:B------:R0:W4:Y:S01]  /*0590*/  LDG.E.64 R24, desc[UR14][R6.64+0x3800] ;  /* 0x0038000e06187981 */ /* 0x000122000c1e1b00 */
[----:B------:R-:W-:-:S05]  /*05a0*/  VIADD R26, R26, 0x10 ;  /* 0x000000101a1a7836 */ /* 0x000fca0000000000 */
[----:B------:R-:W-:Y:S02]  /*05b0*/  ISETP.NE.AND P2, PT, R26, RZ, PT ;  /* 0x000000ff1a00720c */ /* 0x000fe40003f45270 */
[----:B0-----:R-:W-:Y:S01]  /*05c0*/  IADD3 R6, P3, PT, R6, 0x8000, RZ ;  /* 0x0000800006067810 */ /* 0x001fe20007f7e0ff */
[----:B------:R-:W-:-:S04]  /*05d0*/  VIADD R2, R2, 0x1000 ;  /* 0x0000100002027836 */ /* 0x000fc80000000000 */
[----:B------:R-:W-:Y:S01]  /*05e0*/  IMAD.X R7, RZ, RZ, R7, P3 ;  /* 0x000000ffff077224 */ /* 0x000fe200018e0607 */
        /* <DEDUP_REMOVED lines=24> */
[----:B------:R-:W-:Y:S06]  /*0770*/  @P2 BRA `(.L_x_65) ;  /* 0xfffffff800e82947 */ /* 0x000fec000383ffff */
.L_x_64:
[----:B------:R-:W-:Y:S05]  /*0780*/  BSYNC.RECONVERGENT B2 ;  /* 0x0000000000027941 */ /* 0x000fea0003800200 */
.L_x_63:
[----:B------:R-:W-:Y:S05]  /*0790*/  @!P0 BRA `(.L_x_62) ;  /* 0x00000004005c8947 */ /* 0x000fea0003800000 */
[----:B------:R-:W-:Y:S01]  /*07a0*/  ISETP.GE.U32.AND P1, PT, R5, 0x8, PT ;  /* 0x000000080500780c */ /* 0x000fe20003f26070 */
[----:B------:R-:W-:Y:S01]  /*07b0*/  BSSY.RECONVERGENT B2, `(.L_x_66) ;  /* 0x000002a000027945 */ /* 0x000fe20003800200 */
[----:B------:R-:W-:-:S04]  /*07c0*/  LOP3.LUT R26, R4, 0x7, RZ, 0xc0, !PT ;  /* 0x00000007041a7812 */ /* 0x000fc800078ec0ff */
[----:B------:R-:W-:-:S07]  /*07d0*/  ISETP.NE.AND P0, PT, R26, RZ, PT ;  /* 0x000000ff1a00720c */ /* 0x000fce0003f05270 */
[----:B------:R-:W-:Y:S06]  /*07e0*/  @!P1 BRA `(.L_x_67) ;  /* 0x0000000000989947 */ /* 0x000fec0003800000 */
[----:B------:R-:W0:Y:S01]  /*07f0*/  LDCU.64 UR4, c[0x0][0x380] ;  /* 0x00007000ff0477ac */ /* 0x000e220008000a00 */
[----:B------:R-:W-:-:S04]  /*0800*/  IADD3 R5, P1, PT, R2, UR7, RZ ;  /* 0x0000000702057c10 */ /* 0x000fc8000ff3e0ff */
[----:B------:R-:W-:Y:S02]  /*0810*/  LEA.HI.X.SX32 R6, R2, RZ, 0x1, P1 ;  /* 0x000000ff02067211 */ /* 0x000fe400008f0eff */
[----:B0-----:R-:W-:-:S04]  /*0820*/  LEA R24, P1, R5, UR4, 0x3 ;  /* 0x0000000405187c11 */ /* 0x001fc8000f8218ff */
[----:B------:R-:W-:-:S05]  /*0830*/  LEA.HI.X R25, R5, UR5, R6, 0x3, P1 ;  /* 0x0000000505197c11 */ /* 0x000fca00088f1c06 */
        /* <DEDUP_REMOVED lines=32> */
[----:B------:R-:W-:-:S07]  /*0a40*/  FSEL R11, R23, R7, !P1 ;  /* 0x00000007170b7208 */ /* 0x000fce0004800000 */
.L_x_67:
[----:B------:R-:W-:Y:S05]  /*0a50*/  BSYNC.RECONVERGENT B2 ;  /* 0x0000000000027941 */ /* 0x000fea0003800200 */
.L_x_66:
        /* <DEDUP_REMOVED lines=28> */
.L_x_69:
[----:B------:R-:W-:Y:S05]  /*0c20*/  BSYNC.RECONVERGENT B2 ;  /* 0x0000000000027941 */ /* 0x000fea0003800200 */
.L_x_68:
[----:B------:R-:W-:Y:S05]  /*0c30*/  @!P0 BRA `(.L_x_62) ;  /* 0x0000000000348947 */ /* 0x000fea0003800000 */
[----:B------:R-:W0:Y:S01]  /*0c40*/  LDC.64 R6, c[0x0][0x380] ;  /* 0x0000e000ff067b82 */ /* 0x000e220000000a00 */
[----:B------:R-:W-:Y:S02]  /*0c50*/  IMAD.U32 R5, RZ, RZ, UR16 ;  /* 0x00000010ff057e24 */ /* 0x000fe4000f8e00ff */
[----:B------:R-:W-:Y:S02]  /*0c60*/  IMAD.MOV R8, RZ, RZ, -R4 ;  /* 0x000000ffff087224 */ /* 0x000fe400078e0a04 */
[----:B0-----:R-:W-:-:S07]  /*0c70*/  IMAD.WIDE.U32 R4, R5, 0x4000, R6 ;  /* 0x0000400005047825 */ /* 0x001fce00078e0006 */
.L_x_70:
[----:B------:R-:W-:-:S06]  /*0c80*/  IMAD.WIDE R6, R2, 0x8, R4 ;  /* 0x0000000802067825 */ /* 0x000fcc00078e0204 */
[----:B------:R-:W2:Y:S01]  /*0c90*/  LDG.E.64 R6, desc[UR14][R6.64] ;  /* 0x0000000e06067981 */ /* 0x000ea2000c1e1b00 */
[----:B------:R-:W-:Y:S02]  /*0ca0*/  VIADD R8, R8, 0x1 ;  /* 0x0000000108087836 */ /* 0x000fe40000000000 */
[----:B------:R-:W-:-:S03]  /*0cb0*/  VIADD R2, R2, 0x100 ;  /* 0x0000010002027836 */ /* 0x000fc60000000000 */
[----:B------:R-:W-:Y:S01]  /*0cc0*/  ISETP.NE.AND P1, PT, R8, RZ, PT ;  /* 0x000000ff0800720c */ /* 0x000fe20003f25270 */
[----:B--2--5:R-:W-:-:S06]  /*0cd0*/  DSETP.GEU.AND P0, PT, R10, R6, PT ;  /* 0x000000060a00722a */ /* 0x024fcc0003f0e000 */
[----:B------:R-:W-:Y:S02]  /*0ce0*/  FSEL R10, R6, R10, !P0 ;  /* 0x0000000a060a7208 */ /* 0x000fe40004000000 */
[----:B------:R-:W-:-:S04]  /*0cf0*/  FSEL R11, R7, R11, !P0 ;  /* 0x0000000b070b7208 */ /* 0x000fc80004000000 */
[----:B------:R-:W-:Y:S05]  /*0d00*/  @P1 BRA `(.L_x_70) ;  /* 0xfffffffc00dc1947 */ /* 0x000fea000383ffff */
.L_x_62:
[----:B------:R-:W-:Y:S05]  /*0d10*/  BSYNC.RECONVERGENT B1 ;  /* 0x0000000000017941 */ /* 0x000fea0003800200 */
.L_x_61:
        /* <DEDUP_REMOVED lines=16> */
[----:B------:R-:W0:Y:S01]  /*0e20*/  SHFL.DOWN PT, R5, R3, 0x2, 0x1f ;  /* 0x08401f0003057f89 */ /* 0x000e2200000e0000 */
[----:B------:R-:W1:Y:S01]  /*0e30*/  @!P2 S2R R8, SR_CgaCtaId ;  /* 0x000000000008a919 */ /* 0x000e620000008800 */
[----:B0-----:R-:W-:-:S06]  /*0e40*/  DSETP.GEU.AND P1, PT, R2, R4, PT ;  /* 0x000000040200722a */ /* 0x001fcc0003f2e000 */
[----:B------:R-:W-:Y:S02]  /*0e50*/  @!P0 FSEL R2, R4, R2, !P1 ;  /* 0x0000000204028208 */ /* 0x000fe40004800000 */
[----:B------:R-:W-:Y:S02]  /*0e60*/  @!P0 FSEL R3, R5, R3, !P1 ;  /* 0x0000000305038208 */ /* 0x000fe40004800000 */
[----:B------:R-:W-:Y:S01]  /*0e70*/  ISETP.GT.AND P0, PT, R9, 0x1b, PT ;  /* 0x0000001b0900780c */ /* 0x000fe20003f04270 */
[----:B------:R-:W-:Y:S01]  /*0e80*/  SHFL.DOWN PT, R4, R2, 0x4, 0x1f ;  /* 0x08801f0002047f89 */ /* 0x000fe200000e0000 */
[----:B-1----:R-:W-:Y:S02]  /*0e90*/  @!P2 LEA R11, R8, R7, 0x18 ;  /* 0x00000007080ba211 */ /* 0x002fe400078ec0ff */
[----:B------:R-:W-:Y:S01]  /*0ea0*/  @!P2 LOP3.LUT R8, R6, 0xf8, RZ, 0xc0, !PT ;  /* 0x000000f80608a812 */ /* 0x000fe200078ec0ff */
[----:B------:R-:W0:Y:S04]  /*0eb0*/  SHFL.DOWN PT, R5, R3, 0x4, 0x1f ;  /* 0x08801f0003057f89 */ /* 0x000e2800000e0000 */
        /* <DEDUP_REMOVED lines=51> */
.L_x_71:
[----:B------:R-:W-:-:S05]  /*11f0*/  LOP3.LUT R2, R0, 0x3e0, RZ, 0xc0, !PT ;  /* 0x000003e000027812 */ /* 0x000fca00078ec0ff */
[----:B------:R-:W-:Y:S01]  /*1200*/  VIADD R4, R2, 0x20 ;  /* 0x0000002002047836 */ /* 0x000fe20000000000 */
[----:B------:R-:W-:-:S04]  /*1210*/  LOP3.LUT R2, RZ, R2, RZ, 0x33, !PT ;  /* 0x00000002ff027212 */ /* 0x000fc800078e33ff */
[----:B------:R-:W-:Y:S01]  /*1220*/  ISETP.GT.AND P0, PT, R4, R3, PT ;  /* 0x000000030400720c */ /* 0x000fe20003f04270 */
[----:B------:R-:W-:-:S05]  /*1230*/  IMAD.IADD R2, R3, 0x1, R2 ;  /* 0x0000000103027824 */ /* 0x000fca00078e0202 */
[----:B------:R-:W-:Y:S02]  /*1240*/  SEL R5, R2, 0x1f, P0 ;  /* 0x0000001f02057807 */ /* 0x000fe40000000000 */
[----:B------:R-:W0:Y:S03]  /*1250*/  S2R R2, SR_LANEID ;  /* 0x0000000000027919 */ /* 0x000e260000000000 */
[----:B-----5:R-:W-:Y:S04]  /*1260*/  SHFL.DOWN PT, R6, R10, 0x1, R5 ;  /* 0x082000000a067989 */ /* 0x020fe800000e0005 */
[----:B------:R-:W1:Y:S02]  /*1270*/  SHFL.DOWN PT, R7, R11, 0x1, R5 ;  /* 0x082000000b077989 */ /* 0x000e6400000e0005 */
[----:B-1----:R-:W-:Y:S01]  /*1280*/  DSETP.GEU.AND P1, PT, R10, R6, PT ;  /* 0x000000060a00722a */ /* 0x002fe20003f2e000 */
[----:B0-----:R-:W-:-:S05]  /*1290*/  ISETP.GE.AND P0, PT, R2, R5, PT ;  /* 0x000000050200720c */ /* 0x001fca0003f06270 */
[-C--:B------:R-:W-:Y:S01]  /*12a0*/  FSEL R9, R6, R10.reuse, !P1 ;  /* 0x0000000a06097208 */ /* 0x080fe20004800000 */
[----:B------:R-:W-:Y:S01]  /*12b0*/  VIADD R6, R2, 0x2 ;  /* 0x0000000202067836 */ /* 0x000fe20000000000 */
[-C--:B------:R-:W-:Y:S02]  /*12c0*/  FSEL R7, R7, R11.reuse, !P1 ;  /* 0x0000000b07077208 */ /* 0x080fe40004800000 */
[----:B------:R-:W-:Y:S02]  /*12d0*/  FSEL R4, R9, R10, !P0 ;  /* 0x0000000a09047208 */ /* 0x000fe40004000000 */
[----:B------:R-:W-:Y:S02]  /*12e0*/  FSEL R7, R7, R11, !P0 ;  /* 0x0000000b07077208 */ /* 0x000fe40004000000 */
[----:B------:R-:W-:Y:S01]  /*12f0*/  ISETP.GT.AND P0, PT, R6, R5, PT ;  /* 0x000000050600720c */ /* 0x000fe20003f04270 */
[----:B------:R-:W-:Y:S01]  /*1300*/  SHFL.DOWN PT, R8, R4, 0x2, R5 ;  /* 0x0840000004087989 */ /* 0x000fe200000e0005 */
[----:B------:R-:W-:-:S03]  /*1310*/  IMAD.MOV.U32 R6, RZ, RZ, R4 ;  /* 0x000000ffff067224 */ /* 0x000fc600078e0004 */
[----:B------:R-:W0:Y:S03]  /*1320*/  SHFL.DOWN PT, R9, R7, 0x2, R5 ;  /* 0x0840000007097989 */ /* 0x000e2600000e0005 */
[----:B0-----:R-:W-:Y:S01]  /*1330*/  DSETP.GEU.AND P1, PT, R6, R8, PT ;  /* 0x000000080600722a */ /* 0x001fe20003f2e000 */
[----:B------:R-:W-:-:S05]  /*1340*/  VIADD R6, R2, 0x4 ;  /* 0x0000000402067836 */ /* 0x000fca0000000000 */
[----:B------:R-:W-:Y:S02]  /*1350*/  @!P0 FSEL R4, R8, R4, !P1 ;  /* 0x0000000408048208 */ /* 0x000fe40004800000 */
[----:B------:R-:W-:Y:S02]  /*1360*/  @!P0 FSEL R7, R9, R7, !P1 ;  /* 0x0000000709078208 */ /* 0x000fe40004800000 */
        /* <DEDUP_REMOVED lines=12> */
[----:B------:R-:W-:Y:S01]  /*1430*/  VIADD R2, R2, 0x10 ;  /* 0x0000001002027836 */ /* 0x000fe20000000000 */
[----:B------:R-:W0:Y:S11]  /*1440*/  SHFL.DOWN PT, R9, R7, 0x8, R5 ;  /* 0x0900000007097989 */ /* 0x000e3600000e0005 */
[----:B------:R-:W1:Y:S01]  /*1450*/  @!P0 S2R R11, SR_CgaCtaId ;  /* 0x00000000000b8919 */ /* 0x000e620000008800 */
[----:B0-----:R-:W-:Y:S01]  /*1460*/  DSETP.GEU.AND P2, PT, R6, R8, PT ;  /* 0x000000080600722a */ /* 0x001fe20003f4e000 */
[----:B------:R-:W-:-:S05]  /*1470*/  @!P0 MOV R6, 0x400 ;  /* 0x0000040000068802 */ /* 0x000fca0000000f00 */
[----:B------:R-:W-:Y:S02]  /*1480*/  @!P1 FSEL R4, R8, R4, !P2 ;  /* 0x0000000408049208 */ /* 0x000fe40005000000 */
[----:B------:R-:W-:Y:S02]  /*1490*/  @!P1 FSEL R7, R9, R7, !P2 ;  /* 0x0000000709079208 */ /* 0x000fe40005000000 */
[----:B------:R-:W-:Y:S01]  /*14a0*/  ISETP.GT.AND P1, PT, R2, R5, PT ;  /* 0x000000050200720c */ /* 0x000fe20003f24270 */
[----:B------:R-:W-:Y:S01]  /*14b0*/  SHFL.DOWN PT, R8, R4, 0x10, R5 ;  /* 0x0a00000004087989 */ /* 0x000fe200000e0005 */
[----:B------:R-:W-:-:S03]  /*14c0*/  @!P0 SHF.R.U32.HI R2, RZ, 0x2, R0 ;  /* 0x00000002ff028819 */ /* 0x000fc60000011600 */
[----:B------:R0:W2:Y:S01]  /*14d0*/  SHFL.DOWN PT, R9, R7, 0x10, R5 ;  /* 0x0a00000007097989 */ /* 0x0000a200000e0005 */
[----:B------:R-:W-:Y:S02]  /*14e0*/  @!P0 LOP3.LUT R2, R2, 0xf8, RZ, 0xc0, !PT ;  /* 0x000000f802028812 */ /* 0x000fe400078ec0ff */
[----:B-1----:R-:W-:-:S05]  /*14f0*/  @!P0 LEA R11, R11, R6, 0x18 ;  /* 0x000000060b0b8211 */ /* 0x002fca00078ec0ff */
[----:B------:R-:W-:Y:S02]  /*1500*/  @!P0 IMAD.IADD R11, R2, 0x1, R11 ;  /* 0x00000001020b8824 */ /* 0x000fe400078e020b */
[----:B0-----:R-:W-:-:S06]  /*1510*/  IMAD.MOV.U32 R5, RZ, RZ, R7 ;  /* 0x000000ffff057224 */ /* 0x001fcc00078e0007 */
[----:B--2---:R-:W-:-:S06]  /*1520*/  DSETP.GEU.AND P2, PT, R4, R8, PT ;  /* 0x000000080400722a */ /* 0x004fcc0003f4e000 */
[----:B------:R-:W-:Y:S02]  /*1530*/  @!P1 FSEL R7, R9, R7, !P2 ;  /* 0x0000000709079208 */ /* 0x000fe40005000000 */
[----:B------:R-:W-:-:S03]  /*1540*/  @!P1 FSEL R4, R8, R4, !P2 ;  /* 0x0000000408049208 */ /* 0x000fc60005000000 */
[----:B------:R-:W-:-:S05]  /*1550*/  IMAD.MOV.U32 R5, RZ, RZ, R7 ;  /* 0x000000ffff057224 */ /* 0x000fca00078e0007 */
[----:B------:R1:W-:Y:S01]  /*1560*/  @!P0 STS.64 [R11+0x8], R4 ;  /* 0x000008040b008388 */ /* 0x0003e20000000a00 */
[----:B------:R-:W-:Y:S01]  /*1570*/  BAR.SYNC.DEFER_BLOCKING 0x0 ;  /* 0x0000000000007b1d */ /* 0x000fe20000010000 */
[----:B------:R-:W-:-:S13]  /*1580*/  ISETP.NE.AND P0, PT, R0, RZ, PT ;  /* 0x000000ff0000720c */ /* 0x000fda0003f05270 */
[----:B-1----:R-:W-:Y:S05]  /*1590*/  @P0 BRA `(.L_x_72) ;  /* 0x0000001800d00947 */ /* 0x002fea0003800000 */
[----:B------:R-:W0:Y:S01]  /*15a0*/  S2UR UR5, SR_CgaCtaId ;  /* 0x00000000000579c3 */ /* 0x000e220000008800 */
[----:B------:R-:W-:Y:S01]  /*15b0*/  UMOV UR4, 0x400 ;  /* 0x0000040000047882 */ /* 0x000fe20000000000 */
[----:B------:R-:W-:Y:S01]  /*15c0*/  ISETP.GT.AND P2, PT, R3, 0x20, PT ;  /* 0x000000200300780c */ /* 0x000fe20003f44270 */
[----:B0-----:R-:W-:-:S09]  /*15d0*/  ULEA UR4, UR5, UR4, 0x18 ;  /* 0x0000000405047291 */ /* 0x001fd2000f8ec0ff */
[----:B------:R-:W0:Y:S04]  /*15e0*/  LDS.128 R12, [UR4+0x10] ;  /* 0x00001004ff0c7984 */ /* 0x000e280008000c00 */
[----:B------:R-:W1:Y:S01]  /*15f0*/  LDS.128 R8, [UR4+0x20] ;  /* 0x00002004ff087984 */ /* 0x000e620008000c00 */
[----:B0-----:R-:W-:-:S06]  /*1600*/  DSETP.GEU.AND P1, PT, R4, R12, PT ;  /* 0x0000000c0400722a */ /* 0x001fcc0003f2e000 */
[-C--:B------:R-:W-:Y:S02]  /*1610*/  FSEL R7, R12, R4.reuse, !P1 ;  /* 0x000000040c077208 */ /* 0x080fe40004800000 */
[-C--:B------:R-:W-:Y:S02]  /*1620*/  FSEL R13, R13, R5.reuse, !P1 ;  /* 0x000000050d0d7208 */ /* 0x080fe40004800000 */
[----:B------:R-:W-:Y:S02]  /*1630*/  FSEL R0, R7, R4, P2 ;  /* 0x0000000407007208 */ /* 0x000fe40001000000 */
[----:B------:R-:W-:Y:S02]  /*1640*/  ISETP.GT.AND P1, PT, R3, 0x40, PT ;  /* 0x000000400300780c */ /* 0x000fe40003f24270 */
[----:B------:R-:W-:Y:S01]  /*1650*/  FSEL R13, R13, R5, P2 ;  /* 0x000000050d0d7208 */ /* 0x000fe20001000000 */
[----:B------:R-:W-:Y:S01]  /*1660*/  IMAD.MOV.U32 R12, RZ, RZ, R0 ;  /* 0x000000ffff0c7224 */ /* 0x000fe200078e0000 */
[----:B------:R-:W-:Y:S01]  /*1670*/  ISETP.GT.AND P2, PT, R3, 0x60, PT ;  /* 0x000000600300780c */ /* 0x000fe20003f44270 */
[----:B------:R-:W0:Y:S04]  /*1680*/  LDS.128 R4, [UR4+0x30] ;  /* 0x00003004ff047984 */ /* 0x000e280008000c00 */
[----:B------:R-:W-:-:S06]  /*1690*/  DSETP.GEU.AND P3, PT, R12, R14, PT ;  /* 0x0000000e0c00722a */ /* 0x000fcc0003f6e000 */
[----:B------:R-:W-:Y:S02]  /*16a0*/  @P1 FSEL R0, R14, R0, !P3 ;  /* 0x000000000e001208 */ /* 0x000fe40005800000 */
[----:B------:R-:W-:Y:S02]  /*16b0*/  @P1 FSEL R13, R15, R13, !P3 ;  /* 0x0000000d0f0d1208 */ /* 0x000fe40005800000 */
[----:B------:R-:W-:Y:S01]  /*16c0*/  ISETP.GT.AND P1, PT, R3, 0x80, PT ;  /* 0x000000800300780c */ /* 0x000fe20003f24270 */
[----:B------:R-:W-:-:S06]  /*16d0*/  IMAD.MOV.U32 R12, RZ, RZ, R0 ;  /* 0x000000ffff0c7224 */ /* 0x000fcc00078e0000 */
[----:B-1----:R-:W-:-:S06]  /*16e0*/  DSETP.GEU.AND P3, PT, R12, R8, PT ;  /* 0x000000080c00722a */ /* 0x002fcc0003f6e000 */
[----:B------:R-:W-:Y:S02]  /*16f0*/  @P2 FSEL R0, R8, R0, !P3 ;  /* 0x0000000008002208 */ /* 0x000fe40005800000 */
[----:B------:R-:W-:Y:S02]  /*1700*/  @P2 FSEL R13, R9, R13, !P3 ;  /* 0x0000000d090d2208 */ /* 0x000fe40005800000 */
[----:B------:R-:W-:Y:S01]  /*1710*/  ISETP.GT.AND P2, PT, R3, 0xa0, PT ;  /* 0x000000a00300780c */ /* 0x000fe20003f44270 */
[----:B------:R-:W-:Y:S01]  /*1720*/  IMAD.MOV.U32 R12, RZ, RZ, R0 ;  /* 0x000000ffff0c7224 */ /* 0x000fe200078e0000 */
[----:B------:R-:W1:Y:S05]  /*1730*/  LDS.64 R8, [UR4+0x40] ;  /* 0x00004004ff087984 */ /* 0x000e6a0008000a00 */
[----:B------:R-:W-:-:S06]  /*1740*/  DSETP.GEU.AND P3, PT, R12, R10, PT ;  /* 0x0000000a0c00722a */ /* 0x000fcc0003f6e000 */
[----:B------:R-:W-:Y:S02]  /*1750*/  @P1 FSEL R0, R10, R0, !P3 ;  /* 0x000000000a001208 */ /* 0x000fe40005800000 */
[----:B------:R-:W-:Y:S02]  /*1760*/  @P1 FSEL R13, R11, R13, !P3 ;  /* 0x0000000d0b0d1208 */ /* 0x000fe40005800000 */
[----:B------:R-:W-:Y:S01]  /*1770*/  ISETP.GT.AND P1, PT, R3, 0xc0, PT ;  /* 0x000000c00300780c */ /* 0x000fe20003f24270 */
[----:B------:R-:W-:Y:S02]  /*1780*/  IMAD.MOV.U32 R10, RZ, RZ, R0 ;  /* 0x000000ffff0a7224 */ /* 0x000fe400078e0000 */
[----:B------:R-:W-:-:S06]  /*1790*/  IMAD.MOV.U32 R11, RZ, RZ, R13 ;  /* 0x000000ffff0b7224 */ /* 0x000fcc00078e000d */
[----:B0-----:R-:W-:-:S06]  /*17a0*/  DSETP.GEU.AND P3, PT, R10, R4, PT ;  /* 0x000000040a00722a */ /* 0x001fcc0003f6e000 */
[----:B------:R-:W-:Y:S02]  /*17b0*/  @P2 FSEL R0, R4, R0, !P3 ;  /* 0x0000000004002208 */ /* 0x000fe40005800000 */
[----:B------:R-:W-:Y:S02]  /*17c0*/  @P2 FSEL R13, R5, R13, !P3 ;  /* 0x0000000d050d2208 */ /* 0x000fe40005800000 */
[----:B------:R-:W-:Y:S01]  /*17d0*/  ISETP.GT.AND P2, PT, R3, 0xe0, PT ;  /* 0x000000e00300780c */ /* 0x000fe20003f44270 */
[----:B------:R-:W-:Y:S02]  /*17e0*/  IMAD.MOV.U32 R4, RZ, RZ, R0 ;  /* 0x000000ffff047224 */ /* 0x000fe400078e0000 */
[----:B------:R-:W-:-:S06]  /*17f0*/  IMAD.MOV.U32 R5, RZ, RZ, R13 ;  /* 0x000000ffff057224 */ /* 0x000fcc00078e000d */
[----:B------:R-:W-:-:S06]  /*1800*/  DSETP.GEU.AND P3, PT, R4, R6, PT ;  /* 0x000000060400722a */ /* 0x000fcc0003f6e000 */
[----:B------:R-:W-:Y:S02]  /*1810*/  @P1 FSEL R0, R6, R0, !P3 ;  /* 0x0000000006001208 */ /* 0x000fe40005800000 */
[----:B------:R-:W-:-:S03]  /*1820*/  @P1 FSEL R13, R7, R13, !P3 ;  /* 0x0000000d070d1208 */ /* 0x000fc60005800000 */
[----:B------:R-:W-:Y:S02]  /*1830*/  IMAD.MOV.U32 R2, RZ, RZ, R0 ;  /* 0x000000ffff027224 */ /* 0x000fe400078e0000 */
[----:B------:R-:W-:-:S06]  /*1840*/  IMAD.MOV.U32 R3, RZ, RZ, R13 ;  /* 0x000000ffff037224 */ /* 0x000fcc00078e000d */
[----:B-1----:R-:W-:-:S06]  /*1850*/  DSETP.GEU.AND P1, PT, R2, R8, PT ;  /* 0x000000080200722a */ /* 0x002fcc0003f2e000 */
[----:B------:R-:W-:Y:S02]  /*1860*/  @P2 FSEL R0, R8, R0, !P1 ;  /* 0x0000000008002208 */ /* 0x000fe40004800000 */
[----:B------:R-:W-:-:S03]  /*1870*/  @P2 FSEL R13, R9, R13, !P1 ;  /* 0x0000000d090d2208 */ /* 0x000fc60004800000 */
[----:B------:R-:W-:Y:S02]  /*1880*/  IMAD.MOV.U32 R4, RZ, RZ, R0 ;  /* 0x000000ffff047224 */ /* 0x000fe400078e0000 */
[----:B------:R-:W-:Y:S01]  /*1890*/  IMAD.MOV.U32 R5, RZ, RZ, R13 ;  /* 0x000000ffff057224 */ /* 0x000fe200078e000d */
[----:B------:R-:W-:Y:S06]  /*18a0*/  BRA `(.L_x_72) ;  /* 0x00000018000c7947 */ /* 0x000fec0003800000 */
.L_x_58:
[----:B------:R-:W0:Y:S01]  /*18b0*/  S2R R0, SR_TID.X ;  /* 0x0000000000007919 */ /* 0x000e220000002100 */
[----:B------:R-:W1:Y:S01]  /*18c0*/  LDC.64 R6, c[0x0][0x380] ;  /* 0x0000e000ff067b82 */ /* 0x000e620000000a00 */
[----:B0-----:R-:W-:-:S04]  /*18d0*/  VIADD R23, R0, UR7 ;  /* 0x0000000700177c36 */ /* 0x001fc80008000000 */
[----:B-1----:R-:W-:-:S05]  /*18e0*/  IMAD.WIDE.U32 R22, R23, 0x8, R6 ;  /* 0x0000000817167825 */ /* 0x002fca00078e0006 */
[----:B------:R-:W2:Y:S04]  /*18f0*/  LDG.E.64 R18, desc[UR14][R22.64] ;  /* 0x0000000e16127981 */ /* 0x000ea8000c1e1b00 */
[----:B------:R-:W2:Y:S04]  /*1900*/  LDG.E.64 R20, desc[UR14][R22.64+0x800] ;  /* 0x0008000e16147981 */ /* 0x000ea8000c1e1b00 */
[----:B------:R-:W3:Y:S04]  /*1910*/  LDG.E.64 R16, desc[UR14][R22.64+0x1000] ;  /* 0x0010000e16107981 */ /* 0x000ee8000c1e1b00 */
[----:B------:R-:W4:Y:S04]  /*1920*/  LDG.E.64 R14, desc[UR14][R22.64+0x1800] ;  /* 0x0018000e160e7981 */ /* 0x000f28000c1e1b00 */
[----:B------:R-:W5:Y:S04]  /*1930*/  LDG.E.64 R12, desc[UR14][R22.64+0x2000] ;  /* 0x0020000e160c7981 */ /* 0x000f68000c1e1b00 */
[----:B------:R-:W5:Y:S04]  /*1940*/  LDG.E.64 R10, desc[UR14][R22.64+0x2800] ;  /* 0x0028000e160a7981 */ /* 0x000f68000c1e1b00 */
[----:B------:R-:W5:Y:S04]  /*1950*/  LDG.E.64 R8, desc[UR14][R22.64+0x3000] ;  /* 0x0030000e16087981 */ /* 0x000f68000c1e1b00 */
[----:B------:R-:W5:Y:S01]  /*1960*/  LDG.E.64 R6, desc[UR14][R22.64+0x3800] ;  /* 0x0038000e16067981 */ /* 0x000f62000c1e1b00 */
        /* <DEDUP_REMOVED lines=18> */
[----:B------:R-:W-:-:S04]  /*1a90*/  ISETP.GE.U32.AND P0, PT, R5, UR5, PT ;  /* 0x0000000505007c0c */ /* 0x000fc8000bf06070 */
[----:B------:R-:W-:Y:S01]  /*1aa0*/  ISETP.GE.U32.AND.EX P0, PT, R2, UR4, PT, P0 ;  /* 0x0000000402007c0c */ /* 0x000fe2000bf06100 */
[----:B------:R-:W-:-:S06]  /*1ab0*/  DSETP.GEU.AND P1, PT, R8, R6, PT ;  /* 0x000000060800722a */ /* 0x000fcc0003f2e000 */
[----:B------:R-:W-:Y:S02]  /*1ac0*/  FSEL R10, R6, R8, !P1 ;  /* 0x00000008060a7208 */ /* 0x000fe40004800000 */
[----:B------:R-:W-:-:S04]  /*1ad0*/  FSEL R11, R7, R9, !P1 ;  /* 0x00000009070b7208 */ /* 0x000fc80004800000 */
[----:B------:R-:W-:Y:S05]  /*1ae0*/  @!P0 BRA `(.L_x_73) ;  /* 0x0000001000408947 */ /* 0x000fea0003800000 */
[----:B------:R-:W-:Y:S01]  /*1af0*/  UIADD3 UR8, UP0, UPT, UR5, UR7, URZ ;  /* 0x0000000705087290 */ /* 0x000fe2000ff1e0ff */
[----:B------:R-:W-:Y:S01]  /*1b00*/  IADD3 R27, P1, PT, R4, -0x800, RZ ;  /* 0xfffff800041b7810 */ /* 0x000fe20007f3e0ff */
[----:B------:R-:W0:Y:S01]  /*1b10*/  LDCU.64 UR12, c[0x0][0x380] ;  /* 0x00007000ff0c77ac */ /* 0x000e220008000a00 */
[----:B------:R-:W-:Y:S02]  /*1b20*/  LOP3.LUT R5, RZ, R0, RZ, 0x33, !PT ;  /* 0x00000000ff057212 */ /* 0x000fe400078e33ff */
[----:B------:R-:W-:Y:S01]  /*1b30*/  IADD3.X R26, PT, PT, R3, -0x1, RZ, P1, !PT ;  /* 0xffffffff031a7810 */ /* 0x000fe20000ffe4ff */
[----:B------:R-:W-:Y:S01]  /*1b40*/  UIADD3.X UR9, UPT, UPT, URZ, UR4, URZ, UP0, !UPT ;  /* 0x00000004ff097290 */ /* 0x000fe200087fe4ff */
[----:B------:R-:W-:Y:S01]  /*1b50*/  ISETP.LT.U32.AND P0, PT, R27, UR8, PT ;  /* 0x000000081b007c0c */ /* 0x000fe2000bf01070 */
[----:B------:R-:W-:Y:S01]  /*1b60*/  UMOV UR6, UR5 ;  /* 0x0000000500067c82 */ /* 0x000fe20008000000 */
[----:B------:R-:W-:Y:S01]  /*1b70*/  IADD3 R9, P2, PT, R0, UR8, RZ ;  /* 0x0000000800097c10 */ /* 0x000fe2000ff5e0ff */
[----:B------:R-:W-:Y:S01]  /*1b80*/  UMOV UR4, URZ ;  /* 0x000000ff00047c82 */ /* 0x000fe20008000000 */
[----:B------:R-:W-:Y:S01]  /*1b90*/  IADD3 R5, PT, PT, R4, -UR5, R5 ;  /* 0x8000000504057c10 */ /* 0x000fe2000fffe005 */
[----:B------:R-:W-:Y:S01]  /*1ba0*/  IMAD.U32 R7, RZ, RZ, UR9 ;  /* 0x00000009ff077e24 */ /* 0x000fe2000f8e00ff */
[----:B------:R-:W-:Y:S01]  /*1bb0*/  UMOV UR10, UR8 ;  /* 0x00000008000a7c82 */ /* 0x000fe20008000000 */
[----:B------:R-:W-:-:S03]  /*1bc0*/  IMAD.X R0, RZ, RZ, UR9, P2 ;  /* 0x00000009ff007e24 */ /* 0x000fc600090e06ff */
[----:B------:R-:W-:Y:S02]  /*1bd0*/  ISETP.GT.U32.AND.EX P0, PT, R7, R26, PT, P0 ;  /* 0x0000001a0700720c */ /* 0x000fe40003f04100 */
[----:B0-----:R-:W-:-:S04]  /*1be0*/  LEA R8, P1, R9, UR12, 0x3 ;  /* 0x0000000c09087c11 */ /* 0x001fc8000f8218ff */
[----:B------:R-:W-:Y:S02]  /*1bf0*/  IADD3 R8, P2, PT, R8, 0x4000, RZ ;  /* 0x0000400008087810 */ /* 0x000fe40007f5e0ff */
[----:B------:R-:W-:Y:S01]  /*1c00*/  LEA.HI.X R9, R9, UR13, R0, 0x3, P1 ;  /* 0x0000000d09097c11 */ /* 0x000fe200088f1c00 */
[----:B------:R-:W-:Y:S01]  /*1c10*/  VIADD R0, R5, -UR7 ;  /* 0x8000000705007c36 */ /* 0x000fe20008000000 */
[----:B------:R-:W-:-:S03]  /*1c20*/  UMOV UR7, UR9 ;  /* 0x0000000900077c82 */ /* 0x000fc60008000000 */
[----:B------:R-:W-:Y:S01]  /*1c30*/  IMAD.X R9, RZ, RZ, R9, P2 ;  /* 0x000000ffff097224 */ /* 0x000fe200010e0609 */
[----:B------:R-:W-:Y:S06]  /*1c40*/  @P0 BRA `(.L_x_74) ;  /* 0x0000000000f40947 */ /* 0x000fec0003800000 */
[----:B------:R-:W0:Y:S01]  /*1c50*/  LDC.64 R2, c[0x0][0x3b8] ;  /* 0x0000ee00ff027b82 */ /* 0x000e220000000a00 */
[----:B------:R-:W1:Y:S01]  /*1c60*/  LDCU.64 UR12, c[0x0][0x380] ;  /* 0x00007000ff0c77ac */ /* 0x000e620008000a00 */
[----:B------:R-:W-:Y:S01]  /*1c70*/  NOP ;  /* 0x0000000000007918 */ /* 0x000fe20000000000 */
.L_x_75:
[----:B------:R-:W2:Y:S02]  /*1c80*/  S2R R4, SR_TID.X ;  /* 0x0000000000047919 */ /* 0x000ea40000002100 */
[----:B--2---:R-:W-:-:S05]  /*1c90*/  IADD3 R4, P0, PT, R4, UR8, RZ ;  /* 0x0000000804047c10 */ /* 0x004fca000ff1e0ff */
[----:B------:R-:W-:Y:S01]  /*1ca0*/  IMAD.X R5, RZ, RZ, UR9, P0 ;  /* 0x00000009ff057e24 */ /* 0x000fe200080e06ff */
[----:B-1----:R-:W-:-:S04]  /*1cb0*/  LEA R24, P0, R4, UR12, 0x3 ;  /* 0x0000000c04187c11 */ /* 0x002fc8000f8018ff */
[----:B------:R-:W-:-:S05]  /*1cc0*/  LEA.HI.X R25, R4, UR13, R5, 0x3, P0 ;  /* 0x0000000d04197c11 */ /* 0x000fca00080f1c05 */
[----:B------:R-:W2:Y:S04]  /*1cd0*/  LDG.E.64 R4, desc[UR14][R24.64] ;  /* 0x0000000e18047981 */ /* 0x000ea8000c1e1b00 */
[----:B------:R-:W3:Y:S04]  /*1ce0*/  LDG.E.64 R6, desc[UR14][R24.64+0x800] ;  /* 0x0008000e18067981 */ /* 0x000ee8000c1e1b00 */
[----:B------:R-:W4:Y:S04]  /*1cf0*/  LDG.E.64 R12, desc[UR14][R24.64+0x1000] ;  /* 0x0010000e180c7981 */ /* 0x000f28000c1e1b00 */
[----:B------:R-:W5:Y:S04]  /*1d00*/  LDG.E.64 R14, desc[UR14][R24.64+0x1800] ;  /* 0x0018000e180e7981 */ /* 0x000f68000c1e1b00 */
[----:B------:R-:W5:Y:S04]  /*1d10*/  LDG.E.64 R16, desc[UR14][R24.64+0x2000] ;  /* 0x0020000e18107981 */ /* 0x000f68000c1e1b00 */
[----:B------:R-:W5:Y:S04]  /*1d20*/  LDG.E.64 R18, desc[UR14][R24.64+0x2800] ;  /* 0x0028000e18127981 */ /* 0x000f68000c1e1b00 */
[----:B------:R-:W5:Y:S04]  /*1d30*/  LDG.E.64 R20, desc[UR14][R24.64+0x3000] ;  /* 0x0030000e18147981 */ /* 0x000f68000c1e1b00 */
[----:B------:R-:W5:Y:S01]  /*1d40*/  LDG.E.64 R22, desc[UR14][R24.64+0x3800] ;  /* 0x0038000e18167981 */ /* 0x000f62000c1e1b00 */
[----:B------:R-:W-:-:S02]  /*1d50*/  USHF.R.S32.HI UR11, URZ, 0x1f, UR5 ;  /* 0x0000001fff0b7899 */ /* 0x000fc40008011405 */
[----:B------:R-:W-:-:S04]  /*1d60*/  UIADD3 UR6, UP0, UPT, UR5, UR10, URZ ;  /* 0x0000000a05067290 */ /* 0x000fc8000ff1e0ff */
[----:B------:R-:W-:Y:S01]  /*1d70*/  UIADD3.X UR7, UPT, UPT, UR11, UR7, URZ, UP0, !UPT ;  /* 0x000000070b077290 */ /* 0x000fe200087fe4ff */
        /* <DEDUP_REMOVED lines=16> */
[----:B------:R-:W-:Y:S01]  /*1e80*/  FSEL R6, R18, R4, !P0 ;  /* 0x0000000412067208 */ /* 0x000fe20004000000 */
[----:B0-----:R-:W-:Y:S01]  /*1e90*/  IMAD.MOV.U32 R4, RZ, RZ, R2 ;  /* 0x000000ffff047224 */ /* 0x001fe200078e0002 */
[----:B------:R-:W-:-:S04]  /*1ea0*/  FSEL R7, R19, R5, !P0 ;  /* 0x0000000513077208 */ /* 0x000fc80004000000 */
[----:B------:R-:W-:Y:S02]  /*1eb0*/  IADD3 R5, P2, PT, R4, -UR8, RZ ;  /* 0x8000000804057c10 */ /* 0x000fe4000ff5e0ff */
[----:B------:R-:W-:-:S06]  /*1ec0*/  DSETP.GEU.AND P0, PT, R6, R20, PT ;  /* 0x000000140600722a */ /* 0x000fcc0003f0e000 */
[----:B------:R-:W-:Y:S02]  /*1ed0*/  FSEL R6, R20, R6, !P0 ;  /* 0x0000000614067208 */ /* 0x000fe40004000000 */
[----:B------:R-:W-:Y:S02]  /*1ee0*/  FSEL R7, R21, R7, !P0 ;  /* 0x0000000715077208 */ /* 0x000fe40004000000 */
[----:B------:R-:W-:Y:S02]  /*1ef0*/  ISETP.GE.U32.AND P0, PT, R5, UR5, PT ;  /* 0x0000000505007c0c */ /* 0x000fe4000bf06070 */
[----:B------:R-:W-:Y:S02]  /*1f00*/  IADD3.X R5, PT, PT, R3, ~UR9, RZ, P2, !PT ;  /* 0x8000000903057c10 */ /* 0x000fe400097fe4ff */
[----:B------:R-:W-:Y:S02]  /*1f10*/  DSETP.GEU.AND P1, PT, R6, R22, PT ;  /* 0x000000160600722a */ /* 0x000fe40003f2e000 */
[----:B------:R-:W-:-:S04]  /*1f20*/  ISETP.GE.U32.AND.EX P0, PT, R5, UR11, PT, P0 ;  /* 0x0000000b05007c0c */ /* 0x000fc8000bf06100 */
[----:B------:R-:W-:Y:S02]  /*1f30*/  FSEL R10, R22, R6, !P1 ;  /* 0x00000006160a7208 */ /* 0x000fe40004800000 */
[----:B------:R-:W-:-:S07]  /*1f40*/  FSEL R11, R23, R7, !P1 ;  /* 0x00000007170b7208 */ /* 0x000fce0004800000 */
[----:B------:R-:W-:Y:S05]  /*1f50*/  @!P0 BRA `(.L_x_73) ;  /* 0x0000000c00248947 */ /* 0x000fea0003800000 */
[----:B------:R-:W-:Y:S02]  /*1f60*/  UIADD3 UR8, UP0, UPT, UR5, UR8, URZ ;  /* 0x0000000805087290 */ /* 0x000fe4000ff1e0ff */
[----:B------:R-:W-:Y:S01]  /*1f70*/  IMAD.U32 R5, RZ, RZ, UR5 ;  /* 0x00000005ff057e24 */ /* 0x000fe2000f8e00ff */
[----:B------:R-:W-:Y:S01]  /*1f80*/  UIADD3 UR4, UPT, UPT, UR4, 0x1, URZ ;  /* 0x0000000104047890 */ /* 0x000fe2000fffe0ff */
[----:B------:R-:W-:Y:S01]  /*1f90*/  VIADD R0, R0, -UR5 ;  /* 0x8000000500007c36 */ /* 0x000fe20008000000 */
[----:B------:R-:W-:Y:S01]  /*1fa0*/  UIADD3.X UR9, UPT, UPT, UR11, UR9, URZ, UP0, !UPT ;  /* 0x000000090b097290 */ /* 0x000fe200087fe4ff */
[----:B------:R-:W-:Y:S01]  /*1fb0*/  IMAD.WIDE R8, R5, 0x8, R8 ;  /* 0x0000000805087825 */ /* 0x000fe200078e0208 */
[----:B------:R-:W-:Y:S01]  /*1fc0*/  ISETP.LT.U32.AND P0, PT, R27, UR8, PT ;  /* 0x000000081b007c0c */ /* 0x000fe2000bf01070 */
[----:B------:R-:W-:-:S03]  /*1fd0*/  UMOV UR10, UR6 ;  /* 0x00000006000a7c82 */ /* 0x000fc60008000000 */
[----:B------:R-:W-:-:S05]  /*1fe0*/  IMAD.U32 R7, RZ, RZ, UR9 ;  /* 0x00000009ff077e24 */ /* 0x000fca000f8e00ff */
[----:B------:R-:W-:-:S13]  /*1ff0*/  ISETP.GT.U32.AND.EX P0, PT, R7, R26, PT, P0 ;  /* 0x0000001a0700720c */ /* 0x000fda0003f04100 */
[----:B------:R-:W-:Y:S05]  /*2000*/  @!P0 BRA `(.L_x_75) ;  /* 0xfffffffc001c8947 */ /* 0x000fea000383ffff */
[----:B------:R-:W-:-:S05]  /*2010*/  UMOV UR6, UR5 ;  /* 0x0000000500067c82 */ /* 0x000fca0008000000 */
.L_x_74:
[----:B------:R-:W0:Y:S01]  /*2020*/  S2R R7, SR_TID.X ;  /* 0x0000000000077919 */ /* 0x000e220000002100 */
[C---:B------:R-:W-:Y:S01]  /*2030*/  VIADD R2, R4.reuse, -UR8 ;  /* 0x8000000804027c36 */ /* 0x040fe20008000000 */
[----:B------:R-:W-:Y:S01]  /*2040*/  ISETP.LE.U32.AND P1, PT, R4, UR8, PT ;  /* 0x0000000804007c0c */ /* 0x000fe2000bf23070 */
[----:B------:R-:W-:Y:S01]  /*2050*/  IMAD.U32 R6, RZ, RZ, UR9 ;  /* 0x00000009ff067e24 */ /* 0x000fe2000f8e00ff */
[----:B------:R-:W-:Y:S02]  /*2060*/  BSSY.RECONVERGENT B1, `(.L_x_73) ;  /* 0x00000b8000017945 */ /* 0x000fe40003800200 */
[----:B0-----:R-:W-:-:S04]  /*2070*/  ISETP.GE.AND P0, PT, R7, R2, PT ;  /* 0x000000020700720c */ /* 0x001fc80003f06270 */
[----:B------:R-:W-:-:S13]  /*2080*/  ISETP.GE.U32.OR.EX P0, PT, R6, R3, P0, P1 ;  /* 0x000000030600720c */ /* 0x000fda0000706510 */
[----:B------:R-:W-:Y:S05]  /*2090*/  @P0 BRA `(.L_x_76) ;  /* 0x0000000800d00947 */ /* 0x000fea0003800000 */
[----:B------:R-:W0:Y:S01]  /*20a0*/  LDC R2, c[0x0][0x3c0] ;  /* 0x0000f000ff027b82 */ /* 0x000e220000000800 */
[----:B------:R-:W-:Y:S01]  /*20b0*/  USHF.L.U32 UR5, UR16, 0xb, URZ ;  /* 0x0000000b10057899 */ /* 0x000fe200080006ff */
[----:B------:R-:W-:Y:S01]  /*20c0*/  LOP3.LUT R3, RZ, R7, RZ, 0x33, !PT ;  /* 0x00000007ff037212 */ /* 0x000fe200078e33ff */
[----:B------:R-:W-:Y:S02]  /*20d0*/  BSSY.RECONVERGENT B2, `(.L_x_77) ;  /* 0x0000055000027945 */ /* 0x000fe40003800200 */
[----:B------:R-:W-:-:S06]  /*20e0*/  UIADD3 UR5, UPT, UPT, UR5, UR6, URZ ;  /* 0x0000000605057290 */ /* 0x000fcc000fffe0ff */
[----:B------:R-:W-:Y:S01]  /*20f0*/  IADD3 R4, PT, PT, R4, -UR5, R3 ;  /* 0x8000000504047c10 */ /* 0x000fe2000fffe003 */
[----:B0-----:R-:W-:-:S04]  /*2100*/  IMAD R3, R2, UR4, RZ ;  /* 0x0000000402037c24 */ /* 0x001fc8000f8e02ff */
[----:B------:R-:W-:-:S05]  /*2110*/  IMAD R2, R3, -0x800, R4 ;  /* 0xfffff80003027824 */ /* 0x000fca00078e0204 */
[C---:B------:R-:W-:Y:S02]  /*2120*/  ISETP.GE.U32.AND P1, PT, R2.reuse, 0xf00, PT ;  /* 0x00000f000200780c */ /* 0x040fe40003f26070 */
[----:B------:R-:W-:Y:S01]  /*2130*/  LEA.HI R3, R2, 0x1, RZ, 0x18 ;  /* 0x0000000102037811 */ /* 0x000fe200078fc0ff */
[----:B------:R-:W-:-:S03]  /*2140*/  IMAD.MOV.U32 R2, RZ, RZ, R7 ;  /* 0x000000ffff027224 */ /* 0x000fc600078e0007 */
[----:B------:R-:W-:-:S04]  /*2150*/  LOP3.LUT R4, R3, 0xf, RZ, 0xc0, !PT ;  /* 0x0000000f03047812 */ /* 0x000fc800078ec0ff */
[----:B------:R-:W-:-:S03]  /*2160*/  ISETP.NE.AND P0, PT, R4, RZ, PT ;  /* 0x000000ff0400720c */ /* 0x000fc60003f05270 */
[----:B------:R-:W-:Y:S10]  /*2170*/  @!P1 BRA `(.L_x_78) ;  /* 0x0000000400289947 */ /* 0x000ff40003800000 */
[----:B------:R-:W-:-:S04]  /*2180*/  LEA.HI R2, R0, 0x1, RZ, 0x18 ;  /* 0x0000000100027811 */ /* 0x000fc800078fc0ff */
[----:B------:R-:W-:Y:S01]  /*2190*/  LOP3.LUT R5, R2, 0x1fffff0, RZ, 0xc0, !PT ;  /* 0x01fffff002057812 */ /* 0x000fe200078ec0ff */
[----:B------:R-:W-:-:S04]  /*21a0*/  IMAD.MOV.U32 R2, RZ, RZ, R7 ;  /* 0x000000ffff027224 */ /* 0x000fc800078e0007 */
[----:B------:R-:W-:-:S07]  /*21b0*/  IMAD.MOV R5, RZ, RZ, -R5 ;  /* 0x000000ffff057224 */ /* 0x000fce00078e0a05 */
.L_x_79:
        /* <DEDUP_REMOVED lines=8> */
[----:B--2---:R-:W-:-:S06]  /*2240*/  DSETP.GEU.AND P1, PT, R10, R6, PT ;  /* 0x000000060a00722a */ /* 0x004fcc0003f2e000 */
        /* <DEDUP_REMOVED lines=11> */
[----:B-----5:R-:W-:-:S06]  /*2300*/  DSETP.GEU.AND P1, PT, R10, R16, PT ;  /* 0x000000100a00722a */ /* 0x020fcc0003f2e000 */
[----:B------:R-:W-:Y:S02]  /*2310*/  FSEL R10, R16, R10, !P1 ;  /* 0x0000000a100a7208 */ /* 0x000fe40004800000 */
[----:B------:R-:W-:Y:S02]  /*2320*/  FSEL R11, R17, R11, !P1 ;  /* 0x0000000b110b7208 */ /* 0x000fe40004800000 */
[----:B------:R-:W5:Y:S04]  /*2330*/  LDG.E.64 R16, desc[UR14][R8.64+0x1800] ;  /* 0x0018000e08107981 */ /* 0x000f68000c1e1b00 */
[----:B------:R-:W-:-:S06]  /*2340*/  DSETP.GEU.AND P1, PT, R10, R14, PT ;  /* 0x0000000e0a00722a */ /* 0x000fcc0003f2e000 */
        /* <DEDUP_REMOVED lines=14> */
[----:B------:R0:W5:Y:S01]  /*2430*/  LDG.E.64 R24, desc[UR14][R8.64+0x3800] ;  /* 0x0038000e08187981 */ /* 0x000162000c1e1b00 */
        /* <DEDUP_REMOVED lines=30> */
.L_x_78:
[----:B------:R-:W-:Y:S05]  /*2620*/  BSYNC.RECONVERGENT B2 ;  /* 0x0000000000027941 */ /* 0x000fea0003800200 */
.L_x_77:
[----:B------:R-:W-:Y:S05]  /*2630*/  @!P0 BRA `(.L_x_76) ;  /* 0x0000000400688947 */ /* 0x000fea0003800000 */
[----:B------:R-:W-:Y:S01]  /*2640*/  ISETP.GE.U32.AND P1, PT, R4, 0x8, PT ;  /* 0x000000080400780c */ /* 0x000fe20003f26070 */
[----:B------:R-:W-:Y:S01]  /*2650*/  BSSY.RECONVERGENT B2, `(.L_x_80) ;  /* 0x0000029000027945 */ /* 0x000fe20003800200 */
[----:B------:R-:W-:-:S04]  /*2660*/  LOP3.LUT R24, R3, 0x7, RZ, 0xc0, !PT ;  /* 0x0000000703187812 */ /* 0x000fc800078ec0ff */
[----:B------:R-:W-:-:S07]  /*2670*/  ISETP.NE.AND P0, PT, R24, RZ, PT ;  /* 0x000000ff1800720c */ /* 0x000fce0003f05270 */
[----:B------:R-:W-:Y:S06]  /*2680*/  @!P1 BRA `(.L_x_81) ;  /* 0x0000000000949947 */ /* 0x000fec0003800000 */
[----:B------:R-:W-:-:S05]  /*2690*/  IADD3 R4, P1, PT, R2, UR8, RZ ;  /* 0x0000000802047c10 */ /* 0x000fca000ff3e0ff */
[----:B------:R-:W-:Y:S01]  /*26a0*/  IMAD.X R5, RZ, RZ, UR9, P1 ;  /* 0x00000009ff057e24 */ /* 0x000fe200088e06ff */
[----:B------:R-:W-:-:S04]  /*26b0*/  LEA R20, P1, R4, UR12, 0x3 ;  /* 0x0000000c04147c11 */ /* 0x000fc8000f8218ff */
        /* <DEDUP_REMOVED lines=9> */
[----:B------:R-:W-:Y:S01]  /*2750*/  VIADD R2, R2, 0x800 ;  /* 0x0000080002027836 */ /* 0x000fe20000000000 */
        /* <DEDUP_REMOVED lines=24> */
.L_x_81:
[----:B------:R-:W-:Y:S05]  /*28e0*/  BSYNC.RECONVERGENT B2 ;  /* 0x0000000000027941 */ /* 0x000fea0003800200 */
.L_x_80:
[----:B------:R-:W-:Y:S05]  /*28f0*/  @!P0 BRA `(.L_x_76) ;  /* 0x0000000000b88947 */ /* 0x000fea0003800000 */
[----:B------:R-:W-:Y:S01]  /*2900*/  ISETP.GE.U32.AND P1, PT, R24, 0x4, PT ;  /* 0x000000041800780c */ /* 0x000fe20003f26070 */
[----:B------:R-:W-:Y:S01]  /*2910*/  BSSY.RECONVERGENT B2, `(.L_x_82) ;  /* 0x0000018000027945 */ /* 0x000fe20003800200 */
[----:B------:R-:W-:-:S11]  /*2920*/  LOP3.LUT P0, RZ, R3, 0x3, RZ, 0xc0, !PT ;  /* 0x0000000303ff7812 */ /* 0x000fd6000780c0ff */
[----:B------:R-:W-:Y:S05]  /*2930*/  @!P1 BRA `(.L_x_83) ;  /* 0x0000000000549947 */ /* 0x000fea0003800000 */
[----:B------:R-:W-:-:S05]  /*2940*/  IADD3 R3, P1, PT, R2, UR8, RZ ;  /* 0x0000000802037c10 */ /* 0x000fca000ff3e0ff */
[----:B------:R-:W-:Y:S01]  /*2950*/  IMAD.X R6, RZ, RZ, UR9, P1 ;  /* 0x00000009ff067e24 */ /* 0x000fe200088e06ff */
[----:B------:R-:W-:-:S04]  /*2960*/  LEA R4, P1, R3, UR12, 0x3 ;  /* 0x0000000c03047c11 */ /* 0x000fc8000f8218ff */
[----:B------:R-:W-:-:S05]  /*2970*/  LEA.HI.X R5, R3, UR13, R6, 0x3, P1 ;  /* 0x0000000d03057c11 */ /* 0x000fca00088f1c06 */
[----:B------:R-:W2:Y:S04]  /*2980*/  LDG.E.64 R6, desc[UR14][R4.64] ;  /* 0x0000000e04067981 */ /* 0x000ea8000c1e1b00 */
[----:B------:R-:W3:Y:S04]  /*2990*/  LDG.E.64 R8, desc[UR14][R4.64+0x800] ;  /* 0x0008000e04087981 */ /* 0x000ee8000c1e1b00 */
[----:B------:R-:W4:Y:S04]  /*29a0*/  LDG.E.64 R12, desc[UR14][R4.64+0x1000] ;  /* 0x0010000e040c7981 */ /* 0x000f28000c1e1b00 */
        /* <DEDUP_REMOVED lines=13> */
[----:B------:R-:W-:-:S07]  /*2a80*/  FSEL R11, R15, R7, !P1 ;  /* 0x000000070f0b7208 */ /* 0x000fce0004800000 */
.L_x_83:
[----:B------:R-:W-:Y:S05]  /*2a90*/  BSYNC.RECONVERGENT B2 ;  /* 0x0000000000027941 */ /* 0x000fea0003800200 */
.L_x_82:
[----:B------:R-:W-:Y:S05]  /*2aa0*/  @!P0 BRA `(.L_x_76) ;  /* 0x00000000004c8947 */ /* 0x000fea0003800000 */
[----:B------:R-:W-:Y:S02]  /*2ab0*/  LOP3.LUT R0, R0, 0xffff, RZ, 0xc0, !PT ;  /* 0x0000ffff00007812 */ /* 0x000fe400078ec0ff */
[----:B------:R-:W-:Y:S02]  /*2ac0*/  IADD3 R2, P0, PT, R2, UR10, RZ ;  /* 0x0000000a02027c10 */ /* 0x000fe4000ff1e0ff */
[----:B------:R-:W-:Y:S02]  /*2ad0*/  LEA.HI R0, R0, 0x1, RZ, 0x18 ;  /* 0x0000000100007811 */ /* 0x000fe400078fc0ff */
[----:B------:R-:W-:Y:S01]  /*2ae0*/  LEA R4, P1, R2, UR12, 0x3 ;  /* 0x0000000c02047c11 */ /* 0x000fe2000f8218ff */
[----:B------:R-:W-:Y:S01]  /*2af0*/  IMAD.X R5, RZ, RZ, UR7, P0 ;  /* 0x00000007ff057e24 */ /* 0x000fe200080e06ff */
[----:B------:R-:W-:-:S04]  /*2b00*/  LOP3.LUT R0, R0, 0x3, RZ, 0xc0, !PT ;  /* 0x0000000300007812 */ /* 0x000fc800078ec0ff */
[----:B------:R-:W-:Y:S01]  /*2b10*/  LEA.HI.X R5, R2, UR13, R5, 0x3, P1 ;  /* 0x0000000d02057c11 */ /* 0x000fe200088f1c05 */
[----:B------:R-:W-:-:S07]  /*2b20*/  IMAD.MOV R0, RZ, RZ, -R0 ;  /* 0x000000ffff007224 */ /* 0x000fce00078e0a00 */
.L_x_84:
[----:B------:R-:W-:Y:S02]  /*2b30*/  IMAD.MOV.U32 R2, RZ, RZ, R4 ;  /* 0x000000ffff027224 */ /* 0x000fe400078e0004 */
[----:B------:R-:W-:-:S06]  /*2b40*/  IMAD.MOV.U32 R3, RZ, RZ, R5 ;  /* 0x000000ffff037224 */ /* 0x000fcc00078e0005 */
[----:B------:R-:W2:Y:S01]  /*2b50*/  LDG.E.64 R2, desc[UR14][R2.64] ;  /* 0x0000000e02027981 */ /* 0x000ea2000c1e1b00 */
[----:B------:R-:W-:Y:S01]  /*2b60*/  VIADD R0, R0, 0x1 ;  /* 0x0000000100007836 */ /* 0x000fe20000000000 */
[----:B------:R-:W-:-:S05]  /*2b70*/  IADD3 R4, P1, PT, R4, 0x800, RZ ;  /* 0x0000080004047810 */ /* 0x000fca0007f3e0ff */
[----:B------:R-:W-:Y:S01]  /*2b80*/  IMAD.X R5, RZ, RZ, R5, P1 ;  /* 0x000000ffff057224 */ /* 0x000fe200008e0605 */
[----:B--2---:R-:W-:-:S06]  /*2b90*/  DSETP.GEU.AND P0, PT, R10, R2, PT ;  /* 0x000000020a00722a */ /* 0x004fcc0003f0e000 */
[----:B------:R-:W-:Y:S02]  /*2ba0*/  FSEL R10, R2, R10, !P0 ;  /* 0x0000000a020a7208 */ /* 0x000fe40004000000 */
[----:B------:R-:W-:Y:S02]  /*2bb0*/  FSEL R11, R3, R11, !P0 ;  /* 0x0000000b030b7208 */ /* 0x000fe40004000000 */
[----:B------:R-:W-:-:S13]  /*2bc0*/  ISETP.NE.AND P0, PT, R0, RZ, PT ;  /* 0x000000ff0000720c */ /* 0x000fda0003f05270 */
[----:B------:R-:W-:Y:S05]  /*2bd0*/  @P0 BRA `(.L_x_84) ;  /* 0xfffffffc00d40947 */ /* 0x000fea000383ffff */
.L_x_76:
[----:B------:R-:W-:Y:S05]  /*2be0*/  BSYNC.RECONVERGENT B1 ;  /* 0x0000000000017941 */ /* 0x000fea0003800200 */
.L_x_73:
[----:B------:R-:W0:Y:S01]  /*2bf0*/  S2R R6, SR_LANEID ;  /* 0x0000000000067919 */ /* 0x000e220000000000 */
[----:B------:R-:W-:Y:S04]  /*2c00*/  SHFL.DOWN PT, R2, R10, 0x1, 0x1f ;  /* 0x08201f000a027f89 */ /* 0x000fe800000e0000 */
[----:B------:R-:W1:Y:S01]  /*2c10*/  SHFL.DOWN PT, R3, R11, 0x1, 0x1f ;  /* 0x08201f000b037f89 */ /* 0x000e6200000e0000 */
[----:B------:R-:W2:Y:S01]  /*2c20*/  S2R R9, SR_TID.X ;  /* 0x0000000000097919 */ /* 0x000ea20000002100 */
        /* <DEDUP_REMOVED lines=10> */
[----:B------:R-:W-:-:S02]  /*2cd0*/  @!P2 MOV R7, 0x400 ;  /* 0x000004000007a802 */ /* 0x000fc40000000f00 */
[----:B------:R-:W0:Y:S01]  /*2ce0*/  SHFL.DOWN PT, R3, R5, 0x2, 0x1f ;  /* 0x08401f0005037f89 */ /* 0x000e2200000e0000 */
[----:B------:R-:W1:Y:S02]  /*2cf0*/  @!P2 S2R R8, SR_CgaCtaId ;  /* 0x000000000008a919 */ /* 0x000e640000008800 */
[----:B0-----:R-:W-:-:S06]  /*2d00*/  DSETP.GEU.AND P0, PT, R4, R2, PT ;  /* 0x000000020400722a */ /* 0x001fcc0003f0e000 */
[----:B------:R-:W-:Y:S02]  /*2d10*/  @!P1 FSEL R0, R2, R0, !P0 ;  /* 0x0000000002009208 */ /* 0x000fe40004000000 */
[----:B------:R-:W-:Y:S02]  /*2d20*/  @!P1 FSEL R5, R3, R5, !P0 ;  /* 0x0000000503059208 */ /* 0x000fe40004000000 */
[----:B------:R-:W-:Y:S01]  /*2d30*/  ISETP.GT.AND P1, PT, R6, 0x1b, PT ;  /* 0x0000001b0600780c */ /* 0x000fe20003f24270 */
[----:B------:R-:W-:Y:S01]  /*2d40*/  SHFL.DOWN PT, R2, R0, 0x4, 0x1f ;  /* 0x08801f0000027f89 */ /* 0x000fe200000e0000 */
[----:B------:R-:W-:Y:S01]  /*2d50*/  IMAD.MOV.U32 R4, RZ, RZ, R0 ;  /* 0x000000ffff047224 */ /* 0x000fe200078e0000 */
[----:B-1----:R-:W-:Y:S02]  /*2d60*/  @!P2 LEA R7, R8, R7, 0x18 ;  /* 0x000000070807a211 */ /* 0x002fe400078ec0ff */
[----:B------:R-:W0:Y:S03]  /*2d70*/  SHFL.DOWN PT, R3, R5, 0x4, 0x1f ;  /* 0x08801f0005037f89 */ /* 0x000e2600000e0000 */
[----:B0-----:R-:W-:-:S06]  /*2d80*/  DSETP.GEU.AND P0, PT, R4, R2, PT ;  /* 0x000000020400722a */ /* 0x001fcc0003f0e000 */
[----:B------:R-:W-:Y:S02]  /*2d90*/  @!P1 FSEL R0, R2, R0, !P0 ;  /* 0x0000000002009208 */ /* 0x000fe40004000000 */
[----:B------:R-:W-:Y:S02]  /*2da0*/  @!P1 FSEL R5, R3, R5, !P0 ;  /* 0x0000000503059208 */ /* 0x000fe40004000000 */
[----:B------:R-:W-:Y:S01]  /*2db0*/  ISETP.GT.AND P1, PT, R6, 0x17, PT ;  /* 0x000000170600780c */ /* 0x000fe20003f24270 */
[----:B------:R-:W-:Y:S01]  /*2dc0*/  SHFL.DOWN PT, R2, R0, 0x8, 0x1f ;  /* 0x09001f0000027f89 */ /* 0x000fe200000e0000 */
[----:B------:R-:W-:-:S03]  /*2dd0*/  IMAD.MOV.U32 R4, RZ, RZ, R0 ;  /* 0x000000ffff047224 */ /* 0x000fc600078e0000 */
        /* <DEDUP_REMOVED lines=8> */
[----:B0-----:R-:W-:Y:S01]  /*2e60*/  DSETP.GEU.AND P0, PT, R4, R2, PT ;  /* 0x000000020400722a */ /* 0x001fe20003f0e000 */
[----:B--2---:R-:W-:-:S05]  /*2e70*/  @!P2 SHF.R.U32.HI R4, RZ, 0x2, R9 ;  /* 0x00000002ff04a819 */ /* 0x004fca0000011609 */
[----:B------:R-:W-:Y:S02]  /*2e80*/  FSEL R2, R2, R0, !P0 ;  /* 0x0000000002027208 */ /* 0x000fe40004000000 */
[----:B------:R-:W-:Y:S02]  /*2e90*/  FSEL R3, R3, R5, !P0 ;  /* 0x0000000503037208 */ /* 0x000fe40004000000 */
[----:B------:R-:W-:Y:S02]  /*2ea0*/  ISETP.NE.AND P0, PT, R9, RZ, PT ;  /* 0x000000ff0900720c */ /* 0x000fe40003f05270 */
[----:B------:R-:W-:Y:S02]  /*2eb0*/  @!P2 LOP3.LUT R4, R4, 0xf8, RZ, 0xc0, !PT ;  /* 0x000000f80404a812 */ /* 0x000fe400078ec0ff */
[----:B------:R-:W-:-:S03]  /*2ec0*/  FSEL R5, R5, R3, P1 ;  /* 0x0000000305057208 */ /* 0x000fc60000800000 */
[----:B------:R-:W-:Y:S01]  /*2ed0*/  @!P2 IMAD.IADD R7, R4, 0x1, R7 ;  /* 0x000000010407a824 */ /* 0x000fe200078e0207 */
[----:B------:R-:W-:-:S04]  /*2ee0*/  FSEL R4, R0, R2, P1 ;  /* 0x0000000200047208 */ /* 0x000fc80000800000 */
[----:B------:R0:W-:Y:S01]  /*2ef0*/  @!P2 STS.64 [R7+0x8], R2 ;  /* 0x000008020700a388 */ /* 0x0001e20000000a00 */
[----:B------:R-:W-:Y:S06]  /*2f00*/  BAR.SYNC.DEFER_BLOCKING 0x0 ;  /* 0x0000000000007b1d */ /* 0x000fec0000010000 */
[----:B------:R-:W-:Y:S05]  /*2f10*/  @P0 BRA `(.L_x_72) ;  /* 0x0000000000700947 */ /* 0x000fea0003800000 */
[----:B------:R-:W1:Y:S01]  /*2f20*/  S2UR UR5, SR_CgaCtaId ;  /* 0x00000000000579c3 */ /* 0x000e620000008800 */
[----:B------:R-:W-:Y:S02]  /*2f30*/  UMOV UR4, 0x400 ;  /* 0x0000040000047882 */ /* 0x000fe40000000000 */
[----:B-1----:R-:W-:-:S09]  /*2f40*/  ULEA UR4, UR5, UR4, 0x18 ;  /* 0x0000000405047291 */ /* 0x002fd2000f8ec0ff */
[----:B------:R-:W1:Y:S04]  /*2f50*/  LDS.128 R12, [UR4+0x10] ;  /* 0x00001004ff0c7984 */ /* 0x000e680008000c00 */
[----:B------:R-:W2:Y:S01]  /*2f60*/  LDS.128 R8, [UR4+0x20] ;  /* 0x00002004ff087984 */ /* 0x000ea20008000c00 */
[----:B-1----:R-:W-:-:S06]  /*2f70*/  DSETP.GEU.AND P1, PT, R4, R12, PT ;  /* 0x0000000c0400722a */ /* 0x002fcc0003f2e000 */
[----:B0-----:R-:W-:Y:S02]  /*2f80*/  FSEL R2, R12, R4, !P1 ;  /* 0x000000040c027208 */ /* 0x001fe40004800000 */
[----:B------:R-:W-:Y:S02]  /*2f90*/  FSEL R3, R13, R5, !P1 ;  /* 0x000000050d037208 */ /* 0x000fe40004800000 */
[----:B------:R-:W0:Y:S04]  /*2fa0*/  LDS.128 R4, [UR4+0x30] ;  /* 0x00003004ff047984 */ /* 0x000e280008000c00 */
[----:B------:R-:W-:-:S06]  /*2fb0*/  DSETP.GEU.AND P1, PT, R2, R14, PT ;  /* 0x0000000e0200722a */ /* 0x000fcc0003f2e000 */
[----:B------:R-:W-:Y:S02]  /*2fc0*/  FSEL R2, R14, R2, !P1 ;  /* 0x000000020e027208 */ /* 0x000fe40004800000 */
[----:B------:R-:W-:-:S06]  /*2fd0*/  FSEL R3, R15, R3, !P1 ;  /* 0x000000030f037208 */ /* 0x000fcc0004800000 */
[----:B--2---:R-:W-:-:S06]  /*2fe0*/  DSETP.GEU.AND P1, PT, R2, R8, PT ;  /* 0x000000080200722a */ /* 0x004fcc0003f2e000 */
        /* <DEDUP_REMOVED lines=15> */
.L_x_72:
[----:B------:R-:W-:Y:S05]  /*30e0*/  BSYNC.RECONVERGENT B0 ;  /* 0x0000000000007941 */ /* 0x000fea0003800200 */
.L_x_57:
[----:B------:R-:W-:Y:S05]  /*30f0*/  @P0 EXIT ;  /* 0x000000000000094d */ /* 0x000fea0003800000 */
[----:B------:R-:W2:Y:S02]  /*3100*/  LDCU.64 UR4, c[0x0][0x388] ;  /* 0x00007100ff0477ac */ /* 0x000ea40008000a00 */
[----:B--2---:R-:W-:-:S06]  /*3110*/  UIMAD.WIDE.U32 UR4, UR16, 0x8, UR4 ;  /* 0x00000008100478a5 */ /* 0x004fcc000f8e0004 */
[----:B0-----:R-:W-:Y:S02]  /*3120*/  IMAD.U32 R2, RZ, RZ, UR4 ;  /* 0x00000004ff027e24 */ /* 0x001fe4000f8e00ff */
[----:B------:R-:W-:-:S05]  /*3130*/  IMAD.U32 R3, RZ, RZ, UR5 ;  /* 0x00000005ff037e24 */ /* 0x000fca000f8e00ff */
[----:B------:R-:W-:Y:S01]  /*3140*/  STG.E.64 desc[UR14][R2.64], R4 ;  /* 0x0000000402007986 */ /* 0x000fe2000c101b0e */
[----:B------:R-:W-:Y:S05]  /*3150*/  EXIT ;  /* 0x000000000000794d */ /* 0x000fea0003800000 */
.L_x_85:
        /* <DEDUP_REMOVED lines=10> */
.L_x_238:


//--------------------- .text._ZN3cub18CUB_300001_SM_10006detail6reduce28DeviceReduceSingleTileKernelINS2_10policy_hubIdyN4cuda3__47maximumIdEEE10Policy1000EN6thrust24THRUST_300001_SM_1000_NS10device_ptrIdEEPdyS8_ddNS5_3std3__410__identityEEEvT0_T1_T2_T3_T4_T6_ --------------------------
	.section	.text._ZN3cub18CUB_300001_SM_10006detail6reduce28DeviceReduceSingleTileKernelINS2_10policy_hubIdyN4cuda3__47maximumIdEEE10Policy1000EN6thrust24THRUST_300001_SM_1000_NS10device_ptrIdEEPdyS8_ddNS5_3std3__410__identityEEEvT0_T1_T2_T3_T4_T6_,"ax",@progbits
	.align	128
        .global         _ZN3cub18CUB_300001_SM_10006detail6reduce28DeviceReduceSingleTileKernelINS2_10policy_hubIdyN4cuda3__47maximumIdEEE10Policy1000EN6thrust24THRUST_300001_SM_1000_NS10device_ptrIdEEPdyS8_ddNS5_3std3__410__identityEEEvT0_T1_T2_T3_T4_T6_
        .type           _ZN3cub18CUB_300001_SM_10006detail6reduce28DeviceReduceSingleTileKernelINS2_10policy_hubIdyN4cuda3__47maximumIdEEE10Policy1000EN6thrust24THRUST_300001_SM_1000_NS10device_ptrIdEEPdyS8_ddNS5_3std3__410__identityEEEvT0_T1_T2_T3_T4_T6_,@function
        .size           _ZN3cub18CUB_300001_SM_10006detail6reduce28DeviceReduceSingleTileKernelINS2_10policy_hubIdyN4cuda3__47maximumIdEEE10Policy1000EN6thrust24THRUST_300001_SM_1000_NS10device_ptrIdEEPdyS8_ddNS5_3std3__410__identityEEEvT0_T1_T2_T3_T4_T6_,(.L_x_239 - _ZN3cub18CUB_300001_SM_10006detail6reduce28DeviceReduceSingleTileKernelINS2_10policy_hubIdyN4cuda3__47maximumIdEEE10Policy1000EN6thrust24THRUST_300001_SM_1000_NS10device_ptrIdEEPdyS8_ddNS5_3std3__410__identityEEEvT0_T1_T2_T3_T4_T6_)
        .other          _ZN3cub18CUB_300001_SM_10006detail6reduce28DeviceReduceSingleTileKernelINS2_10policy_hubIdyN4cuda3__47maximumIdEEE10Policy1000EN6thrust24THRUST_300001_SM_1000_NS10device_ptrIdEEPdyS8_ddNS5_3std3__410__identityEEEvT0_T1_T2_T3_T4_T6_,@"STO_CUDA_ENTRY STV_DEFAULT"
_ZN3cub18CUB_300001_SM_10006detail6reduce28DeviceReduceSingleTileKernelINS2_10policy_hubIdyN4cuda3__47maximumIdEEE10Policy1000EN6thrust24THRUST_300001_SM_1000_NS10device_ptrIdEEPdyS8_ddNS5_3std3__410__identityEEEvT0_T1_T2_T3_T4_T6_:
.text._ZN3cub18CUB_300001_SM_10006detail6reduce28DeviceReduceSingleTileKernelINS2_10policy_hubIdyN4cuda3__47maximumIdEEE10Policy1000EN6thrust24THRUST_300001_SM_1000_NS10device_ptrIdEEPdyS8_ddNS5_3std3__410__identityEEEvT0_T1_T2_T3_T4_T6_:
[----:B------:R-:W-:Y:S01]  /*0000*/  LDC R1, c[0x0][0x37c] ;  /* 0x0000df00ff017b82 */ /* 0x000fe20000000800 */
[----:B------:R-:W0:Y:S01]  /*0010*/  LDCU.64 UR4, c[0x0][0x390] ;  /* 0x00007200ff0477ac */ /* 0x000e220008000a00 */
[----:B------:R-:W1:Y:S01]  /*0020*/  LDCU.64 UR6, c[0x0][0x358] ;  /* 0x00006b00ff0677ac */ /* 0x000e620008000a00 */
[----:B0-----:R-:W-:Y:S02]  /*0030*/  IMAD.U32 R8, RZ, RZ, UR4 ;  /* 0x00000004ff087e24 */ /* 0x001fe4000f8e00ff */
[----:B------:R-:W-:-:S03]  /*0040*/  IMAD.U32 R9, RZ, RZ, UR5 ;  /* 0x00000005ff097e24 */ /* 0x000fc6000f8e00ff */
[----:B------:R-:W-:-:S04]  /*0050*/  ISETP.NE.U32.AND P0, PT, R8, RZ, PT ;  /* 0x000000ff0800720c */ /* 0x000fc80003f05070 */
[----:B------:R-:W-:-:S13]  /*0060*/  ISETP.NE.AND.EX P0, PT, R9, RZ, PT, P0 ;  /* 0x000000ff0900720c */ /* 0x000fda0003f05300 */
        /* <DEDUP_REMOVED lines=8> */
.L_x_86:
[----:B------:R-:W-:Y:S01]  /*00f0*/  ISETP.GT.U32.AND P0, PT, R8, 0x7ff, PT ;  /* 0x000007ff0800780c */ /* 0x000fe20003f04070 */
[----:B------:R-:W-:Y:S03]  /*0100*/  BSSY.RECONVERGENT B0, `(.L_x_87) ;  /* 0x00002df000007945 */ /* 0x000fe60003800200 */
[----:B------:R-:W-:-:S13]  /*0110*/  ISETP.GT.U32.AND.EX P0, PT, R9, RZ, PT, P0 ;  /* 0x000000ff0900720c */ /* 0x000fda0003f04100 */
[----:B------:R-:W-:Y:S05]  /*0120*/  @P0 BRA `(.L_x_88) ;  /* 0x0000001400f40947 */ /* 0x000fea0003800000 */
[----:B------:R-:W0:Y:S01]  /*0130*/  S2R R0, SR_TID.X ;  /* 0x0000000000007919 */ /* 0x000e220000002100 */
[----:B------:R-:W-:Y:S01]  /*0140*/  BSSY.RECONVERGENT B1, `(.L_x_89) ;  /* 0x0000009000017945 */ /* 0x000fe20003800200 */
[----:B------:R-:W-:Y:S02]  /*0150*/  CS2R R4, SRZ ;  /* 0x0000000000047805 */ /* 0x000fe4000001ff00 */
[----:B0-----:R-:W-:Y:S01]  /*0160*/  ISETP.GE.U32.AND P0, PT, R0, R8, PT ;  /* 0x000000080000720c */ /* 0x001fe20003f06070 */
[----:B------:R-:W-:-:S12]  /*0170*/  IMAD.MOV.U32 R2, RZ, RZ, R0 ;  /* 0x000000ffff027224 */ /* 0x000fd800078e0000 */
[----:B------:R-:W-:Y:S05]  /*0180*/  @P0 BRA `(.L_x_90) ;  /* 0x0000000000100947 */ /* 0x000fea0003800000 */
[----:B------:R-:W0:Y:S02]  /*0190*/  LDC.64 R4, c[0x0][0x380] ;  /* 0x0000e000ff047b82 */ /* 0x000e240000000a00 */
[----:B0-----:R-:W-:-:S06]  /*01a0*/  IMAD.WIDE.U32 R4, R0, 0x8, R4 ;  /* 0x0000000800047825 */ /* 0x001fcc00078e0004 */
[----:B------:R-:W5:Y:S01]  /*01b0*/  LDG.E.64 R4, desc[UR6][R4.64] ;  /* 0x0000000604047981 */ /* 0x000f62000c1e1b00 */
[----:B------:R-:W-:-:S07]  /*01c0*/  VIADD R2, R0, 0x100 ;  /* 0x0000010000027836 */ /* 0x000fce0000000000 */
.L_x_90:
[----:B------:R-:W-:Y:S05]  /*01d0*/  BSYNC.RECONVERGENT B1 ;  /* 0x0000000000017941 */ /* 0x000fea0003800200 */
.L_x_89:
[----:B------:R-:W-:Y:S01]  /*01e0*/  ISETP.GE.U32.AND P0, PT, R2, R8, PT ;  /* 0x000000080200720c */ /* 0x000fe20003f06070 */
[----:B------:R-:W-:-:S12]  /*01f0*/  BSSY.RECONVERGENT B1, `(.L_x_91) ;  /* 0x00000a7000017945 */ /* 0x000fd80003800200 */
[----:B------:R-:W-:Y:S05]  /*0200*/  @P0 BRA `(.L_x_92) ;  /* 0x0000000800940947 */ /* 0x000fea0003800000 */
[----:B------:R-:W-:Y:S01]  /*0210*/  LOP3.LUT R3, RZ, R2, RZ, 0x33, !PT ;  /* 0x00000002ff037212 */ /* 0x000fe200078e33ff */
[----:B------:R-:W-:Y:S04]  /*0220*/  BSSY.RECONVERGENT B2, `(.L_x_93) ;  /* 0x0000053000027945 */ /* 0x000fe80003800200 */
[----:B------:R-:W-:-:S05]  /*0230*/  IMAD.IADD R6, R3, 0x1, R8 ;  /* 0x0000000103067824 */ /* 0x000fca00078e0208 */
[C---:B------:R-:W-:Y:S02]  /*0240*/  ISETP.GE.U32.AND P1, PT, R6.reuse, 0xf00, PT ;  /* 0x00000f000600780c */ /* 0x040fe40003f26070 */
[----:B------:R-:W-:-:S04]  /*0250*/  LEA.HI R3, R6, 0x1, RZ, 0x18 ;  /* 0x0000000106037811 */ /* 0x000fc800078fc0ff */
[----:B------:R-:W-:-:S04]  /*0260*/  LOP3.LUT R43, R3, 0xf, RZ, 0xc0, !PT ;  /* 0x0000000f032b7812 */ /* 0x000fc800078ec0ff */
[----:B------:R-:W-:-:S03]  /*0270*/  ISETP.NE.AND P0, PT, R43, RZ, PT ;  /* 0x000000ff2b00720c */ /* 0x000fc60003f05270 */
[----:B------:R-:W-:Y:S10]  /*0280*/  @!P1 BRA `(.L_x_94) ;  /* 0x0000000400309947 */ /* 0x000ff40003800000 */
[----:B------:R-:W0:Y:S01]  /*0290*/  LDC.64 R6, c[0x0][0x380] ;  /* 0x0000e000ff067b82 */ /* 0x000e220000000a00 */
[----:B------:R-:W-:-:S05]  /*02a0*/  LOP3.LUT R42, R3, 0x1fffff0, RZ, 0xc0, !PT ;  /* 0x01fffff0032a7812 */ /* 0x000fca00078ec0ff */
[----:B------:R-:W-:Y:S02]  /*02b0*/  IMAD.MOV R42, RZ, RZ, -R42 ;  /* 0x000000ffff2a7224 */ /* 0x000fe400078e0a2a */
[----:B0-----:R-:W-:-:S03]  /*02c0*/  IMAD.WIDE.U32 R6, R2, 0x8, R6 ;  /* 0x0000000802067825 */ /* 0x001fc600078e0006 */
[----:B------:R-:W-:-:S05]  /*02d0*/  IADD3 R6, P1, PT, R6, 0x4000, RZ ;  /* 0x0000400006067810 */ /* 0x000fca0007f3e0ff */
[----:B------:R-:W-:-:S08]  /*02e0*/  IMAD.X R7, RZ, RZ, R7, P1 ;  /* 0x000000ffff077224 */ /* 0x000fd000008e0607 */
.L_x_95:
[----:B------:R-:W2:Y:S04]  /*02f0*/  LDG.E.64 R10, desc[UR6][R6.64+-0x4000] ;  /* 0xffc00006060a7981 */ /* 0x000ea8000c1e1b00 */
[----:B------:R-:W3:Y:S04]  /*0300*/  LDG.E.64 R12, desc[UR6][R6.64+-0x3800] ;  /* 0xffc80006060c7981 */ /* 0x000ee8000c1e1b00 */
[----:B------:R-:W4:Y:S04]  /*0310*/  LDG.E.64 R14, desc[UR6][R6.64+-0x3000] ;  /* 0xffd00006060e7981 */ /* 0x000f28000c1e1b00 */
        /* <DEDUP_REMOVED lines=12> */
[----:B------:R0:W4:Y:S01]  /*03e0*/  LDG.E.64 R40, desc[UR6][R6.64+0x3800] ;  /* 0x0038000606287981 */ /* 0x000122000c1e1b00 */
[----:B------:R-:W-:-:S02]  /*03f0*/  VIADD R42, R42, 0x10 ;  /* 0x000000102a2a7836 */ /* 0x000fc40000000000 */
[----:B------:R-:W-:-:S03]  /*0400*/  VIADD R2, R2, 0x1000 ;  /* 0x0000100002027836 */ /* 0x000fc60000000000 */
[----:B------:R-:W-:Y:S02]  /*0410*/  ISETP.NE.AND P2, PT, R42, RZ, PT ;  /* 0x000000ff2a00720c */ /* 0x000fe40003f45270 */
[----:B0-----:R-:W-:-:S05]  /*0420*/  IADD3 R6, P3, PT, R6, 0x8000, RZ ;  /* 0x0000800006067810 */ /* 0x001fca0007f7e0ff */
[----:B------:R-:W-:Y:S01]  /*0430*/  IMAD.X R7, RZ, RZ, R7, P3 ;  /* 0x000000ffff077224 */ /* 0x000fe200018e0607 */
        /* <DEDUP_REMOVED lines=49> */
.L_x_94:
[----:B------:R-:W-:Y:S05]  /*0750*/  BSYNC.RECONVERGENT B2 ;  /* 0x0000000000027941 */ /* 0x000fea0003800200 */
.L_x_93:
[----:B------:R-:W-:Y:S05]  /*0760*/  @!P0 BRA `(.L_x_92) ;  /* 0x00000004003c8947 */ /* 0x000fea0003800000 */
[----:B------:R-:W-:Y:S01]  /*0770*/  ISETP.GE.U32.AND P1, PT, R43, 0x8, PT ;  /* 0x000000082b00780c */ /* 0x000fe20003f26070 */
[----:B------:R-:W-:Y:S01]  /*0780*/  BSSY.RECONVERGENT B2, `(.L_x_96) ;  /* 0x0000027000027945 */ /* 0x000fe20003800200 */
[----:B------:R-:W-:-:S04]  /*0790*/  LOP3.LUT R26, R3, 0x7, RZ, 0xc0, !PT ;  /* 0x00000007031a7812 */ /* 0x000fc800078ec0ff */
[----:B------:R-:W-:-:S07]  /*07a0*/  ISETP.NE.AND P0, PT, R26, RZ, PT ;  /* 0x000000ff1a00720c */ /* 0x000fce0003f05270 */
[----:B------:R-:W-:Y:S06]  /*07b0*/  @!P1 BRA `(.L_x_97) ;  /* 0x00000000008c9947 */ /* 0x000fec0003800000 */
[----:B------:R-:W0:Y:S02]  /*07c0*/  LDC.64 R10, c[0x0][0x380] ;  /* 0x0000e000ff0a7b82 */ /* 0x000e240000000a00 */
[----:B0-----:R-:W-:-:S05]  /*07d0*/  IMAD.WIDE R10, R2, 0x8, R10 ;  /* 0x00000008020a7825 */ /* 0x001fca00078e020a */
        /* <DEDUP_REMOVED lines=33> */
.L_x_97:
[----:B------:R-:W-:Y:S05]  /*09f0*/  BSYNC.RECONVERGENT B2 ;  /* 0x0000000000027941 */ /* 0x000fea0003800200 */
.L_x_96:
        /* <DEDUP_REMOVED lines=25> */
.L_x_99:
[----:B------:R-:W-:Y:S05]  /*0b90*/  BSYNC.RECONVERGENT B2 ;  /* 0x0000000000027941 */ /* 0x000fea0003800200 */
.L_x_98:
[----:B------:R-:W-:Y:S05]  /*0ba0*/  @!P0 BRA `(.L_x_92) ;  /* 0x00000000002c8947 */ /* 0x000fea0003800000 */
[----:B------:R-:W0:Y:S01]  /*0bb0*/  LDC.64 R10, c[0x0][0x380] ;  /* 0x0000e000ff0a7b82 */ /* 0x000e220000000a00 */
[----:B------:R-:W-:-:S07]  /*0bc0*/  IMAD.MOV R3, RZ, RZ, -R3 ;  /* 0x000000ffff037224 */ /* 0x000fce00078e0a03 */
.L_x_100:
[----:B0-----:R-:W-:-:S06]  /*0bd0*/  IMAD.WIDE R6, R2, 0x8, R10 ;  /* 0x0000000802067825 */ /* 0x001fcc00078e020a */
        /* <DEDUP_REMOVED lines=8> */
.L_x_92:
[----:B------:R-:W-:Y:S05]  /*0c60*/  BSYNC.RECONVERGENT B1 ;  /* 0x0000000000017941 */ /* 0x000fea0003800200 */
.L_x_91:
[----:B------:R-:W-:-:S04]  /*0c70*/  ISETP.GE.U32.AND P0, PT, R8, 0x100, PT ;  /* 0x000001000800780c */ /* 0x000fc80003f06070 */
[----:B------:R-:W-:-:S13]  /*0c80*/  ISETP.GE.U32.AND.EX P0, PT, R9, RZ, PT, P0 ;  /* 0x000000ff0900720c */ /* 0x000fda0003f06100 */
        /* <DEDUP_REMOVED lines=17> */
[----:B------:R-:W1:Y:S04]  /*0da0*/  @!P2 S2R R7, SR_CgaCtaId ;  /* 0x000000000007a919 */ /* 0x000e680000008800 */
        /* <DEDUP_REMOVED lines=19> */
[----:B------:R-:W-:-:S03]  /*0ee0*/  @!P0 FSEL R11, R3, R11, !P1 ;  /* 0x0000000b030b8208 */ /* 0x000fc60004800000 */
[----:B------:R-:W-:Y:S01]  /*0ef0*/  SHFL.DOWN PT, R2, R9, 0x10, 0x1f ;  /* 0x0a001f0009027f89 */ /* 0x000fe200000e0000 */
[----:B------:R-:W-:Y:S02]  /*0f00*/  IMAD.MOV.U32 R4, RZ, RZ, R9 ;  /* 0x000000ffff047224 */ /* 0x000fe400078e0009 */
[----:B------:R-:W-:Y:S01]  /*0f10*/  IMAD.MOV.U32 R5, RZ, RZ, R11 ;  /* 0x000000ffff057224 */ /* 0x000fe200078e000b */
[----:B------:R-:W0:Y:S05]  /*0f20*/  SHFL.DOWN PT, R3, R11, 0x10, 0x1f ;  /* 0x0a001f000b037f89 */ /* 0x000e2a00000e0000 */
[----:B0-----:R-:W-:Y:S01]  /*0f30*/  DSETP.GEU.AND P0, PT, R4, R2, PT ;  /* 0x000000020400722a */ /* 0x001fe20003f0e000 */
[----:B------:R-:W-:-:S04]  /*0f40*/  @!P2 SHF.R.U32.HI R4, RZ, 0x2, R0 ;  /* 0x00000002ff04a819 */ /* 0x000fc80000011600 */
[----:B------:R-:W-:Y:S02]  /*0f50*/  @!P2 LOP3.LUT R6, R4, 0xf8, RZ, 0xc0, !PT ;  /* 0x000000f80406a812 */ /* 0x000fe400078ec0ff */
[----:B------:R-:W-:Y:S02]  /*0f60*/  FSEL R4, R2, R9, !P0 ;  /* 0x0000000902047208 */ /* 0x000fe40004000000 */
[----:B------:R-:W-:Y:S01]  /*0f70*/  FSEL R5, R3, R11, !P0 ;  /* 0x0000000b03057208 */ /* 0x000fe20004000000 */
[----:B------:R-:W-:Y:S01]  /*0f80*/  @!P2 IMAD.IADD R7, R6, 0x1, R7 ;  /* 0x000000010607a824 */ /* 0x000fe200078e0207 */
[----:B------:R-:W-:-:S04]  /*0f90*/  ISETP.GT.AND P0, PT, R8, 0xf, PT ;  /* 0x0000000f0800780c */ /* 0x000fc80003f04270 */
[----:B------:R1:W-:Y:S01]  /*0fa0*/  @!P2 STS.64 [R7+0x8], R4 ;  /* 0x000008040700a388 */ /* 0x0003e20000000a00 */
[----:B------:R-:W-:Y:S01]  /*0fb0*/  BAR.SYNC.DEFER_BLOCKING 0x0 ;  /* 0x0000000000007b1d */ /* 0x000fe20000010000 */
[----:B------:R-:W-:Y:S02]  /*0fc0*/  ISETP.NE.AND P2, PT, R0, RZ, PT ;  /* 0x000000ff0000720c */ /* 0x000fe40003f45270 */
[----:B------:R-:W-:Y:S02]  /*0fd0*/  FSEL R2, R9, R4, P0 ;  /* 0x0000000409027208 */ /* 0x000fe40000000000 */
[----:B------:R-:W-:-:S09]  /*0fe0*/  FSEL R3, R11, R5, P0 ;  /* 0x000000050b037208 */ /* 0x000fd20000000000 */
[----:B-1----:R-:W-:Y:S05]  /*0ff0*/  @P2 BRA `(.L_x_102) ;  /* 0x0000001c00bc2947 */ /* 0x002fea0003800000 */
[----:B------:R-:W0:Y:S01]  /*1000*/  S2UR UR5, SR_CgaCtaId ;  /* 0x00000000000579c3 */ /* 0x000e220000008800 */
[----:B------:R-:W-:Y:S02]  /*1010*/  UMOV UR4, 0x400 ;  /* 0x0000040000047882 */ /* 0x000fe40000000000 */
[----:B0-----:R-:W-:-:S09]  /*1020*/  ULEA UR4, UR5, UR4, 0x18 ;  /* 0x0000000405047291 */ /* 0x001fd2000f8ec0ff */
[----:B------:R-:W0:Y:S04]  /*1030*/  LDS.128 R4, [UR4+0x10] ;  /* 0x00001004ff047984 */ /* 0x000e280008000c00 */
[----:B------:R-:W1:Y:S04]  /*1040*/  LDS.128 R8, [UR4+0x20] ;  /* 0x00002004ff087984 */ /* 0x000e680008000c00 */
[----:B------:R-:W2:Y:S01]  /*1050*/  LDS.128 R12, [UR4+0x30] ;  /* 0x00003004ff0c7984 */ /* 0x000ea20008000c00 */
        /* <DEDUP_REMOVED lines=8> */
[----:B------:R-:W-:Y:S02]  /*10e0*/  FSEL R5, R9, R3, !P0 ;  /* 0x0000000309057208 */ /* 0x000fe40004000000 */
[----:B------:R-:W0:Y:S04]  /*10f0*/  LDS.64 R2, [UR4+0x40] ;  /* 0x00004004ff027984 */ /* 0x000e280008000a00 */
[----:B------:R-:W-:-:S06]  /*1100*/  DSETP.GEU.AND P0, PT, R4, R10, PT ;  /* 0x0000000a0400722a */ /* 0x000fcc0003f0e000 */
[----:B------:R-:W-:Y:S02]  /*1110*/  FSEL R4, R10, R4, !P0 ;  /* 0x000000040a047208 */ /* 0x000fe40004000000 */
[----:B------:R-:W-:-:S06]  /*1120*/  FSEL R5, R11, R5, !P0 ;  /* 0x000000050b057208 */ /* 0x000fcc0004000000 */
[----:B--2---:R-:W-:-:S06]  /*1130*/  DSETP.GEU.AND P0, PT, R4, R12, PT ;  /* 0x0000000c0400722a */ /* 0x004fcc0003f0e000 */
[----:B------:R-:W-:Y:S02]  /*1140*/  FSEL R4, R12, R4, !P0 ;  /* 0x000000040c047208 */ /* 0x000fe40004000000 */
[----:B------:R-:W-:-:S06]  /*1150*/  FSEL R5, R13, R5, !P0 ;  /* 0x000000050d057208 */ /* 0x000fcc0004000000 */
[----:B------:R-:W-:-:S06]  /*1160*/  DSETP.GEU.AND P0, PT, R4, R14, PT ;  /* 0x0000000e0400722a */ /* 0x000fcc0003f0e000 */
[----:B------:R-:W-:Y:S02]  /*1170*/  FSEL R4, R14, R4, !P0 ;  /* 0x000000040e047208 */ /* 0x000fe40004000000 */
[----:B------:R-:W-:-:S06]  /*1180*/  FSEL R5, R15, R5, !P0 ;  /* 0x000000050f057208 */ /* 0x000fcc0004000000 */
[----:B0-----:R-:W-:-:S06]  /*1190*/  DSETP.GEU.AND P0, PT, R4, R2, PT ;  /* 0x000000020400722a */ /* 0x001fcc0003f0e000 */
[----:B------:R-:W-:Y:S02]  /*11a0*/  FSEL R2, R2, R4, !P0 ;  /* 0x0000000402027208 */ /* 0x000fe40004000000 */
[----:B------:R-:W-:Y:S01]  /*11b0*/  FSEL R3, R3, R5, !P0 ;  /* 0x0000000503037208 */ /* 0x000fe20004000000 */
[----:B------:R-:W-:Y:S06]  /*11c0*/  BRA `(.L_x_102) ;  /* 0x0000001c00487947 */ /* 0x000fec0003800000 */
.L_x_101:
[----:B------:R-:W-:Y:S01]  /*11d0*/  LOP3.LUT R2, R0, 0x3e0, RZ, 0xc0, !PT ;  /* 0x000003e000027812 */ /* 0x000fe200078ec0ff */
[----:B------:R-:W0:Y:S03]  /*11e0*/  S2R R12, SR_LANEID ;  /* 0x00000000000c7919 */ /* 0x000e260000000000 */
[----:B------:R-:W-:Y:S01]  /*11f0*/  LOP3.LUT R7, RZ, R2, RZ, 0x33, !PT ;  /* 0x00000002ff077212 */ /* 0x000fe200078e33ff */
[----:B------:R-:W-:-:S04]  /*1200*/  VIADD R3, R2, 0x20 ;  /* 0x0000002002037836 */ /* 0x000fc80000000000 */
[----:B------:R-:W-:Y:S01]  /*1210*/  IMAD.IADD R7, R7, 0x1, R8 ;  /* 0x0000000107077824 */ /* 0x000fe200078e0208 */
[----:B------:R-:W-:-:S04]  /*1220*/  ISETP.GT.U32.AND P0, PT, R3, R8, PT ;  /* 0x000000080300720c */ /* 0x000fc80003f04070 */
        /* <DEDUP_REMOVED lines=29> */
[C---:B------:R-:W-:Y:S02]  /*1400*/  ISETP.NE.AND P0, PT, R12.reuse, RZ, PT ;  /* 0x000000ff0c00720c */ /* 0x040fe40003f05270 */
[----:B------:R-:W0:Y:S11]  /*1410*/  SHFL.DOWN PT, R3, R5, 0x8, R7 ;  /* 0x0900000005037989 */ /* 0x000e3600000e0007 */
[----:B------:R-:W1:Y:S01]  /*1420*/  @!P0 S2R R11, SR_CgaCtaId ;  /* 0x00000000000b8919 */ /* 0x000e620000008800 */
[----:B------:R-:W-:Y:S01]  /*1430*/  @!P0 MOV R6, 0x400 ;  /* 0x0000040000068802 */ /* 0x000fe20000000f00 */
[----:B0-----:R-:W-:Y:S01]  /*1440*/  DSETP.GEU.AND P2, PT, R4, R2, PT ;  /* 0x000000020400722a */ /* 0x001fe20003f4e000 */
[----:B------:R-:W-:-:S05]  /*1450*/  VIADD R4, R12, 0x10 ;  /* 0x000000100c047836 */ /* 0x000fca0000000000 */
[----:B------:R-:W-:Y:S02]  /*1460*/  @!P1 FSEL R10, R2, R10, !P2 ;  /* 0x0000000a020a9208 */ /* 0x000fe40005000000 */
[----:B------:R-:W-:Y:S02]  /*1470*/  @!P1 FSEL R5, R3, R5, !P2 ;  /* 0x0000000503059208 */ /* 0x000fe40005000000 */
[----:B------:R-:W-:Y:S01]  /*1480*/  ISETP.GT.AND P1, PT, R4, R7, PT ;  /* 0x000000070400720c */ /* 0x000fe20003f24270 */
[----:B------:R-:W-:Y:S01]  /*1490*/  SHFL.DOWN PT, R2, R10, 0x10, R7 ;  /* 0x0a0000000a027989 */ /* 0x000fe200000e0007 */
[----:B------:R-:W-:-:S03]  /*14a0*/  IMAD.MOV.U32 R4, RZ, RZ, R10 ;  /* 0x000000ffff047224 */ /* 0x000fc600078e000a */
[----:B------:R-:W0:Y:S01]  /*14b0*/  SHFL.DOWN PT, R3, R5, 0x10, R7 ;  /* 0x0a00000005037989 */ /* 0x000e2200000e0007 */
[----:B-1----:R-:W-:Y:S02]  /*14c0*/  @!P0 LEA R11, R11, R6, 0x18 ;  /* 0x000000060b0b8211 */ /* 0x002fe400078ec0ff */
[----:B0-----:R-:W-:Y:S01]  /*14d0*/  DSETP.GEU.AND P2, PT, R4, R2, PT ;  /* 0x000000020400722a */ /* 0x001fe20003f4e000 */
[----:B------:R-:W-:-:S05]  /*14e0*/  @!P0 SHF.R.U32.HI R4, RZ, 0x2, R0 ;  /* 0x00000002ff048819 */ /* 0x000fca0000011600 */
[----:B------:R-:W-:Y:S02]  /*14f0*/  @!P1 FSEL R10, R2, R10, !P2 ;  /* 0x0000000a020a9208 */ /* 0x000fe40005000000 */
[----:B------:R-:W-:Y:S02]  /*1500*/  @!P1 FSEL R5, R3, R5, !P2 ;  /* 0x0000000503059208 */ /* 0x000fe40005000000 */
[----:B------:R-:W-:Y:S01]  /*1510*/  ISETP.NE.AND P2, PT, R0, RZ, PT ;  /* 0x000000ff0000720c */ /* 0x000fe20003f45270 */
[----:B------:R-:W-:Y:S01]  /*1520*/  IMAD.MOV.U32 R2, RZ, RZ, R10 ;  /* 0x000000ffff027224 */ /* 0x000fe200078e000a */
[----:B------:R-:W-:Y:S01]  /*1530*/  @!P0 LOP3.LUT R4, R4, 0xf8, RZ, 0xc0, !PT ;  /* 0x000000f804048812 */ /* 0x000fe200078ec0ff */
[----:B------:R-:W-:-:S04]  /*1540*/  IMAD.MOV.U32 R3, RZ, RZ, R5 ;  /* 0x000000ffff037224 */ /* 0x000fc800078e0005 */
[----:B------:R-:W-:-:S05]  /*1550*/  @!P0 IMAD.IADD R11, R4, 0x1, R11 ;  /* 0x00000001040b8824 */ /* 0x000fca00078e020b */
[----:B------:R0:W-:Y:S01]  /*1560*/  @!P0 STS.64 [R11+0x8], R2 ;  /* 0x000008020b008388 */ /* 0x0001e20000000a00 */
[----:B------:R-:W-:Y:S06]  /*1570*/  BAR.SYNC.DEFER_BLOCKING 0x0 ;  /* 0x0000000000007b1d */ /* 0x000fec0000010000 */
[----:B------:R-:W-:Y:S05]  /*1580*/  @P2 BRA `(.L_x_102) ;  /* 0x0000001800582947 */ /* 0x000fea0003800000 */
[----:B------:R-:W1:Y:S01]  /*1590*/  S2UR UR5, SR_CgaCtaId ;  /* 0x00000000000579c3 */ /* 0x000e620000008800 */
[----:B------:R-:W-:Y:S01]  /*15a0*/  UMOV UR4, 0x400 ;  /* 0x0000040000047882 */ /* 0x000fe20000000000 */
[C---:B------:R-:W-:Y:S02]  /*15b0*/  ISETP.GT.U32.AND P0, PT, R8.reuse, 0x20, PT ;  /* 0x000000200800780c */ /* 0x040fe40003f04070 */
[----:B------:R-:W-:Y:S02]  /*15c0*/  ISETP.GT.U32.AND P1, PT, R8, 0x40, PT ;  /* 0x000000400800780c */ /* 0x000fe40003f24070 */
[C---:B------:R-:W-:Y:S02]  /*15d0*/  ISETP.GT.U32.AND.EX P0, PT, R9.reuse, RZ, PT, P0 ;  /* 0x000000ff0900720c */ /* 0x040fe40003f04100 */
[----:B------:R-:W-:Y:S01]  /*15e0*/  ISETP.GT.U32.AND.EX P1, PT, R9, RZ, PT, P1 ;  /* 0x000000ff0900720c */ /* 0x000fe20003f24110 */
[----:B-1----:R-:W-:-:S09]  /*15f0*/  ULEA UR4, UR5, UR4, 0x18 ;  /* 0x0000000405047291 */ /* 0x002fd2000f8ec0ff */
[----:B------:R-:W1:Y:S04]  /*1600*/  LDS.128 R16, [UR4+0x10] ;  /* 0x00001004ff107984 */ /* 0x000e680008000c00 */
[----:B------:R-:W2:Y:S01]  /*1610*/  LDS.128 R12, [UR4+0x20] ;  /* 0x00002004ff0c7984 */ /* 0x000ea20008000c00 */
[----:B-1----:R-:W-:-:S06]  /*1620*/  DSETP.GEU.AND P3, PT, R2, R16, PT ;  /* 0x000000100200722a */ /* 0x002fcc0003f6e000 */
[-C--:B------:R-:W-:Y:S02]  /*1630*/  FSEL R5, R16, R2.reuse, !P3 ;  /* 0x0000000210057208 */ /* 0x080fe40005800000 */
[-C--:B0-----:R-:W-:Y:S02]  /*1640*/  FSEL R11, R17, R3.reuse, !P3 ;  /* 0x00000003110b7208 */ /* 0x081fe40005800000 */
[----:B------:R-:W-:Y:S02]  /*1650*/  FSEL R10, R5, R2, P0 ;  /* 0x00000002050a7208 */ /* 0x000fe40000000000 */
[----:B------:R-:W-:Y:S01]  /*1660*/  FSEL R11, R11, R3, P0 ;  /* 0x000000030b0b7208 */ /* 0x000fe20000000000 */
[----:B------:R-:W0:Y:S01]  /*1670*/  LDS.128 R4, [UR4+0x30] ;  /* 0x00003004ff047984 */ /* 0x000e220008000c00 */
[----:B------:R-:W-:Y:S01]  /*1680*/  ISETP.GT.U32.AND P0, PT, R8, 0x60, PT ;  /* 0x000000600800780c */ /* 0x000fe20003f04070 */
[----:B------:R-:W-:Y:S02]  /*1690*/  IMAD.MOV.U32 R2, RZ, RZ, R10 ;  /* 0x000000ffff027224 */ /* 0x000fe400078e000a */
[----:B------:R-:W-:Y:S01]  /*16a0*/  IMAD.MOV.U32 R3, RZ, RZ, R11 ;  /* 0x000000ffff037224 */ /* 0x000fe200078e000b */
[----:B------:R-:W-:-:S05]  /*16b0*/  ISETP.GT.U32.AND.EX P0, PT, R9, RZ, PT, P0 ;  /* 0x000000ff0900720c */ /* 0x000fca0003f04100 */
[----:B------:R-:W-:-:S06]  /*16c0*/  DSETP.GEU.AND P3, PT, R2, R18, PT ;  /* 0x000000120200722a */ /* 0x000fcc0003f6e000 */
[----:B------:R-:W-:Y:S02]  /*16d0*/  @P1 FSEL R10, R18, R10, !P3 ;  /* 0x0000000a120a1208 */ /* 0x000fe40005800000 */
[----:B------:R-:W-:Y:S02]  /*16e0*/  @P1 FSEL R11, R19, R11, !P3 ;  /* 0x0000000b130b1208 */ /* 0x000fe40005800000 */
[----:B------:R-:W-:Y:S01]  /*16f0*/  ISETP.GT.U32.AND P1, PT, R8, 0x80, PT ;  /* 0x000000800800780c */ /* 0x000fe20003f24070 */
[----:B------:R-:W-:Y:S02]  /*1700*/  IMAD.MOV.U32 R2, RZ, RZ, R10 ;  /* 0x000000ffff027224 */ /* 0x000fe400078e000a */
[----:B------:R-:W-:Y:S01]  /*1710*/  IMAD.MOV.U32 R3, RZ, RZ, R11 ;  /* 0x000000ffff037224 */ /* 0x000fe200078e000b */
[----:B------:R-:W-:-:S05]  /*1720*/  ISETP.GT.U32.AND.EX P1, PT, R9, RZ, PT, P1 ;  /* 0x000000ff0900720c */ /* 0x000fca0003f24110 */
[----:B--2---:R-:W-:Y:S01]  /*1730*/  DSETP.GEU.AND P3, PT, R2, R12, PT ;  /* 0x0000000c0200722a */ /* 0x004fe20003f6e000 */
[----:B------:R-:W1:Y:S05]  /*1740*/  LDS.64 R2, [UR4+0x40] ;  /* 0x00004004ff027984 */ /* 0x000e6a0008000a00 */
[----:B------:R-:W-:Y:S02]  /*1750*/  @P0 FSEL R10, R12, R10, !P3 ;  /* 0x0000000a0c0a0208 */ /* 0x000fe40005800000 */
[----:B------:R-:W-:Y:S02]  /*1760*/  @P0 FSEL R11, R13, R11, !P3 ;  /* 0x0000000b0d0b0208 */ /* 0x000fe40005800000 */
[----:B------:R-:W-:-:S04]  /*1770*/  ISETP.GT.U32.AND P0, PT, R8, 0xa0, PT ;  /* 0x000000a00800780c */ /* 0x000fc80003f04070 */
[----:B------:R-:W-:Y:S01]  /*1780*/  DSETP.GEU.AND P3, PT, R10, R14, PT ;  /* 0x0000000e0a00722a */ /* 0x000fe20003f6e000 */
[----:B------:R-:W-:-:S05]  /*1790*/  ISETP.GT.U32.AND.EX P0, PT, R9, RZ, PT, P0 ;  /* 0x000000ff0900720c */ /* 0x000fca0003f04100 */
[----:B------:R-:W-:Y:S02]  /*17a0*/  @P1 FSEL R10, R14, R10, !P3 ;  /* 0x0000000a0e0a1208 */ /* 0x000fe40005800000 */
[----:B------:R-:W-:Y:S02]  /*17b0*/  @P1 FSEL R11, R15, R11, !P3 ;  /* 0x0000000b0f0b1208 */ /* 0x000fe40005800000 */
[----:B------:R-:W-:-:S04]  /*17c0*/  ISETP.GT.U32.AND P1, PT, R8, 0xc0, PT ;  /* 0x000000c00800780c */ /* 0x000fc80003f24070 */
[----:B0-----:R-:W-:Y:S01]  /*17d0*/  DSETP.GEU.AND P3, PT, R10, R4, PT ;  /* 0x000000040a00722a */ /* 0x001fe20003f6e000 */
[----:B------:R-:W-:-:S05]  /*17e0*/  ISETP.GT.U32.AND.EX P1, PT, R9, RZ, PT, P1 ;  /* 0x000000ff0900720c */ /* 0x000fca0003f24110 */
[----:B------:R-:W-:Y:S02]  /*17f0*/  @P0 FSEL R10, R4, R10, !P3 ;  /* 0x0000000a040a0208 */ /* 0x000fe40005800000 */
[----:B------:R-:W-:Y:S02]  /*1800*/  @P0 FSEL R11, R5, R11, !P3 ;  /* 0x0000000b050b0208 */ /* 0x000fe40005800000 */
[----:B------:R-:W-:Y:S01]  /*1810*/  ISETP.GT.U32.AND P0, PT, R8, 0xe0, PT ;  /* 0x000000e00800780c */ /* 0x000fe20003f04070 */
[----:B------:R-:W-:Y:S02]  /*1820*/  IMAD.MOV.U32 R4, RZ, RZ, R10 ;  /* 0x000000ffff047224 */ /* 0x000fe400078e000a */
[----:B------:R-:W-:Y:S01]  /*1830*/  IMAD.MOV.U32 R5, RZ, RZ, R11 ;  /* 0x000000ffff057224 */ /* 0x000fe200078e000b */
[----:B------:R-:W-:-:S05]  /*1840*/  ISETP.GT.U32.AND.EX P0, PT, R9, RZ, PT, P0 ;  /* 0x000000ff0900720c */ /* 0x000fca0003f04100 */
        /* <DEDUP_REMOVED lines=11> */
.L_x_88:
[----:B------:R-:W0:Y:S01]  /*1900*/  S2R R0, SR_TID.X ;  /* 0x0000000000007919 */ /* 0x000e220000002100 */
[----:B------:R-:W0:Y:S02]  /*1910*/  LDC.64 R10, c[0x0][0x380] ;  /* 0x0000e000ff0a7b82 */ /* 0x000e240000000a00 */
[----:B0-----:R-:W-:-:S05]  /*1920*/  IMAD.WIDE.U32 R10, R0, 0x8, R10 ;  /* 0x00000008000a7825 */ /* 0x001fca00078e000a */
        /* <DEDUP_REMOVED lines=23> */
[----:B------:R-:W-:Y:S01]  /*1aa0*/  IMAD.MOV.U32 R3, RZ, RZ, 0x800 ;  /* 0x00000800ff037424 */ /* 0x000fe200078e00ff */
[----:B------:R-:W-:-:S04]  /*1ab0*/  IADD3 R2, P1, PT, R8, -0x800, RZ ;  /* 0xfffff80008027810 */ /* 0x000fc80007f3e0ff */
[----:B------:R-:W-:-:S06]  /*1ac0*/  DSETP.GEU.AND P0, PT, R4, R18, PT ;  /* 0x000000120400722a */ /* 0x000fcc0003f0e000 */
[----:B------:R-:W-:Y:S01]  /*1ad0*/  FSEL R6, R18, R4, !P0 ;  /* 0x0000000412067208 */ /* 0x000fe20004000000 */
[----:B------:R-:W-:Y:S01]  /*1ae0*/  IMAD.MOV.U32 R4, RZ, RZ, RZ ;  /* 0x000000ffff047224 */ /* 0x000fe200078e00ff */
[----:B------:R-:W-:Y:S02]  /*1af0*/  FSEL R7, R19, R5, !P0 ;  /* 0x0000000513077208 */ /* 0x000fe40004000000 */
[----:B------:R-:W-:Y:S02]  /*1b00*/  ISETP.GE.U32.AND P0, PT, R2, 0x800, PT ;  /* 0x000008000200780c */ /* 0x000fe40003f06070 */
[----:B------:R-:W-:Y:S02]  /*1b10*/  IADD3.X R5, PT, PT, R9, -0x1, RZ, P1, !PT ;  /* 0xffffffff09057810 */ /* 0x000fe40000ffe4ff */
[----:B------:R-:W-:Y:S02]  /*1b20*/  DSETP.GEU.AND P1, PT, R6, R20, PT ;  /* 0x000000140600722a */ /* 0x000fe40003f2e000 */
[----:B------:R-:W-:-:S04]  /*1b30*/  ISETP.GE.U32.AND.EX P0, PT, R5, RZ, PT, P0 ;  /* 0x000000ff0500720c */ /* 0x000fc80003f06100 */
[----:B------:R-:W-:Y:S02]  /*1b40*/  FSEL R6, R20, R6, !P1 ;  /* 0x0000000614067208 */ /* 0x000fe40004800000 */
[----:B------:R-:W-:-:S07]  /*1b50*/  FSEL R7, R21, R7, !P1 ;  /* 0x0000000715077208 */ /* 0x000fce0004800000 */
[----:B------:R-:W-:Y:S05]  /*1b60*/  @!P0 BRA `(.L_x_103) ;  /* 0x0000000000bc8947 */ /* 0x000fea0003800000 */
[----:B------:R-:W0:Y:S01]  /*1b70*/  LDC.64 R8, c[0x0][0x390] ;  /* 0x0000e400ff087b82 */ /* 0x000e220000000a00 */
[----:B------:R-:W-:Y:S02]  /*1b80*/  IMAD.MOV.U32 R3, RZ, RZ, 0x800 ;  /* 0x00000800ff037424 */ /* 0x000fe400078e00ff */
[----:B------:R-:W-:-:S07]  /*1b90*/  IMAD.MOV.U32 R4, RZ, RZ, RZ ;  /* 0x000000ffff047224 */ /* 0x000fce00078e00ff */
.L_x_105:
[----:B------:R-:W-:-:S04]  /*1ba0*/  LEA R16, P0, R3, R10, 0x3 ;  /* 0x0000000a03107211 */ /* 0x000fc800078018ff */
[----:B------:R-:W-:-:S05]  /*1bb0*/  LEA.HI.X R17, R3, R11, R4, 0x3, P0 ;  /* 0x0000000b03117211 */ /* 0x000fca00000f1c04 */
        /* <DEDUP_REMOVED lines=28> */
[----:B0-----:R-:W-:Y:S02]  /*1d80*/  IADD3 R12, P1, PT, -R3, R8, RZ ;  /* 0x00000008030c7210 */ /* 0x001fe40007f3e1ff */
[----:B------:R-:W-:Y:S02]  /*1d90*/  FSEL R7, R13, R7, !P0 ;  /* 0x000000070d077208 */ /* 0x000fe40004000000 */
[----:B------:R-:W-:Y:S01]  /*1da0*/  ISETP.GE.U32.AND P0, PT, R12, 0x800, PT ;  /* 0x000008000c00780c */ /* 0x000fe20003f06070 */
[----:B------:R-:W-:-:S03]  /*1db0*/  IMAD.X R12, R9, 0x1, ~R4, P1 ;  /* 0x00000001090c7824 */ /* 0x000fc600008e0e04 */
[----:B------:R-:W-:Y:S02]  /*1dc0*/  DSETP.GEU.AND P1, PT, R6, R14, PT ;  /* 0x0000000e0600722a */ /* 0x000fe40003f2e000 */
[----:B------:R-:W-:-:S04]  /*1dd0*/  ISETP.GE.U32.AND.EX P0, PT, R12, RZ, PT, P0 ;  /* 0x000000ff0c00720c */ /* 0x000fc80003f06100 */
[----:B------:R-:W-:Y:S02]  /*1de0*/  FSEL R6, R14, R6, !P1 ;  /* 0x000000060e067208 */ /* 0x000fe40004800000 */
[----:B------:R-:W-:-:S07]  /*1df0*/  FSEL R7, R15, R7, !P1 ;  /* 0x000000070f077208 */ /* 0x000fce0004800000 */
[----:B------:R-:W-:Y:S05]  /*1e00*/  @!P0 BRA `(.L_x_104) ;  /* 0x0000000c00088947 */ /* 0x000fea0003800000 */
[----:B------:R-:W-:-:S05]  /*1e10*/  IADD3 R3, P0, PT, R3, 0x800, RZ ;  /* 0x0000080003037810 */ /* 0x000fca0007f1e0ff */
[----:B------:R-:W-:Y:S01]  /*1e20*/  IMAD.X R4, RZ, RZ, R4, P0 ;  /* 0x000000ffff047224 */ /* 0x000fe200000e0604 */
[----:B------:R-:W-:-:S04]  /*1e30*/  ISETP.GT.U32.AND P0, PT, R3, R2, PT ;  /* 0x000000020300720c */ /* 0x000fc80003f04070 */
[----:B------:R-:W-:-:S13]  /*1e40*/  ISETP.GT.U32.AND.EX P0, PT, R4, R5, PT, P0 ;  /* 0x000000050400720c */ /* 0x000fda0003f04100 */
[----:B------:R-:W-:Y:S05]  /*1e50*/  @!P0 BRA `(.L_x_105) ;  /* 0xfffffffc00508947 */ /* 0x000fea000383ffff */
.L_x_103:
[----:B------:R-:W-:Y:S01]  /*1e60*/  IMAD.IADD R5, R8, 0x1, -R3 ;  /* 0x0000000108057824 */ /* 0x000fe200078e0a03 */
[----:B------:R-:W-:Y:S01]  /*1e70*/  ISETP.GE.U32.AND P1, PT, R3, R8, PT ;  /* 0x000000080300720c */ /* 0x000fe20003f26070 */
[----:B------:R-:W-:Y:S03]  /*1e80*/  BSSY.RECONVERGENT B1, `(.L_x_104) ;  /* 0x00000ba000017945 */ /* 0x000fe60003800200 */
[----:B------:R-:W-:-:S04]  /*1e90*/  ISETP.GE.AND P0, PT, R0, R5, PT ;  /* 0x000000050000720c */ /* 0x000fc80003f06270 */
[----:B------:R-:W-:-:S13]  /*1ea0*/  ISETP.GE.U32.OR.EX P0, PT, R4, R9, P0, P1 ;  /* 0x000000090400720c */ /* 0x000fda0000706510 */
[----:B------:R-:W-:Y:S05]  /*1eb0*/  @P0 BRA `(.L_x_106) ;  /* 0x0000000800d80947 */ /* 0x000fea0003800000 */
[----:B------:R-:W-:Y:S01]  /*1ec0*/  LOP3.LUT R2, RZ, R0, RZ, 0x33, !PT ;  /* 0x00000000ff027212 */ /* 0x000fe200078e33ff */
[----:B------:R-:W-:Y:S03]  /*1ed0*/  BSSY.RECONVERGENT B2, `(.L_x_107) ;  /* 0x0000058000027945 */ /* 0x000fe60003800200 */
[----:B------:R-:W-:-:S04]  /*1ee0*/  IADD3 R2, PT, PT, -R3, R8, R2 ;  /* 0x0000000803027210 */ /* 0x000fc80007ffe102 */
[C---:B------:R-:W-:Y:S02]  /*1ef0*/  ISETP.GE.U32.AND P1, PT, R2.reuse, 0xf00, PT ;  /* 0x00000f000200780c */ /* 0x040fe40003f26070 */
[----:B------:R-:W-:Y:S01]  /*1f00*/  LEA.HI R5, R2, 0x1, RZ, 0x18 ;  /* 0x0000000102057811 */ /* 0x000fe200078fc0ff */
[----:B------:R-:W-:-:S03]  /*1f10*/  IMAD.MOV.U32 R2, RZ, RZ, R0 ;  /* 0x000000ffff027224 */ /* 0x000fc600078e0000 */
[----:B------:R-:W-:-:S04]  /*1f20*/  LOP3.LUT R42, R5, 0xf, RZ, 0xc0, !PT ;  /* 0x0000000f052a7812 */ /* 0x000fc800078ec0ff */
[----:B------:R-:W-:-:S03]  /*1f30*/  ISETP.NE.AND P0, PT, R42, RZ, PT ;  /* 0x000000ff2a00720c */ /* 0x000fc60003f05270 */
[----:B------:R-:W-:Y:S10]  /*1f40*/  @!P1 BRA `(.L_x_108) ;  /* 0x0000000400409947 */ /* 0x000ff40003800000 */
[----:B------:R-:W0:Y:S01]  /*1f50*/  LDCU.64 UR4, c[0x0][0x380] ;  /* 0x00007000ff0477ac */ /* 0x000e220008000a00 */
[----:B------:R-:W-:Y:S02]  /*1f60*/  IADD3 R9, P1, PT, R0, R3, RZ ;  /* 0x0000000300097210 */ /* 0x000fe40007f3e0ff */
[----:B------:R-:W-:-:S03]  /*1f70*/  LOP3.LUT R43, R5, 0x1fffff0, RZ, 0xc0, !PT ;  /* 0x01fffff0052b7812 */ /* 0x000fc600078ec0ff */
[----:B------:R-:W-:Y:S02]  /*1f80*/  IMAD.X R2, RZ, RZ, R4, P1 ;  /* 0x000000ffff027224 */ /* 0x000fe400008e0604 */
[----:B------:R-:W-:Y:S01]  /*1f90*/  IMAD.MOV R43, RZ, RZ, -R43 ;  /* 0x000000ffff2b7224 */ /* 0x000fe200078e0a2b */
[----:B0-----:R-:W-:-:S04]  /*1fa0*/  LEA R8, P2, R9, UR4, 0x3 ;  /* 0x0000000409087c11 */ /* 0x001fc8000f8418ff */
[----:B------:R-:W-:Y:S02]  /*1fb0*/  IADD3 R8, P1, PT, R8, 0x4000, RZ ;  /* 0x0000400008087810 */ /* 0x000fe40007f3e0ff */
[----:B------:R-:W-:Y:S01]  /*1fc0*/  LEA.HI.X R9, R9, UR5, R2, 0x3, P2 ;  /* 0x0000000509097c11 */ /* 0x000fe200090f1c02 */
[----:B------:R-:W-:-:S04]  /*1fd0*/  IMAD.MOV.U32 R2, RZ, RZ, R0 ;  /* 0x000000ffff027224 */ /* 0x000fc800078e0000 */
[----:B------:R-:W-:-:S07]  /*1fe0*/  IMAD.X R9, RZ, RZ, R9, P1 ;  /* 0x000000ffff097224 */ /* 0x000fce00008e0609 */
.L_x_109:
[----:B------:R-:W2:Y:S04]  /*1ff0*/  LDG.E.64 R10, desc[UR6][R8.64+-0x4000] ;  /* 0xffc00006080a7981 */ /* 0x000ea8000c1e1b00 */
[----:B------:R-:W3:Y:S04]  /*2000*/  LDG.E.64 R12, desc[UR6][R8.64+-0x3800] ;  /* 0xffc80006080c7981 */ /* 0x000ee8000c1e1b00 */
[----:B------:R-:W4:Y:S04]  /*2010*/  LDG.E.64 R14, desc[UR6][R8.64+-0x3000] ;  /* 0xffd00006080e7981 */ /* 0x000f28000c1e1b00 */
[----:B------:R-:W5:Y:S04]  /*2020*/  LDG.E.64 R16, desc[UR6][R8.64+-0x2800] ;  /* 0xffd8000608107981 */ /* 0x000f68000c1e1b00 */
        /* <DEDUP_REMOVED lines=11> */
[----:B------:R0:W5:Y:S01]  /*20e0*/  LDG.E.64 R40, desc[UR6][R8.64+0x3800] ;  /* 0x0038000608287981 */ /* 0x000162000c1e1b00 */
[----:B------:R-:W-:-:S02]  /*20f0*/  VIADD R43, R43, 0x10 ;  /* 0x000000102b2b7836 */ /* 0x000fc40000000000 */
[----:B------:R-:W-:-:S03]  /*2100*/  VIADD R2, R2, 0x1000 ;  /* 0x0000100002027836 */ /* 0x000fc60000000000 */
[----:B------:R-:W-:Y:S02]  /*2110*/  ISETP.NE.AND P2, PT, R43, RZ, PT ;  /* 0x000000ff2b00720c */ /* 0x000fe40003f45270 */
[----:B0-----:R-:W-:-:S05]  /*2120*/  IADD3 R8, P3, PT, R8, 0x8000, RZ ;  /* 0x0000800008087810 */ /* 0x001fca0007f7e0ff */
        /* <DEDUP_REMOVED lines=50> */
.L_x_108:
[----:B------:R-:W-:Y:S05]  /*2450*/  BSYNC.RECONVERGENT B2 ;  /* 0x0000000000027941 */ /* 0x000fea0003800200 */
.L_x_107:
[----:B------:R-:W-:Y:S05]  /*2460*/  @!P0 BRA `(.L_x_106) ;  /* 0x00000004006c8947 */ /* 0x000fea0003800000 */
[----:B------:R-:W-:Y:S01]  /*2470*/  ISETP.GE.U32.AND P1, PT, R42, 0x8, PT ;  /* 0x000000082a00780c */ /* 0x000fe20003f26070 */
[----:B------:R-:W-:Y:S01]  /*2480*/  BSSY.RECONVERGENT B2, `(.L_x_110) ;  /* 0x000002a000027945 */ /* 0x000fe20003800200 */
[----:B------:R-:W-:-:S04]  /*2490*/  LOP3.LUT R26, R5, 0x7, RZ, 0xc0, !PT ;  /* 0x00000007051a7812 */ /* 0x000fc800078ec0ff */
[----:B------:R-:W-:-:S07]  /*24a0*/  ISETP.NE.AND P0, PT, R26, RZ, PT ;  /* 0x000000ff1a00720c */ /* 0x000fce0003f05270 */
[----:B------:R-:W-:Y:S06]  /*24b0*/  @!P1 BRA `(.L_x_111) ;  /* 0x0000000000989947 */ /* 0x000fec0003800000 */
[----:B------:R-:W0:Y:S01]  /*24c0*/  LDCU.64 UR4, c[0x0][0x380] ;  /* 0x00007000ff0477ac */ /* 0x000e220008000a00 */
[----:B------:R-:W-:-:S05]  /*24d0*/  IADD3 R8, P1, PT, R2, R3, RZ ;  /* 0x0000000302087210 */ /* 0x000fca0007f3e0ff */
[----:B------:R-:W-:Y:S01]  /*24e0*/  IMAD.X R9, RZ, RZ, R4, P1 ;  /* 0x000000ffff097224 */ /* 0x000fe200008e0604 */
[----:B0-----:R-:W-:-:S04]  /*24f0*/  LEA R10, P1, R8, UR4, 0x3 ;  /* 0x00000004080a7c11 */ /* 0x001fc8000f8218ff */
        /* <DEDUP_REMOVED lines=34> */
.L_x_111:
[----:B------:R-:W-:Y:S05]  /*2720*/  BSYNC.RECONVERGENT B2 ;  /* 0x0000000000027941 */ /* 0x000fea0003800200 */
.L_x_110:
        /* <DEDUP_REMOVED lines=28> */
.L_x_113:
[----:B------:R-:W-:Y:S05]  /*28f0*/  BSYNC.RECONVERGENT B2 ;  /* 0x0000000000027941 */ /* 0x000fea0003800200 */
.L_x_112:
[----:B------:R-:W-:Y:S05]  /*2900*/  @!P0 BRA `(.L_x_106) ;  /* 0x0000000000448947 */ /* 0x000fea0003800000 */
[----:B------:R-:W0:Y:S01]  /*2910*/  LDCU.64 UR4, c[0x0][0x380] ;  /* 0x00007000ff0477ac */ /* 0x000e220008000a00 */
[----:B------:R-:W-:-:S05]  /*2920*/  IADD3 R3, P0, PT, R2, R3, RZ ;  /* 0x0000000302037210 */ /* 0x000fca0007f1e0ff */
[----:B------:R-:W-:Y:S02]  /*2930*/  IMAD.X R8, RZ, RZ, R4, P0 ;  /* 0x000000ffff087224 */ /* 0x000fe400000e0604 */
[----:B------:R-:W-:Y:S01]  /*2940*/  IMAD.MOV R4, RZ, RZ, -R18 ;  /* 0x000000ffff047224 */ /* 0x000fe200078e0a12 */
[----:B0-----:R-:W-:-:S04]  /*2950*/  LEA R5, P1, R3, UR4, 0x3 ;  /* 0x0000000403057c11 */ /* 0x001fc8000f8218ff */
[----:B------:R-:W-:-:S09]  /*2960*/  LEA.HI.X R8, R3, UR5, R8, 0x3, P1 ;  /* 0x0000000503087c11 */ /* 0x000fd200088f1c08 */
.L_x_114:
[----:B------:R-:W-:Y:S02]  /*2970*/  IMAD.MOV.U32 R2, RZ, RZ, R5 ;  /* 0x000000ffff027224 */ /* 0x000fe400078e0005 */
[----:B------:R-:W-:-:S06]  /*2980*/  IMAD.MOV.U32 R3, RZ, RZ, R8 ;  /* 0x000000ffff037224 */ /* 0x000fcc00078e0008 */
[----:B------:R-:W2:Y:S01]  /*2990*/  LDG.E.64 R2, desc[UR6][R2.64] ;  /* 0x0000000602027981 */ /* 0x000ea2000c1e1b00 */
[----:B------:R-:W-:Y:S01]  /*29a0*/  VIADD R4, R4, 0x1 ;  /* 0x0000000104047836 */ /* 0x000fe20000000000 */
[----:B------:R-:W-:-:S04]  /*29b0*/  IADD3 R5, P2, PT, R5, 0x800, RZ ;  /* 0x0000080005057810 */ /* 0x000fc80007f5e0ff */
[----:B------:R-:W-:Y:S01]  /*29c0*/  ISETP.NE.AND P1, PT, R4, RZ, PT ;  /* 0x000000ff0400720c */ /* 0x000fe20003f25270 */
[----:B------:R-:W-:Y:S01]  /*29d0*/  IMAD.X R8, RZ, RZ, R8, P2 ;  /* 0x000000ffff087224 */ /* 0x000fe200010e0608 */
[----:B--2---:R-:W-:-:S06]  /*29e0*/  DSETP.GEU.AND P0, PT, R6, R2, PT ;  /* 0x000000020600722a */ /* 0x004fcc0003f0e000 */
[----:B------:R-:W-:Y:S02]  /*29f0*/  FSEL R6, R2, R6, !P0 ;  /* 0x0000000602067208 */ /* 0x000fe40004000000 */
[----:B------:R-:W-:-:S03]  /*2a00*/  FSEL R7, R3, R7, !P0 ;  /* 0x0000000703077208 */ /* 0x000fc60004000000 */
[----:B------:R-:W-:Y:S05]  /*2a10*/  @P1 BRA `(.L_x_114) ;  /* 0xfffffffc00d41947 */ /* 0x000fea000383ffff */
.L_x_106:
[----:B------:R-:W-:Y:S05]  /*2a20*/  BSYNC.RECONVERGENT B1 ;  /* 0x0000000000017941 */ /* 0x000fea0003800200 */
.L_x_104:
        /* <DEDUP_REMOVED lines=33> */
[----:B------:R-:W-:-:S03]  /*2c40*/  @!P1 FSEL R5, R3, R5, !P0 ;  /* 0x0000000503059208 */ /* 0x000fc60004000000 */
[----:B------:R-:W-:Y:S04]  /*2c50*/  SHFL.DOWN PT, R2, R4, 0x10, 0x1f ;  /* 0x0a001f0004027f89 */ /* 0x000fe800000e0000 */
[----:B------:R-:W0:Y:S02]  /*2c60*/  SHFL.DOWN PT, R3, R5, 0x10, 0x1f ;  /* 0x0a001f0005037f89 */ /* 0x000e2400000e0000 */
[----:B0-----:R-:W-:-:S06]  /*2c70*/  DSETP.GEU.AND P0, PT, R4, R2, PT ;  /* 0x000000020400722a */ /* 0x001fcc0003f0e000 */
[----:B------:R-:W-:Y:S02]  /*2c80*/  FSEL R2, R2, R4, !P0 ;  /* 0x0000000402027208 */ /* 0x000fe40004000000 */
[----:B------:R-:W-:Y:S02]  /*2c90*/  FSEL R3, R3, R5, !P0 ;  /* 0x0000000503037208 */ /* 0x000fe40004000000 */
[----:B------:R-:W-:-:S03]  /*2ca0*/  ISETP.GT.AND P0, PT, R9, 0xf, PT ;  /* 0x0000000f0900780c */ /* 0x000fc60003f04270 */
[----:B------:R0:W-:Y:S01]  /*2cb0*/  @!P2 STS.64 [R7+0x8], R2 ;  /* 0x000008020700a388 */ /* 0x0001e20000000a00 */
[----:B------:R-:W-:Y:S01]  /*2cc0*/  BAR.SYNC.DEFER_BLOCKING 0x0 ;  /* 0x0000000000007b1d */ /* 0x000fe20000010000 */
[----:B------:R-:W-:Y:S02]  /*2cd0*/  ISETP.NE.AND P2, PT, R0, RZ, PT ;  /* 0x000000ff0000720c */ /* 0x000fe40003f45270 */
[----:B------:R-:W-:Y:S02]  /*2ce0*/  FSEL R0, R4, R2, P0 ;  /* 0x0000000204007208 */ /* 0x000fe40000000000 */
[----:B------:R-:W-:-:S03]  /*2cf0*/  FSEL R5, R5, R3, P0 ;  /* 0x0000000305057208 */ /* 0x000fc60000000000 */
[----:B0-----:R-:W-:Y:S02]  /*2d00*/  IMAD.MOV.U32 R2, RZ, RZ, R0 ;  /* 0x000000ffff027224 */ /* 0x001fe400078e0000 */
[----:B------:R-:W-:-:S04]  /*2d10*/  IMAD.MOV.U32 R3, RZ, RZ, R5 ;  /* 0x000000ffff037224 */ /* 0x000fc800078e0005 */
[----:B------:R-:W-:Y:S05]  /*2d20*/  @P2 BRA `(.L_x_102) ;  /* 0x0000000000702947 */ /* 0x000fea0003800000 */
        /* <DEDUP_REMOVED lines=27> */
[----:B------:R-:W-:-:S07]  /*2ee0*/  FSEL R3, R3, R5, !P0 ;  /* 0x0000000503037208 */ /* 0x000fce0004000000 */
.L_x_102:
[----:B------:R-:W-:Y:S05]  /*2ef0*/  BSYNC.RECONVERGENT B0 ;  /* 0x0000000000007941 */ /* 0x000fea0003800200 */
.L_x_87:
[----:B------:R-:W-:Y:S05]  /*2f00*/  @P2 EXIT ;  /* 0x000000000000294d */ /* 0x000fea0003800000 */
[----:B------:R-:W1:Y:S01]  /*2f10*/  LDCU.64 UR8, c[0x0][0x3a0] ;  /* 0x00007400ff0877ac */ /* 0x000e620008000a00 */
[----:B------:R-:W2:Y:S01]  /*2f20*/  LDC.64 R4, c[0x0][0x388] ;  /* 0x0000e200ff047b82 */ /* 0x000ea20000000a00 */
[----:B------:R-:W0:Y:S01]  /*2f30*/  LDCU.64 UR4, c[0x0][0x3a0] ;  /* 0x00007400ff0477ac */ /* 0x000e220008000a00 */
[----:B-1----:R-:W-:-:S06]  /*2f40*/  DSETP.GT.AND P0, PT, R2, UR8, PT ;  /* 0x0000000802007e2a */ /* 0x002fcc000bf04000 */
[----:B0-----:R-:W-:Y:S02]  /*2f50*/  FSEL R2, R2, UR4, P0 ;  /* 0x0000000402027c08 */ /* 0x001fe40008000000 */
[----:B------:R-:W-:-:S05]  /*2f60*/  FSEL R3, R3, UR5, P0 ;  /* 0x0000000503037c08 */ /* 0x000fca0008000000 */
[----:B--2---:R-:W-:Y:S01]  /*2f70*/  STG.E.64 desc[UR6][R4.64], R2 ;  /* 0x0000000204007986 */ /* 0x004fe2000c101b06 */
[----:B------:R-:W-:Y:S05]  /*2f80*/  EXIT ;  /* 0x000000000000794d */ /* 0x000fea0003800000 */
.L_x_115:
        /* <DEDUP_REMOVED lines=15> */
.L_x_239:


//--------------------- .text._ZN3cub18CUB_300001_SM_10006detail6reduce28DeviceReduceSingleTileKernelINS2_10policy_hubIdjN4cuda3__47maximumIdEEE10Policy1000EPdSB_iS8_ddNS5_3std3__410__identityEEEvT0_T1_T2_T3_T4_T6_ --------------------------
	.section	.text._ZN3cub18CUB_300001_SM_10006detail6reduce28DeviceReduceSingleTileKernelINS2_10policy_hubIdjN4cuda3__47maximumIdEEE10Policy1000EPdSB_iS8_ddNS5_3std3__410__identityEEEvT0_T1_T2_T3_T4_T6_,"ax",@progbits
	.align	128
        .global         _ZN3cub18CUB_300001_SM_10006detail6reduce28DeviceReduceSingleTileKernelINS2_10policy_hubIdjN4cuda3__47maximumIdEEE10Policy1000EPdSB_iS8_ddNS5_3std3__410__identityEEEvT0_T1_T2_T3_T4_T6_
        .type           _ZN3cub18CUB_300001_SM_10006detail6reduce28DeviceReduceSingleTileKernelINS2_10policy_hubIdjN4cuda3__47maximumIdEEE10Policy1000EPdSB_iS8_ddNS5_3std3__410__identityEEEvT0_T1_T2_T3_T4_T6_,@function
        .size           _ZN3cub18CUB_300001_SM_10006detail6reduce28DeviceReduceSingleTileKernelINS2_10policy_hubIdjN4cuda3__47maximumIdEEE10Policy1000EPdSB_iS8_ddNS5_3std3__410__identityEEEvT0_T1_T2_T3_T4_T6_,(.L_x_240 - _ZN3cub18CUB_300001_SM_10006detail6reduce28DeviceReduceSingleTileKernelINS2_10policy_hubIdjN4cuda3__47maximumIdEEE10Policy1000EPdSB_iS8_ddNS5_3std3__410__identityEEEvT0_T1_T2_T3_T4_T6_)
        .other          _ZN3cub18CUB_300001_SM_10006detail6reduce28DeviceReduceSingleTileKernelINS2_10policy_hubIdjN4cuda3__47maximumIdEEE10Policy1000EPdSB_iS8_ddNS5_3std3__410__identityEEEvT0_T1_T2_T3_T4_T6_,@"STO_CUDA_ENTRY STV_DEFAULT"
_ZN3cub18CUB_300001_SM_10006detail6reduce28DeviceReduceSingleTileKernelINS2_10policy_hubIdjN4cuda3__47maximumIdEEE10Policy1000EPdSB_iS8_ddNS5_3std3__410__identityEEEvT0_T1_T2_T3_T4_T6_:
.text._ZN3cub18CUB_300001_SM_10006detail6reduce28DeviceReduceSingleTileKernelINS2_10policy_hubIdjN4cuda3__47maximumIdEEE10Policy1000EPdSB_iS8_ddNS5_3std3__410__identityEEEvT0_T1_T2_T3_T4_T6_:
        /* <DEDUP_REMOVED lines=13> */
.L_x_116:
        /* <DEDUP_REMOVED lines=16> */
.L_x_121:
[----:B------:R-:W-:Y:S05]  /*01d0*/  BSYNC.RECONVERGENT B1 ;  /* 0x0000000000017941 */ /* 0x000fea0003800200 */
.L_x_120:
        /* <DEDUP_REMOVED lines=17> */
.L_x_126:
        /* <DEDUP_REMOVED lines=12> */
.L_x_125:
[----:B------:R-:W-:Y:S05]  /*03b0*/  BSYNC.RECONVERGENT B2 ;  /* 0x0000000000027941 */ /* 0x000fea0003800200 */
.L_x_124:
        /* <DEDUP_REMOVED lines=9> */
.L_x_129:
        /* <DEDUP_REMOVED lines=74> */
.L_x_128:
[----:B------:R-:W-:Y:S05]  /*08f0*/  BSYNC.RECONVERGENT B2 ;  /* 0x0000000000027941 */ /* 0x000fea0003800200 */
.L_x_127:
        /* <DEDUP_REMOVED lines=42> */
.L_x_131:
[----:B------:R-:W-:Y:S05]  /*0ba0*/  BSYNC.RECONVERGENT B2 ;  /* 0x0000000000027941 */ /* 0x000fea0003800200 */
.L_x_130:
        /* <DEDUP_REMOVED lines=20> */
.L_x_123:
[----:B------:R-:W-:Y:S05]  /*0cf0*/  BSYNC.RECONVERGENT B1 ;  /* 0x0000000000017941 */ /* 0x000fea0003800200 */
.L_x_122:
        /* <DEDUP_REMOVED lines=81> */
.L_x_132:
        /* <DEDUP_REMOVED lines=108> */
.L_x_119:
        /* <DEDUP_REMOVED lines=38> */
.L_x_136:
        /* <DEDUP_REMOVED lines=37> */
.L_x_134:
        /* <DEDUP_REMOVED lines=19> */
.L_x_140:
        /* <DEDUP_REMOVED lines=10> */
.L_x_139:
[----:B------:R-:W-:Y:S05]  /*1f50*/  BSYNC.RECONVERGENT B2 ;  /* 0x0000000000027941 */ /* 0x000fea0003800200 */
.L_x_138:
        /* <DEDUP_REMOVED lines=16> */
.L_x_143:
        /* <DEDUP_REMOVED lines=77> */
.L_x_142:
[----:B------:R-:W-:Y:S05]  /*2530*/  BSYNC.RECONVERGENT B2 ;  /* 0x0000000000027941 */ /* 0x000fea0003800200 */
.L_x_141:
        /* <DEDUP_REMOVED lines=44> */
.L_x_145:
[----:B------:R-:W-:Y:S05]  /*2800*/  BSYNC.RECONVERGENT B2 ;  /* 0x0000000000027941 */ /* 0x000fea0003800200 */
.L_x_144:
        /* <DEDUP_REMOVED lines=19> */
.L_x_137:
[----:B------:R-:W-:Y:S05]  /*2940*/  BSYNC.RECONVERGENT B1 ;  /* 0x0000000000017941 */ /* 0x000fea0003800200 */
.L_x_135:
        /* <DEDUP_REMOVED lines=75> */
.L_x_118:
        /* <DEDUP_REMOVED lines=12> */
.L_x_148:
[----:B------:R-:W-:Y:S05]  /*2ec0*/  BSYNC.RECONVERGENT B1 ;  /* 0x0000000000017941 */ /* 0x000fea0003800200 */
.L_x_147:
        /* <DEDUP_REMOVED lines=17> */
.L_x_153:
        /* <DEDUP_REMOVED lines=12> */
.L_x_152:
[----:B------:R-:W-:Y:S05]  /*30a0*/  BSYNC.RECONVERGENT B2 ;  /* 0x0000000000027941 */ /* 0x000fea0003800200 */
.L_x_151:
        /* <DEDUP_REMOVED lines=9> */
.L_x_156:
        /* <DEDUP_REMOVED lines=74> */
.L_x_155:
[----:B------:R-:W-:Y:S05]  /*35e0*/  BSYNC.RECONVERGENT B2 ;  /* 0x0000000000027941 */ /* 0x000fea0003800200 */
.L_x_154:
        /* <DEDUP_REMOVED lines=42> */
.L_x_158:
[----:B------:R-:W-:Y:S05]  /*3890*/  BSYNC.RECONVERGENT B2 ;  /* 0x0000000000027941 */ /* 0x000fea0003800200 */
.L_x_157:
        /* <DEDUP_REMOVED lines=20> */
.L_x_150:
[----:B------:R-:W-:Y:S05]  /*39e0*/  BSYNC.RECONVERGENT B1 ;  /* 0x0000000000017941 */ /* 0x000fea0003800200 */
.L_x_149:
        /* <DEDUP_REMOVED lines=85> */
.L_x_159:
        /* <DEDUP_REMOVED lines=108> */
.L_x_146:
        /* <DEDUP_REMOVED lines=38> */
.L_x_162:
        /* <DEDUP_REMOVED lines=40> */
.L_x_160:
        /* <DEDUP_REMOVED lines=20> */
.L_x_166:
        /* <DEDUP_REMOVED lines=10> */
.L_x_165:
[----:B------:R-:W-:Y:S05]  /*4cc0*/  BSYNC.RECONVERGENT B2 ;  /* 0x0000000000027941 */ /* 0x000fea0003800200 */
.L_x_164:
        /* <DEDUP_REMOVED lines=17> */
.L_x_169:
        /* <DEDUP_REMOVED lines=77> */
.L_x_168:
[----:B------:R-:W-:Y:S05]  /*52b0*/  BSYNC.RECONVERGENT B2 ;  /* 0x0000000000027941 */ /* 0x000fea0003800200 */
.L_x_167:
        /* <DEDUP_REMOVED lines=45> */
.L_x_171:
[----:B------:R-:W-:Y:S05]  /*5590*/  BSYNC.RECONVERGENT B2 ;  /* 0x0000000000027941 */ /* 0x000fea0003800200 */
.L_x_170:
        /* <DEDUP_REMOVED lines=20> */
.L_x_163:
[----:B------:R-:W-:Y:S05]  /*56e0*/  BSYNC.RECONVERGENT B1 ;  /* 0x0000000000017941 */ /* 0x000fea0003800200 */
.L_x_161:
        /* <DEDUP_REMOVED lines=82> */
.L_x_133:
[----:B------:R-:W-:Y:S05]  /*5c10*/  BSYNC.RECONVERGENT B0 ;  /* 0x0000000000007941 */ /* 0x000fea0003800200 */
.L_x_117:
        /* <DEDUP_REMOVED lines=9> */
.L_x_172:
        /* <DEDUP_REMOVED lines=13> */
.L_x_240:


//--------------------- .text._ZN3cub18CUB_300001_SM_10006detail6reduce18DeviceReduceKernelINS2_10policy_hubIdjN4cuda3__47maximumIdEEE10Policy1000EN6thrust24THRUST_300001_SM_1000_NS10device_ptrIdEEjS8_dNS5_3std3__410__identityEEEvT0_PT3_T1_NS0_13GridEvenShareISL_EET2_T4_ --------------------------
	.section	.text._ZN3cub18CUB_300001_SM_10006detail6reduce18DeviceReduceKernelINS2_10policy_hubIdjN4cuda3__47maximumIdEEE10Policy1000EN6thrust24THRUST_300001_SM_1000_NS10device_ptrIdEEjS8_dNS5_3std3__410__identityEEEvT0_PT3_T1_NS0_13GridEvenShareISL_EET2_T4_,"ax",@progbits
	.align	128
        .global         _ZN3cub18CUB_300001_SM_10006detail6reduce18DeviceReduceKernelINS2_10policy_hubIdjN4cuda3__47maximumIdEEE10Policy1000EN6thrust24THRUST_300001_SM_1000_NS10device_ptrIdEEjS8_dNS5_3std3__410__identityEEEvT0_PT3_T1_NS0_13GridEvenShareISL_EET2_T4_
        .type           _ZN3cub18CUB_300001_SM_10006detail6reduce18DeviceReduceKernelINS2_10policy_hubIdjN4cuda3__47maximumIdEEE10Policy1000EN6thrust24THRUST_300001_SM_1000_NS10device_ptrIdEEjS8_dNS5_3std3__410__identityEEEvT0_PT3_T1_NS0_13GridEvenShareISL_EET2_T4_,@function
        .size           _ZN3cub18CUB_300001_SM_10006detail6reduce18DeviceReduceKernelINS2_10policy_hubIdjN4cuda3__47maximumIdEEE10Policy1000EN6thrust24THRUST_300001_SM_1000_NS10device_ptrIdEEjS8_dNS5_3std3__410__identityEEEvT0_PT3_T1_NS0_13GridEvenShareISL_EET2_T4_,(.L_x_241 - _ZN3cub18CUB_300001_SM_10006detail6reduce18DeviceReduceKernelINS2_10policy_hubIdjN4cuda3__47maximumIdEEE10Policy1000EN6thrust24THRUST_300001_SM_1000_NS10device_ptrIdEEjS8_dNS5_3std3__410__identityEEEvT0_PT3_T1_NS0_13GridEvenShareISL_EET2_T4_)
        .other          _ZN3cub18CUB_300001_SM_10006detail6reduce18DeviceReduceKernelINS2_10policy_hubIdjN4cuda3__47maximumIdEEE10Policy1000EN6thrust24THRUST_300001_SM_1000_NS10device_ptrIdEEjS8_dNS5_3std3__410__identityEEEvT0_PT3_T1_NS0_13GridEvenShareISL_EET2_T4_,@"STO_CUDA_ENTRY STV_DEFAULT"
_ZN3cub18CUB_300001_SM_10006detail6reduce18DeviceReduceKernelINS2_10policy_hubIdjN4cuda3__47maximumIdEEE10Policy1000EN6thrust24THRUST_300001_SM_1000_NS10device_ptrIdEEjS8_dNS5_3std3__410__identityEEEvT0_PT3_T1_NS0_13GridEvenShareISL_EET2_T4_:
.text._ZN3cub18CUB_300001_SM_10006detail6reduce18DeviceReduceKernelINS2_10policy_hubIdjN4cuda3__47maximumIdEEE10Policy1000EN6thrust24THRUST_300001_SM_1000_NS10device_ptrIdEEjS8_dNS5_3std3__410__identityEEEvT0_PT3_T1_NS0_13GridEvenShareISL_EET2_T4_:
[----:B------:R-:W-:Y:S08]  /*0000*/  LDC R1, c[0x0][0x37c] ;  /* 0x0000df00ff017b82 */ /* 0x000ff00000000800 */
[----:B------:R-:W0:Y:S01]  /*0010*/  S2UR UR10, SR_CTAID.X ;  /* 0x00000000000a79c3 */ /* 0x000e220000002500 */
[----:B------:R-:W1:Y:S01]  /*0020*/  LDCU.64 UR12, c[0x0][0x3a8] ;  /* 0x00007500ff0c77ac */ /* 0x000e620008000a00 */
[----:B------:R-:W-:Y:S01]  /*0030*/  BSSY.RECONVERGENT B0, `(.L_x_173) ;  /* 0x000033f000007945 */ /* 0x000fe20003800200 */
[----:B------:R-:W2:Y:S01]  /*0040*/  LDCU.64 UR8, c[0x0][0x358] ;  /* 0x00006b00ff0877ac */ /* 0x000ea20008000a00 */
[----:B-1----:R-:W-:Y:S01]  /*0050*/  IMAD.U32 R4, RZ, RZ, UR12 ;  /* 0x0000000cff047e24 */ /* 0x002fe2000f8e00ff */
[----:B------:R-:W-:-:S02]  /*0060*/  USHF.L.U32 UR4, UR13, 0xb, URZ ;  /* 0x0000000b0d047899 */ /* 0x000fc400080006ff */
[----:B0-----:R-:W-:-:S06]  /*0070*/  USHF.L.U32 UR6, UR10, 0xb, URZ ;  /* 0x0000000b0a067899 */ /* 0x001fcc00080006ff */
[----:B------:R-:W-:-:S05]  /*0080*/  VIADD R2, R4, -UR6 ;  /* 0x8000000604027c36 */ /* 0x000fca0008000000 */
[----:B------:R-:W-:-:S13]  /*0090*/  ISETP.GT.U32.AND P0, PT, R2, 0x7ff, PT ;  /* 0x000007ff0200780c */ /* 0x000fda0003f04070 */
[----:B--2---:R-:W-:Y:S05]  /*00a0*/  @P0 BRA `(.L_x_174) ;  /* 0x0000001800940947 */ /* 0x004fea0003800000 */
[----:B------:R-:W0:Y:S01]  /*00b0*/  S2R R3, SR_TID.X ;  /* 0x0000000000037919 */ /* 0x000e220000002100 */
[----:B------:R-:W-:Y:S01]  /*00c0*/  BSSY.RECONVERGENT B1, `(.L_x_175) ;  /* 0x000000a000017945 */ /* 0x000fe20003800200 */
[----:B------:R-:W-:Y:S02]  /*00d0*/  CS2R R14, SRZ ;  /* 0x00000000000e7805 */ /* 0x000fe4000001ff00 */
[----:B0-----:R-:W-:Y:S01]  /*00e0*/  ISETP.GE.U32.AND P0, PT, R3, R2, PT ;  /* 0x000000020300720c */ /* 0x001fe20003f06070 */
[----:B------:R-:W-:-:S12]  /*00f0*/  IMAD.MOV.U32 R21, RZ, RZ, R3 ;  /* 0x000000ffff157224 */ /* 0x000fd800078e0003 */
[----:B------:R-:W-:Y:S05]  /*0100*/  @P0 BRA `(.L_x_176) ;  /* 0x0000000000140947 */ /* 0x000fea0003800000 */
[----:B------:R-:W0:Y:S01]  /*0110*/  LDC.64 R14, c[0x0][0x380] ;  /* 0x0000e000ff0e7b82 */ /* 0x000e220000000a00 */
[----:B------:R-:W-:-:S04]  /*0120*/  VIADD R5, R3, UR6 ;  /* 0x0000000603057c36 */ /* 0x000fc80008000000 */
[----:B0-----:R-:W-:-:S06]  /*0130*/  IMAD.WIDE.U32 R14, R5, 0x8, R14 ;  /* 0x00000008050e7825 */ /* 0x001fcc00078e000e */
[----:B------:R-:W5:Y:S01]  /*0140*/  LDG.E.64 R14, desc[UR8][R14.64] ;  /* 0x000000080e0e7981 */ /* 0x000f62000c1e1b00 */
[----:B------:R-:W-:-:S07]  /*0150*/  VIADD R21, R3, 0x100 ;  /* 0x0000010003157836 */ /* 0x000fce0000000000 */
.L_x_176:
[----:B------:R-:W-:Y:S05]  /*0160*/  BSYNC.RECONVERGENT B1 ;  /* 0x0000000000017941 */ /* 0x000fea0003800200 */
.L_x_175:
[----:B------:R-:W-:Y:S01]  /*0170*/  ISETP.GE.U32.AND P0, PT, R21, R2, PT ;  /* 0x000000021500720c */ /* 0x000fe20003f06070 */
[----:B------:R-:W-:-:S12]  /*0180*/  BSSY.RECONVERGENT B1, `(.L_x_177) ;  /* 0x00000de000017945 */ /* 0x000fd80003800200 */
[----:B------:R-:W-:Y:S05]  /*0190*/  @P0 BRA `(.L_x_178) ;  /* 0x0000000c00700947 */ /* 0x000fea0003800000 */
[----:B------:R-:W-:Y:S01]  /*01a0*/  LOP3.LUT R5, RZ, R21, RZ, 0x33, !PT ;  /* 0x00000015ff057212 */ /* 0x000fe200078e33ff */
[----:B------:R-:W-:Y:S03]  /*01b0*/  BSSY.RECONVERGENT B2, `(.L_x_179) ;  /* 0x0000072000027945 */ /* 0x000fe60003800200 */
[----:B------:R-:W-:-:S04]  /*01c0*/  IADD3 R5, PT, PT, R4, -UR6, R5 ;  /* 0x8000000604057c10 */ /* 0x000fc8000fffe005 */
[C---:B------:R-:W-:Y:S02]  /*01d0*/  ISETP.GE.U32.AND P0, PT, R5.reuse, 0xf00, PT ;  /* 0x00000f000500780c */ /* 0x040fe40003f06070 */
[----:B------:R-:W-:-:S04]  /*01e0*/  LEA.HI R0, R5, 0x1, RZ, 0x18 ;  /* 0x0000000105007811 */ /* 0x000fc800078fc0ff */
[----:B------:R-:W-:-:S07]  /*01f0*/  LOP3.LUT R4, R0, 0xf, RZ, 0xc0, !PT ;  /* 0x0000000f00047812 */ /* 0x000fce00078ec0ff */
[----:B------:R-:W-:Y:S05]  /*0200*/  @!P0 BRA `(.L_x_180) ;  /* 0x0000000400b08947 */ /* 0x000fea0003800000 */
[----:B------:R-:W0:Y:S01]  /*0210*/  LDC.64 R6, c[0x0][0x380] ;  /* 0x0000e000ff067b82 */ /* 0x000e220000000a00 */
[----:B------:R-:W-:Y:S01]  /*0220*/  LOP3.LUT R25, R0, 0x1fffff0, RZ, 0xc0, !PT ;  /* 0x01fffff000197812 */ /* 0x000fe200078ec0ff */
[----:B------:R-:W-:Y:S01]  /*0230*/  BSSY.RECONVERGENT B3, `(.L_x_181) ;  /* 0x0000068000037945 */ /* 0x000fe20003800200 */
[C---:B------:R-:W-:Y:S01]  /*0240*/  LOP3.LUT R24, R21.reuse, 0x800, RZ, 0xfc, !PT ;  /* 0x0000080015187812 */ /* 0x040fe200078efcff */
[----:B------:R-:W-:Y:S02]  /*0250*/  VIADD R5, R21, UR6 ;  /* 0x0000000615057c36 */ /* 0x000fe40008000000 */
[----:B------:R-:W-:-:S07]  /*0260*/  IMAD.MOV R25, RZ, RZ, -R25 ;  /* 0x000000ffff197224 */ /* 0x000fce00078e0a19 */
.L_x_182:
[----:B0-----:R-:W-:-:S04]  /*0270*/  IMAD.WIDE.U32 R8, R5, 0x8, R6 ;  /* 0x0000000805087825 */ /* 0x001fc800078e0006 */
[----:B------:R-:W-:Y:S02]  /*0280*/  VIADD R23, R5, 0x100 ;  /* 0x0000010005177836 */ /* 0x000fe40000000000 */
[----:B------:R-:W2:Y:S02]  /*0290*/  LDG.E.64 R8, desc[UR8][R8.64] ;  /* 0x0000000808087981 */ /* 0x000ea4000c1e1b00 */
[----:B------:R-:W-:-:S06]  /*02a0*/  IMAD.WIDE.U32 R22, R23, 0x8, R6 ;  /* 0x0000000817167825 */ /* 0x000fcc00078e0006 */
[----:B------:R-:W3:Y:S01]  /*02b0*/  LDG.E.64 R22, desc[UR8][R22.64] ;  /* 0x0000000816167981 */ /* 0x000ee2000c1e1b00 */
[----:B------:R-:W-:-:S04]  /*02c0*/  VIADD R21, R5, 0x200 ;  /* 0x0000020005157836 */ /* 0x000fc80000000000 */
[----:B------:R-:W-:-:S04]  /*02d0*/  IMAD.WIDE.U32 R20, R21, 0x8, R6 ;  /* 0x0000000815147825 */ /* 0x000fc800078e0006 */
[----:B------:R-:W-:Y:S02]  /*02e0*/  VIADD R19, R5, 0x300 ;  /* 0x0000030005137836 */ /* 0x000fe40000000000 */
[----:B------:R-:W4:Y:S02]  /*02f0*/  LDG.E.64 R20, desc[UR8][R20.64] ;  /* 0x0000000814147981 */ /* 0x000f24000c1e1b00 */
        /* <DEDUP_REMOVED lines=9> */
[----:B------:R-:W-:-:S06]  /*0390*/  IMAD.WIDE.U32 R10, R11, 0x8, R6 ;  /* 0x000000080b0a7825 */ /* 0x000fcc00078e0006 */
[----:B------:R-:W4:Y:S01]  /*03a0*/  LDG.E.64 R10, desc[UR8][R10.64] ;  /* 0x000000080a0a7981 */ /* 0x000f22000c1e1b00 */
[----:B--2--5:R-:W-:-:S06]  /*03b0*/  DSETP.GEU.AND P0, PT, R14, R8, PT ;  /* 0x000000080e00722a */ /* 0x024fcc0003f0e000 */
[----:B------:R-:W-:Y:S02]  /*03c0*/  FSEL R14, R8, R14, !P0 ;  /* 0x0000000e080e7208 */ /* 0x000fe40004000000 */
[----:B------:R-:W-:Y:S01]  /*03d0*/  FSEL R15, R9, R15, !P0 ;  /* 0x0000000f090f7208 */ /* 0x000fe20004000000 */
[----:B------:R-:W-:-:S04]  /*03e0*/  VIADD R9, R5, 0x700 ;  /* 0x0000070005097836 */ /* 0x000fc80000000000 */
[----:B------:R-:W-:Y:S01]  /*03f0*/  IMAD.WIDE.U32 R8, R9, 0x8, R6 ;  /* 0x0000000809087825 */ /* 0x000fe200078e0006 */
[----:B---3--:R-:W-:-:S05]  /*0400*/  DSETP.GEU.AND P0, PT, R14, R22, PT ;  /* 0x000000160e00722a */ /* 0x008fca0003f0e000 */
[----:B------:R-:W2:Y:S01]  /*0410*/  LDG.E.64 R8, desc[UR8][R8.64] ;  /* 0x0000000808087981 */ /* 0x000ea2000c1e1b00 */
[----:B------:R-:W-:Y:S01]  /*0420*/  FSEL R15, R23, R15, !P0 ;  /* 0x0000000f170f7208 */ /* 0x000fe20004000000 */
[----:B------:R-:W-:Y:S01]  /*0430*/  VIADD R23, R5, 0x800 ;  /* 0x0000080005177836 */ /* 0x000fe20000000000 */
[----:B------:R-:W-:-:S03]  /*0440*/  FSEL R14, R22, R14, !P0 ;  /* 0x0000000e160e7208 */ /* 0x000fc60004000000 */
[----:B------:R-:W-:-:S06]  /*0450*/  IMAD.WIDE.U32 R22, R23, 0x8, R6 ;  /* 0x0000000817167825 */ /* 0x000fcc00078e0006 */
[----:B------:R-:W3:Y:S01]  /*0460*/  LDG.E.64 R22, desc[UR8][R22.64] ;  /* 0x0000000816167981 */ /* 0x000ee2000c1e1b00 */
[----:B----4-:R-:W-:-:S06]  /*0470*/  DSETP.GEU.AND P0, PT, R14, R20, PT ;  /* 0x000000140e00722a */ /* 0x010fcc0003f0e000 */
[----:B------:R-:W-:Y:S02]  /*0480*/  FSEL R14, R20, R14, !P0 ;  /* 0x0000000e140e7208 */ /* 0x000fe40004000000 */
[----:B------:R-:W-:Y:S01]  /*0490*/  FSEL R15, R21, R15, !P0 ;  /* 0x0000000f150f7208 */ /* 0x000fe20004000000 */
[----:B------:R-:W-:-:S04]  /*04a0*/  VIADD R21, R5, 0x900 ;  /* 0x0000090005157836 */ /* 0x000fc80000000000 */
[----:B------:R-:W-:Y:S01]  /*04b0*/  IMAD.WIDE.U32 R20, R21, 0x8, R6 ;  /* 0x0000000815147825 */ /* 0x000fe200078e0006 */
[----:B------:R-:W-:-:S05]  /*04c0*/  DSETP.GEU.AND P0, PT, R14, R18, PT ;  /* 0x000000120e00722a */ /* 0x000fca0003f0e000 */
[----:B------:R-:W4:Y:S01]  /*04d0*/  LDG.E.64 R20, desc[UR8][R20.64] ;  /* 0x0000000814147981 */ /* 0x000f22000c1e1b00 */
        /* <DEDUP_REMOVED lines=21> */
[----:B------:R-:W-:-:S06]  /*0630*/  IMAD.WIDE.U32 R12, R13, 0x8, R6 ;  /* 0x000000080d0c7825 */ /* 0x000fcc00078e0006 */
[----:B------:R-:W4:Y:S01]  /*0640*/  LDG.E.64 R12, desc[UR8][R12.64] ;  /* 0x000000080c0c7981 */ /* 0x000f22000c1e1b00 */
[----:B--2---:R-:W-:-:S06]  /*0650*/  DSETP.GEU.AND P0, PT, R10, R8, PT ;  /* 0x000000080a00722a */ /* 0x004fcc0003f0e000 */
        /* <DEDUP_REMOVED lines=24> */
[----:B------:R-:W-:-:S05]  /*07e0*/  VIADD R25, R25, 0x10 ;  /* 0x0000001019197836 */ /* 0x000fca0000000000 */
[----:B------:R-:W-:Y:S02]  /*07f0*/  FSEL R8, R12, R8, !P0 ;  /* 0x000000080c087208 */ /* 0x000fe40004000000 */
[----:B------:R-:W-:Y:S02]  /*0800*/  FSEL R9, R13, R9, !P0 ;  /* 0x000000090d097208 */ /* 0x000fe40004000000 */
[----:B------:R-:W-:Y:S01]  /*0810*/  ISETP.NE.AND P1, PT, R25, RZ, PT ;  /* 0x000000ff1900720c */ /* 0x000fe20003f25270 */
[----:B------:R-:W-:Y:S02]  /*0820*/  VIADD R24, R24, 0x1000 ;  /* 0x0000100018187836 */ /* 0x000fe40000000000 */
[----:B------:R-:W-:Y:S01]  /*0830*/  VIADD R5, R5, 0x1000 ;  /* 0x0000100005057836 */ /* 0x000fe20000000000 */
[----:B--2---:R-:W-:-:S06]  /*0840*/  DSETP.GEU.AND P0, PT, R8, R10, PT ;  /* 0x0000000a0800722a */ /* 0x004fcc0003f0e000 */
[----:B------:R-:W-:Y:S02]  /*0850*/  FSEL R8, R10, R8, !P0 ;  /* 0x000000080a087208 */ /* 0x000fe40004000000 */
[----:B------:R-:W-:-:S06]  /*0860*/  FSEL R9, R11, R9, !P0 ;  /* 0x000000090b097208 */ /* 0x000fcc0004000000 */
[----:B---3--:R-:W-:-:S06]  /*0870*/  DSETP.GEU.AND P0, PT, R8, R22, PT ;  /* 0x000000160800722a */ /* 0x008fcc0003f0e000 */
[----:B------:R-:W-:Y:S02]  /*0880*/  FSEL R14, R22, R8, !P0 ;  /* 0x00000008160e7208 */ /* 0x000fe40004000000 */
[----:B------:R-:W-:Y:S01]  /*0890*/  FSEL R15, R23, R9, !P0 ;  /* 0x00000009170f7208 */ /* 0x000fe20004000000 */
[----:B------:R-:W-:Y:S06]  /*08a0*/  @P1 BRA `(.L_x_182) ;  /* 0xfffffff800701947 */ /* 0x000fec000383ffff */
[----:B------:R-:W-:Y:S05]  /*08b0*/  BSYNC.RECONVERGENT B3 ;  /* 0x0000000000037941 */ /* 0x000fea0003800200 */
.L_x_181:
[----:B------:R-:W-:-:S07]  /*08c0*/  VIADD R21, R24, 0xfffff800 ;  /* 0xfffff80018157836 */ /* 0x000fce0000000000 */
.L_x_180:
[----:B------:R-:W-:Y:S05]  /*08d0*/  BSYNC.RECONVERGENT B2 ;  /* 0x0000000000027941 */ /* 0x000fea0003800200 */
.L_x_179:
[----:B------:R-:W-:-:S13]  /*08e0*/  ISETP.NE.AND P0, PT, R4, RZ, PT ;  /* 0x000000ff0400720c */ /* 0x000fda0003f05270 */
[----:B------:R-:W-:Y:S05]  /*08f0*/  @!P0 BRA `(.L_x_178) ;  /* 0x0000000400988947 */ /* 0x000fea0003800000 */
[----:B------:R-:W-:Y:S01]  /*0900*/  ISETP.GE.U32.AND P1, PT, R4, 0x8, PT ;  /* 0x000000080400780c */ /* 0x000fe20003f26070 */
[----:B------:R-:W-:Y:S01]  /*0910*/  BSSY.RECONVERGENT B2, `(.L_x_183) ;  /* 0x0000036000027945 */ /* 0x000fe20003800200 */
[----:B------:R-:W-:-:S04]  /*0920*/  LOP3.LUT R20, R0, 0x7, RZ, 0xc0, !PT ;  /* 0x0000000700147812 */ /* 0x000fc800078ec0ff */
[----:B------:R-:W-:-:S07]  /*0930*/  ISETP.NE.AND P0, PT, R20, RZ, PT ;  /* 0x000000ff1400720c */ /* 0x000fce0003f05270 */
[----:B------:R-:W-:Y:S06]  /*0940*/  @!P1 BRA `(.L_x_184) ;  /* 0x0000000000c89947 */ /* 0x000fec0003800000 */
[----:B------:R-:W0:Y:S01]  /*0950*/  LDC.64 R4, c[0x0][0x380] ;  /* 0x0000e000ff047b82 */ /* 0x000e220000000a00 */
[----:B------:R-:W-:-:S04]  /*0960*/  VIADD R25, R21, UR6 ;  /* 0x0000000615197c36 */ /* 0x000fc80008000000 */
[C---:B------:R-:W-:Y:S02]  /*0970*/  VIADD R9, R25.reuse, 0x100 ;  /* 0x0000010019097836 */ /* 0x040fe40000000000 */
[----:B0-----:R-:W-:-:S06]  /*0980*/  IMAD.WIDE.U32 R6, R25, 0x8, R4 ;  /* 0x0000000819067825 */ /* 0x001fcc00078e0004 */
[----:B------:R-:W2:Y:S01]  /*0990*/  LDG.E.64 R6, desc[UR8][R6.64] ;  /* 0x0000000806067981 */ /* 0x000ea2000c1e1b00 */
[----:B------:R-:W-:-:S04]  /*09a0*/  IMAD.WIDE.U32 R8, R9, 0x8, R4 ;  /* 0x0000000809087825 */ /* 0x000fc800078e0004 */
[----:B------:R-:W-:Y:S02]  /*09b0*/  VIADD R11, R25, 0x200 ;  /* 0x00000200190b7836 */ /* 0x000fe40000000000 */
[----:B------:R-:W3:Y:S02]  /*09c0*/  LDG.E.64 R8, desc[UR8][R8.64] ;  /* 0x0000000808087981 */ /* 0x000ee4000c1e1b00 */
        /* <DEDUP_REMOVED lines=42> */
.L_x_184:
[----:B------:R-:W-:Y:S05]  /*0c70*/  BSYNC.RECONVERGENT B2 ;  /* 0x0000000000027941 */ /* 0x000fea0003800200 */
.L_x_183:
        /* <DEDUP_REMOVED lines=32> */
.L_x_186:
[----:B------:R-:W-:Y:S05]  /*0e80*/  BSYNC.RECONVERGENT B2 ;  /* 0x0000000000027941 */ /* 0x000fea0003800200 */
.L_x_185:
[----:B------:R-:W-:Y:S05]  /*0e90*/  @!P0 BRA `(.L_x_178) ;  /* 0x0000000000308947 */ /* 0x000fea0003800000 */
[----:B------:R-:W0:Y:S01]  /*0ea0*/  LDC.64 R6, c[0x0][0x380] ;  /* 0x0000e000ff067b82 */ /* 0x000e220000000a00 */
[----:B------:R-:W-:Y:S02]  /*0eb0*/  VIADD R9, R21, UR6 ;  /* 0x0000000615097c36 */ /* 0x000fe40008000000 */
[----:B------:R-:W-:-:S07]  /*0ec0*/  IMAD.MOV R0, RZ, RZ, -R0 ;  /* 0x000000ffff007224 */ /* 0x000fce00078e0a00 */
.L_x_187:
[----:B0-----:R-:W-:-:S06]  /*0ed0*/  IMAD.WIDE.U32 R4, R9, 0x8, R6 ;  /* 0x0000000809047825 */ /* 0x001fcc00078e0006 */
        /* <DEDUP_REMOVED lines=8> */
.L_x_178:
[----:B------:R-:W-:Y:S05]  /*0f60*/  BSYNC.RECONVERGENT B1 ;  /* 0x0000000000017941 */ /* 0x000fea0003800200 */
.L_x_177:
[----:B------:R-:W-:-:S13]  /*0f70*/  ISETP.GE.U32.AND P0, PT, R2, 0x100, PT ;  /* 0x000001000200780c */ /* 0x000fda0003f06070 */
        /* <DEDUP_REMOVED lines=50> */
[----:B------:R-:W1:Y:S04]  /*12a0*/  LDS.128 R12, [UR4+0x10] ;  /* 0x00001004ff0c7984 */ /* 0x000e680008000c00 */
[----:B0-----:R-:W0:Y:S01]  /*12b0*/  LDS.128 R8, [UR4+0x20] ;  /* 0x00002004ff087984 */ /* 0x001e220008000c00 */
[----:B-1----:R-:W-:-:S06]  /*12c0*/  DSETP.GEU.AND P1, PT, R4, R12, PT ;  /* 0x0000000c0400722a */ /* 0x002fcc0003f2e000 */
[----:B------:R-:W-:Y:S02]  /*12d0*/  FSEL R2, R12, R4, !P1 ;  /* 0x000000040c027208 */ /* 0x000fe40004800000 */
[----:B------:R-:W-:Y:S02]  /*12e0*/  FSEL R3, R13, R5, !P1 ;  /* 0x000000050d037208 */ /* 0x000fe40004800000 */
[----:B------:R-:W1:Y:S04]  /*12f0*/  LDS.128 R4, [UR4+0x30] ;  /* 0x00003004ff047984 */ /* 0x000e680008000c00 */
[----:B------:R-:W-:-:S06]  /*1300*/  DSETP.GEU.AND P1, PT, R2, R14, PT ;  /* 0x0000000e0200722a */ /* 0x000fcc0003f2e000 */
[----:B------:R-:W-:Y:S02]  /*1310*/  FSEL R2, R14, R2, !P1 ;  /* 0x000000020e027208 */ /* 0x000fe40004800000 */
[----:B------:R-:W-:-:S06]  /*1320*/  FSEL R3, R15, R3, !P1 ;  /* 0x000000030f037208 */ /* 0x000fcc0004800000 */
[----:B0-----:R-:W-:-:S06]  /*1330*/  DSETP.GEU.AND P1, PT, R2, R8, PT ;  /* 0x000000080200722a */ /* 0x001fcc0003f2e000 */
[----:B------:R-:W-:Y:S02]  /*1340*/  FSEL R8, R8, R2, !P1 ;  /* 0x0000000208087208 */ /* 0x000fe40004800000 */
[----:B------:R-:W-:Y:S02]  /*1350*/  FSEL R9, R9, R3, !P1 ;  /* 0x0000000309097208 */ /* 0x000fe40004800000 */
[----:B------:R-:W0:Y:S04]  /*1360*/  LDS.64 R2, [UR4+0x40] ;  /* 0x00004004ff027984 */ /* 0x000e280008000a00 */
[----:B------:R-:W-:-:S06]  /*1370*/  DSETP.GEU.AND P1, PT, R8, R10, PT ;  /* 0x0000000a0800722a */ /* 0x000fcc0003f2e000 */
[----:B------:R-:W-:Y:S02]  /*1380*/  FSEL R8, R10, R8, !P1 ;  /* 0x000000080a087208 */ /* 0x000fe40004800000 */
[----:B------:R-:W-:-:S06]  /*1390*/  FSEL R9, R11, R9, !P1 ;  /* 0x000000090b097208 */ /* 0x000fcc0004800000 */
[----:B-1----:R-:W-:-:S06]  /*13a0*/  DSETP.GEU.AND P1, PT, R8, R4, PT ;  /* 0x000000040800722a */ /* 0x002fcc0003f2e000 */
        /* <DEDUP_REMOVED lines=9> */
.L_x_188:
[----:B------:R-:W-:-:S04]  /*1440*/  LOP3.LUT R0, R3, 0x3e0, RZ, 0xc0, !PT ;  /* 0x000003e003007812 */ /* 0x000fc800078ec0ff */
[----:B------:R-:W-:Y:S01]  /*1450*/  LOP3.LUT R7, RZ, R0, RZ, 0x33, !PT ;  /* 0x00000000ff077212 */ /* 0x000fe200078e33ff */
[----:B------:R-:W-:Y:S02]  /*1460*/  VIADD R5, R0, 0x20 ;  /* 0x0000002000057836 */ /* 0x000fe40000000000 */
[----:B------:R-:W0:Y:S03]  /*1470*/  S2R R0, SR_LANEID ;  /* 0x0000000000007919 */ /* 0x000e260000000000 */
[----:B------:R-:W-:Y:S01]  /*1480*/  ISETP.GT.U32.AND P0, PT, R5, R2, PT ;  /* 0x000000020500720c */ /* 0x000fe20003f04070 */
[----:B------:R-:W-:-:S05]  /*1490*/  IMAD.IADD R5, R2, 0x1, R7 ;  /* 0x0000000102057824 */ /* 0x000fca00078e0207 */
[----:B------:R-:W-:-:S05]  /*14a0*/  SEL R5, R5, 0x1f, P0 ;  /* 0x0000001f05057807 */ /* 0x000fca0000000000 */
[----:B-----5:R-:W-:Y:S04]  /*14b0*/  SHFL.DOWN PT, R6, R14, 0x1, R5 ;  /* 0x082000000e067989 */ /* 0x020fe800000e0005 */
[----:B------:R-:W1:Y:S01]  /*14c0*/  SHFL.DOWN PT, R7, R15, 0x1, R5 ;  /* 0x082000000f077989 */ /* 0x000e6200000e0005 */
[----:B0-----:R-:W-:Y:S01]  /*14d0*/  ISETP.GE.AND P0, PT, R0, R5, PT ;  /* 0x000000050000720c */ /* 0x001fe20003f06270 */
[----:B-1----:R-:W-:-:S06]  /*14e0*/  DSETP.GEU.AND P1, PT, R14, R6, PT ;  /* 0x000000060e00722a */ /* 0x002fcc0003f2e000 */
        /* <DEDUP_REMOVED lines=47> */
[----:B0-----:R-:W-:Y:S05]  /*17e0*/  @P0 BRA `(.L_x_189) ;  /* 0x0000001c000c0947 */ /* 0x001fea0003800000 */
[----:B------:R-:W0:Y:S01]  /*17f0*/  S2UR UR5, SR_CgaCtaId ;  /* 0x00000000000579c3 */ /* 0x000e220000008800 */
[----:B------:R-:W-:Y:S01]  /*1800*/  UMOV UR4, 0x400 ;  /* 0x0000040000047882 */ /* 0x000fe20000000000 */
[----:B------:R-:W-:Y:S01]  /*1810*/  ISETP.GT.U32.AND P2, PT, R2, 0x20, PT ;  /* 0x000000200200780c */ /* 0x000fe20003f44070 */
[----:B0-----:R-:W-:-:S09]  /*1820*/  ULEA UR4, UR5, UR4, 0x18 ;  /* 0x0000000405047291 */ /* 0x001fd2000f8ec0ff */
[----:B------:R-:W0:Y:S04]  /*1830*/  LDS.128 R12, [UR4+0x10] ;  /* 0x00001004ff0c7984 */ /* 0x000e280008000c00 */
[----:B------:R-:W1:Y:S01]  /*1840*/  LDS.128 R8, [UR4+0x20] ;  /* 0x00002004ff087984 */ /* 0x000e620008000c00 */
[----:B0-----:R-:W-:-:S06]  /*1850*/  DSETP.GEU.AND P1, PT, R4, R12, PT ;  /* 0x0000000c0400722a */ /* 0x001fcc0003f2e000 */
[-C--:B------:R-:W-:Y:S02]  /*1860*/  FSEL R3, R12, R4.reuse, !P1 ;  /* 0x000000040c037208 */ /* 0x080fe40004800000 */
[-C--:B------:R-:W-:Y:S02]  /*1870*/  FSEL R13, R13, R5.reuse, !P1 ;  /* 0x000000050d0d7208 */ /* 0x080fe40004800000 */
[----:B------:R-:W-:Y:S02]  /*1880*/  FSEL R0, R3, R4, P2 ;  /* 0x0000000403007208 */ /* 0x000fe40001000000 */
[C---:B------:R-:W-:Y:S02]  /*1890*/  ISETP.GT.U32.AND P1, PT, R2.reuse, 0x40, PT ;  /* 0x000000400200780c */ /* 0x040fe40003f24070 */
[----:B------:R-:W-:Y:S01]  /*18a0*/  FSEL R13, R13, R5, P2 ;  /* 0x000000050d0d7208 */ /* 0x000fe20001000000 */
[----:B------:R-:W-:Y:S01]  /*18b0*/  IMAD.MOV.U32 R12, RZ, RZ, R0 ;  /* 0x000000ffff0c7224 */ /* 0x000fe200078e0000 */
[----:B------:R-:W-:Y:S01]  /*18c0*/  ISETP.GT.U32.AND P2, PT, R2, 0x60, PT ;  /* 0x000000600200780c */ /* 0x000fe20003f44070 */
[----:B------:R-:W0:Y:S04]  /*18d0*/  LDS.128 R4, [UR4+0x30] ;  /* 0x00003004ff047984 */ /* 0x000e280008000c00 */
[----:B------:R-:W-:-:S06]  /*18e0*/  DSETP.GEU.AND P3, PT, R12, R14, PT ;  /* 0x0000000e0c00722a */ /* 0x000fcc0003f6e000 */
[----:B------:R-:W-:Y:S02]  /*18f0*/  @P1 FSEL R0, R14, R0, !P3 ;  /* 0x000000000e001208 */ /* 0x000fe40005800000 */
[----:B------:R-:W-:Y:S02]  /*1900*/  @P1 FSEL R13, R15, R13, !P3 ;  /* 0x0000000d0f0d1208 */ /* 0x000fe40005800000 */
[----:B------:R-:W-:Y:S01]  /*1910*/  ISETP.GT.U32.AND P1, PT, R2, 0x80, PT ;  /* 0x000000800200780c */ /* 0x000fe20003f24070 */
[----:B------:R-:W-:-:S06]  /*1920*/  IMAD.MOV.U32 R12, RZ, RZ, R0 ;  /* 0x000000ffff0c7224 */ /* 0x000fcc00078e0000 */
[----:B-1----:R-:W-:-:S06]  /*1930*/  DSETP.GEU.AND P3, PT, R12, R8, PT ;  /* 0x000000080c00722a */ /* 0x002fcc0003f6e000 */
[----:B------:R-:W-:Y:S02]  /*1940*/  @P2 FSEL R0, R8, R0, !P3 ;  /* 0x0000000008002208 */ /* 0x000fe40005800000 */
[----:B------:R-:W-:Y:S02]  /*1950*/  @P2 FSEL R13, R9, R13, !P3 ;  /* 0x0000000d090d2208 */ /* 0x000fe40005800000 */
[----:B------:R-:W-:Y:S01]  /*1960*/  ISETP.GT.U32.AND P2, PT, R2, 0xa0, PT ;  /* 0x000000a00200780c */ /* 0x000fe20003f44070 */
[----:B------:R-:W-:Y:S01]  /*1970*/  IMAD.MOV.U32 R12, RZ, RZ, R0 ;  /* 0x000000ffff0c7224 */ /* 0x000fe200078e0000 */
[----:B------:R-:W1:Y:S05]  /*1980*/  LDS.64 R8, [UR4+0x40] ;  /* 0x00004004ff087984 */ /* 0x000e6a0008000a00 */
[----:B------:R-:W-:-:S06]  /*1990*/  DSETP.GEU.AND P3, PT, R12, R10, PT ;  /* 0x0000000a0c00722a */ /* 0x000fcc0003f6e000 */
[----:B------:R-:W-:Y:S02]  /*19a0*/  @P1 FSEL R0, R10, R0, !P3 ;  /* 0x000000000a001208 */ /* 0x000fe40005800000 */
[----:B------:R-:W-:Y:S02]  /*19b0*/  @P1 FSEL R13, R11, R13, !P3 ;  /* 0x0000000d0b0d1208 */ /* 0x000fe40005800000 */
[----:B------:R-:W-:Y:S01]  /*19c0*/  ISETP.GT.U32.AND P1, PT, R2, 0xc0, PT ;  /* 0x000000c00200780c */ /* 0x000fe20003f24070 */
[----:B------:R-:W-:Y:S02]  /*19d0*/  IMAD.MOV.U32 R10, RZ, RZ, R0 ;  /* 0x000000ffff0a7224 */ /* 0x000fe400078e0000 */
[----:B------:R-:W-:-:S06]  /*19e0*/  IMAD.MOV.U32 R11, RZ, RZ, R13 ;  /* 0x000000ffff0b7224 */ /* 0x000fcc00078e000d */
[----:B0-----:R-:W-:-:S06]  /*19f0*/  DSETP.GEU.AND P3, PT, R10, R4, PT ;  /* 0x000000040a00722a */ /* 0x001fcc0003f6e000 */
[----:B------:R-:W-:Y:S02]  /*1a00*/  @P2 FSEL R0, R4, R0, !P3 ;  /* 0x0000000004002208 */ /* 0x000fe40005800000 */
[----:B------:R-:W-:Y:S02]  /*1a10*/  @P2 FSEL R13, R5, R13, !P3 ;  /* 0x0000000d050d2208 */ /* 0x000fe40005800000 */
[----:B------:R-:W-:Y:S01]  /*1a20*/  ISETP.GT.U32.AND P2, PT, R2, 0xe0, PT ;  /* 0x000000e00200780c */ /* 0x000fe20003f44070 */
        /* <DEDUP_REMOVED lines=13> */
.L_x_174:
[----:B------:R-:W0:Y:S01]  /*1b00*/  S2R R0, SR_TID.X ;  /* 0x0000000000007919 */ /* 0x000e220000002100 */
[----:B------:R-:W1:Y:S02]  /*1b10*/  LDCU.64 UR14, c[0x0][0x380] ;  /* 0x00007000ff0e77ac */ /* 0x000e640008000a00 */
[----:B-1----:R-:W-:Y:S02]  /*1b20*/  IMAD.U32 R6, RZ, RZ, UR14 ;  /* 0x0000000eff067e24 */ /* 0x002fe4000f8e00ff */
[----:B------:R-:W-:Y:S02]  /*1b30*/  IMAD.U32 R7, RZ, RZ, UR15 ;  /* 0x0000000fff077e24 */ /* 0x000fe4000f8e00ff */
[----:B0-----:R-:W-:-:S04]  /*1b40*/  VIADD R25, R0, UR6 ;  /* 0x0000000600197c36 */ /* 0x001fc80008000000 */
[----:B------:R-:W-:-:S05]  /*1b50*/  IMAD.WIDE.U32 R24, R25, 0x8, R6 ;  /* 0x0000000819187825 */ /* 0x000fca00078e0006 */
        /* <DEDUP_REMOVED lines=8> */
[----:B------:R-:W-:Y:S01]  /*1be0*/  ISETP.GE.U32.AND P1, PT, R2, UR4, PT ;  /* 0x0000000402007c0c */ /* 0x000fe2000bf26070 */
        /* <DEDUP_REMOVED lines=22> */
[----:B------:R-:W-:Y:S01]  /*1d50*/  ULEA UR11, UR13, UR6, 0xb ;  /* 0x000000060d0b7291 */ /* 0x000fe2000f8e58ff */
[----:B------:R-:W-:Y:S01]  /*1d60*/  VIADD R3, R4, 0xfffff800 ;  /* 0xfffff80004037836 */ /* 0x000fe20000000000 */
[----:B------:R-:W-:Y:S01]  /*1d70*/  LOP3.LUT R5, RZ, R0, RZ, 0x33, !PT ;  /* 0x00000000ff057212 */ /* 0x000fe200078e33ff */
[----:B------:R-:W-:-:S03]  /*1d80*/  UIADD3 UR5, UPT, UPT, UR4, UR6, URZ ;  /* 0x0000000604057290 */ /* 0x000fc6000fffe0ff */
[----:B------:R-:W-:Y:S02]  /*1d90*/  ISETP.LT.U32.AND P0, PT, R3, UR11, PT ;  /* 0x0000000b03007c0c */ /* 0x000fe4000bf01070 */
[----:B------:R-:W-:Y:S01]  /*1da0*/  IADD3 R5, PT, PT, R4, -UR4, R5 ;  /* 0x8000000404057c10 */ /* 0x000fe2000fffe005 */
[----:B------:R-:W-:Y:S01]  /*1db0*/  IMAD.U32 R25, RZ, RZ, UR5 ;  /* 0x00000005ff197e24 */ /* 0x000fe2000f8e00ff */
[----:B------:R-:W-:-:S03]  /*1dc0*/  UMOV UR4, URZ ;  /* 0x000000ff00047c82 */ /* 0x000fc60008000000 */
[----:B------:R-:W-:Y:S01]  /*1dd0*/  VIADD R2, R5, -UR6 ;  /* 0x8000000605027c36 */ /* 0x000fe20008000000 */
[----:B------:R-:W-:Y:S01]  /*1de0*/  UMOV UR6, UR5 ;  /* 0x0000000500067c82 */ /* 0x000fe20008000000 */
[----:B------:R-:W-:-:S04]  /*1df0*/  IADD3 R25, PT, PT, R25, 0x800, R0 ;  /* 0x0000080019197810 */ /* 0x000fc80007ffe000 */
[----:B------:R-:W-:Y:S05]  /*1e00*/  @P0 BRA `(.L_x_191) ;  /* 0x0000000000c40947 */ /* 0x000fea0003800000 */
[----:B------:R-:W0:Y:S01]  /*1e10*/  LDC.64 R6, c[0x0][0x380] ;  /* 0x0000e000ff067b82 */ /* 0x000e220000000a00 */
[----:B------:R-:W1:Y:S01]  /*1e20*/  LDCU.64 UR12, c[0x0][0x3a8] ;  /* 0x00007500ff0c77ac */ /* 0x000e620008000a00 */
[----:B------:R-:W-:Y:S01]  /*1e30*/  NOP ;  /* 0x0000000000007918 */ /* 0x000fe20000000000 */
.L_x_192:
[----:B------:R-:W-:-:S04]  /*1e40*/  VIADD R19, R0, UR11 ;  /* 0x0000000b00137c36 */ /* 0x000fc80008000000 */
[----:B0-----:R-:W-:-:S05]  /*1e50*/  IMAD.WIDE.U32 R18, R19, 0x8, R6 ;  /* 0x0000000813127825 */ /* 0x001fca00078e0006 */
        /* <DEDUP_REMOVED lines=26> */
[----:B-1----:R-:W-:-:S04]  /*2000*/  USHF.L.U32 UR7, UR13, 0xb, URZ ;  /* 0x0000000b0d077899 */ /* 0x002fc800080006ff */
[----:B------:R-:W-:Y:S02]  /*2010*/  UIADD3 UR6, UPT, UPT, UR7, UR6, URZ ;  /* 0x0000000607067290 */ /* 0x000fe4000fffe0ff */
[----:B------:R-:W-:Y:S02]  /*2020*/  VIADD R2, R2, -UR7 ;  /* 0x8000000702027c36 */ /* 0x000fe40008000000 */
[----:B------:R-:W-:Y:S01]  /*2030*/  VIADD R25, R25, UR7 ;  /* 0x0000000719197c36 */ /* 0x000fe20008000000 */
[----:B--2---:R-:W-:-:S06]  /*2040*/  DSETP.GEU.AND P0, PT, R4, R20, PT ;  /* 0x000000140400722a */ /* 0x004fcc0003f0e000 */
[----:B------:R-:W-:Y:S01]  /*2050*/  FSEL R8, R20, R4, !P0 ;  /* 0x0000000414087208 */ /* 0x000fe20004000000 */
[----:B------:R-:W-:Y:S01]  /*2060*/  IMAD.U32 R4, RZ, RZ, UR12 ;  /* 0x0000000cff047e24 */ /* 0x000fe2000f8e00ff */
[----:B------:R-:W-:-:S03]  /*2070*/  FSEL R9, R21, R5, !P0 ;  /* 0x0000000515097208 */ /* 0x000fc60004000000 */
[----:B------:R-:W-:-:S05]  /*2080*/  VIADD R5, R4, -UR11 ;  /* 0x8000000b04057c36 */ /* 0x000fca0008000000 */
[----:B------:R-:W-:Y:S01]  /*2090*/  ISETP.GE.U32.AND P1, PT, R5, UR7, PT ;  /* 0x0000000705007c0c */ /* 0x000fe2000bf26070 */
[----:B------:R-:W-:-:S06]  /*20a0*/  DSETP.GEU.AND P0, PT, R8, R22, PT ;  /* 0x000000160800722a */ /* 0x000fcc0003f0e000 */
[----:B------:R-:W-:Y:S02]  /*20b0*/  FSEL R14, R22, R8, !P0 ;  /* 0x00000008160e7208 */ /* 0x000fe40004000000 */
[----:B------:R-:W-:-:S04]  /*20c0*/  FSEL R15, R23, R9, !P0 ;  /* 0x00000009170f7208 */ /* 0x000fc80004000000 */
[----:B------:R-:W-:Y:S05]  /*20d0*/  @!P1 BRA `(.L_x_190) ;  /* 0x0000000c00a09947 */ /* 0x000fea0003800000 */
[----:B------:R-:W-:Y:S02]  /*20e0*/  ULEA UR11, UR13, UR11, 0xb ;  /* 0x0000000b0d0b7291 */ /* 0x000fe4000f8e58ff */
[----:B------:R-:W-:-:S04]  /*20f0*/  UIADD3 UR4, UPT, UPT, UR4, 0x1, URZ ;  /* 0x0000000104047890 */ /* 0x000fc8000fffe0ff */
[----:B------:R-:W-:-:S13]  /*2100*/  ISETP.LT.U32.AND P0, PT, R3, UR11, PT ;  /* 0x0000000b03007c0c */ /* 0x000fda000bf01070 */
[----:B------:R-:W-:Y:S05]  /*2110*/  @!P0 BRA `(.L_x_192) ;  /* 0xfffffffc00488947 */ /* 0x000fea000383ffff */
.L_x_191:
[----:B------:R-:W-:Y:S01]  /*2120*/  VIADD R3, R4, -UR11 ;  /* 0x8000000b04037c36 */ /* 0x000fe20008000000 */
[----:B------:R-:W-:Y:S04]  /*2130*/  BSSY.RECONVERGENT B1, `(.L_x_190) ;  /* 0x00000e2000017945 */ /* 0x000fe80003800200 */
[----:B------:R-:W-:-:S04]  /*2140*/  ISETP.GE.AND P0, PT, R0, R3, PT ;  /* 0x000000030000720c */ /* 0x000fc80003f06270 */
[----:B------:R-:W-:-:S13]  /*2150*/  ISETP.LE.U32.OR P0, PT, R4, UR11, P0 ;  /* 0x0000000b04007c0c */ /* 0x000fda0008703470 */
[----:B------:R-:W-:Y:S05]  /*2160*/  @P0 BRA `(.L_x_193) ;  /* 0x0000000c00780947 */ /* 0x000fea0003800000 */
[----:B------:R-:W-:Y:S01]  /*2170*/  UIMAD UR7, UR4, UR13, URZ ;  /* 0x0000000d040772a4 */ /* 0x000fe2000f8e02ff */
[----:B------:R-:W-:Y:S01]  /*2180*/  LOP3.LUT R3, RZ, R0, RZ, 0x33, !PT ;  /* 0x00000000ff037212 */ /* 0x000fe200078e33ff */
[----:B------:R-:W-:Y:S03]  /*2190*/  BSSY.RECONVERGENT B2, `(.L_x_194) ;  /* 0x0000074000027945 */ /* 0x000fe60003800200 */
[----:B------:R-:W-:Y:S01]  /*21a0*/  IADD3 R4, PT, PT, R4, -UR5, R3 ;  /* 0x8000000504047c10 */ /* 0x000fe2000fffe003 */
[----:B------:R-:W-:-:S04]  /*21b0*/  IMAD.U32 R3, RZ, RZ, UR7 ;  /* 0x00000007ff037e24 */ /* 0x000fc8000f8e00ff */
[----:B------:R-:W-:Y:S02]  /*21c0*/  IMAD R4, R3, -0x800, R4 ;  /* 0xfffff80003047824 */ /* 0x000fe400078e0204 */
[----:B------:R-:W-:-:S03]  /*21d0*/  IMAD.MOV.U32 R3, RZ, RZ, R0 ;  /* 0x000000ffff037224 */ /* 0x000fc600078e0000 */
[C---:B------:R-:W-:Y:S02]  /*21e0*/  ISETP.GE.U32.AND P0, PT, R4.reuse, 0xf00, PT ;  /* 0x00000f000400780c */ /* 0x040fe40003f06070 */
[----:B------:R-:W-:-:S04]  /*21f0*/  LEA.HI R4, R4, 0x1, RZ, 0x18 ;  /* 0x0000000104047811 */ /* 0x000fc800078fc0ff */
[----:B------:R-:W-:-:S07]  /*2200*/  LOP3.LUT R5, R4, 0xf, RZ, 0xc0, !PT ;  /* 0x0000000f04057812 */ /* 0x000fce00078ec0ff */
[----:B------:R-:W-:Y:S05]  /*2210*/  @!P0 BRA `(.L_x_195) ;  /* 0x0000000400ac8947 */ /* 0x000fea0003800000 */
[----:B------:R-:W-:Y:S01]  /*2220*/  LEA.HI R3, R2, 0x1, RZ, 0x18 ;  /* 0x0000000102037811 */ /* 0x000fe200078fc0ff */
[----:B------:R-:W-:Y:S03]  /*2230*/  BSSY.RECONVERGENT B3, `(.L_x_196) ;  /* 0x0000068000037945 */ /* 0x000fe60003800200 */
[----:B------:R-:W-:Y:S02]  /*2240*/  LOP3.LUT R24, R3, 0x1fffff0, RZ, 0xc0, !PT ;  /* 0x01fffff003187812 */ /* 0x000fe400078ec0ff */
[----:B------:R-:W-:-:S03]  /*2250*/  LOP3.LUT R3, R0, 0x800, RZ, 0xfc, !PT ;  /* 0x0000080000037812 */ /* 0x000fc600078efcff */
[----:B------:R-:W-:-:S07]  /*2260*/  IMAD.MOV R24, RZ, RZ, -R24 ;  /* 0x000000ffff187224 */ /* 0x000fce00078e0a18 */
.L_x_197:
[----:B------:R-:W-:-:S04]  /*2270*/  VIADD R9, R25, 0xfffff800 ;  /* 0xfffff80019097836 */ /* 0x000fc80000000000 */
[----:B------:R-:W-:-:S06]  /*2280*/  IMAD.WIDE.U32 R8, R9, 0x8, R6 ;  /* 0x0000000809087825 */ /* 0x000fcc00078e0006 */
[----:B------:R-:W2:Y:S01]  /*2290*/  LDG.E.64 R8, desc[UR8][R8.64] ;  /* 0x0000000808087981 */ /* 0x000ea2000c1e1b00 */
[----:B------:R-:W-:-:S04]  /*22a0*/  VIADD R23, R25, 0xfffff900 ;  /* 0xfffff90019177836 */ /* 0x000fc80000000000 */
        /* <DEDUP_REMOVED lines=8> */
[----:B------:R-:W5:Y:S02]  /*2330*/  LDG.E.64 R18, desc[UR8][R18.64] ;  /* 0x0000000812127981 */ /* 0x000f64000c1e1b00 */
[----:B------:R-:W-:-:S04]  /*2340*/  IMAD.WIDE.U32 R16, R17, 0x8, R6 ;  /* 0x0000000811107825 */ /* 0x000fc800078e0006 */
[----:B------:R-:W-:Y:S02]  /*2350*/  VIADD R13, R25, 0xfffffd00 ;  /* 0xfffffd00190d7836 */ /* 0x000fe40000000000 */
[----:B------:R-:W5:Y:S02]  /*2360*/  LDG.E.64 R16, desc[UR8][R16.64] ;  /* 0x0000000810107981 */ /* 0x000f64000c1e1b00 */
[----:B------:R-:W-:-:S04]  /*2370*/  IMAD.WIDE.U32 R12, R13, 0x8, R6 ;  /* 0x000000080d0c7825 */ /* 0x000fc800078e0006 */
[----:B------:R-:W-:Y:S02]  /*2380*/  VIADD R11, R25, 0xfffffe00 ;  /* 0xfffffe00190b7836 */ /* 0x000fe40000000000 */
[----:B------:R-:W5:Y:S02]  /*2390*/  LDG.E.64 R12, desc[UR8][R12.64] ;  /* 0x000000080c0c7981 */ /* 0x000f64000c1e1b00 */
[----:B------:R-:W-:-:S06]  /*23a0*/  IMAD.WIDE.U32 R10, R11, 0x8, R6 ;  /* 0x000000080b0a7825 */ /* 0x000fcc00078e0006 */
[----:B------:R-:W5:Y:S01]  /*23b0*/  LDG.E.64 R10, desc[UR8][R10.64] ;  /* 0x000000080a0a7981 */ /* 0x000f62000c1e1b00 */
[----:B--2---:R-:W-:-:S06]  /*23c0*/  DSETP.GEU.AND P0, PT, R14, R8, PT ;  /* 0x000000080e00722a */ /* 0x004fcc0003f0e000 */
[----:B------:R-:W-:Y:S01]  /*23d0*/  FSEL R15, R9, R15, !P0 ;  /* 0x0000000f090f7208 */ /* 0x000fe20004000000 */
[----:B------:R-:W-:Y:S01]  /*23e0*/  VIADD R9, R25, 0xffffff00 ;  /* 0xffffff0019097836 */ /* 0x000fe20000000000 */
[----:B------:R-:W-:-:S03]  /*23f0*/  FSEL R14, R8, R14, !P0 ;  /* 0x0000000e080e7208 */ /* 0x000fc60004000000 */
[----:B------:R-:W-:-:S03]  /*2400*/  IMAD.WIDE.U32 R8, R9, 0x8, R6 ;  /* 0x0000000809087825 */ /* 0x000fc600078e0006 */
[----:B---3--:R-:W-:-:S03]  /*2410*/  DSETP.GEU.AND P0, PT, R14, R22, PT ;  /* 0x000000160e00722a */ /* 0x008fc60003f0e000 */
[----:B------:R-:W2:Y:S03]  /*2420*/  LDG.E.64 R8, desc[UR8][R8.64] ;  /* 0x0000000808087981 */ /* 0x000ea6000c1e1b00 */
[----:B------:R-:W-:Y:S02]  /*2430*/  FSEL R14, R22, R14, !P0 ;  /* 0x0000000e160e7208 */ /* 0x000fe40004000000 */
[----:B------:R-:W-:Y:S01]  /*2440*/  FSEL R15, R23, R15, !P0 ;  /* 0x0000000f170f7208 */ /* 0x000fe20004000000 */
[----:B------:R-:W-:-:S06]  /*2450*/  IMAD.WIDE.U32 R22, R25, 0x8, R6 ;  /* 0x0000000819167825 */ /* 0x000fcc00078e0006 */
[----:B------:R-:W3:Y:S01]  /*2460*/  LDG.E.64 R22, desc[UR8][R22.64] ;  /* 0x0000000816167981 */ /* 0x000ee2000c1e1b00 */
[----:B----4-:R-:W-:-:S06]  /*2470*/  DSETP.GEU.AND P0, PT, R14, R20, PT ;  /* 0x000000140e00722a */ /* 0x010fcc0003f0e000 */
[----:B------:R-:W-:Y:S02]  /*2480*/  FSEL R14, R20, R14, !P0 ;  /* 0x0000000e140e7208 */ /* 0x000fe40004000000 */
[----:B------:R-:W-:Y:S01]  /*2490*/  FSEL R15, R21, R15, !P0 ;  /* 0x0000000f150f7208 */ /* 0x000fe20004000000 */
[----:B------:R-:W-:-:S04]  /*24a0*/  VIADD R21, R25, 0x100 ;  /* 0x0000010019157836 */ /* 0x000fc80000000000 */
[----:B------:R-:W-:Y:S01]  /*24b0*/  IMAD.WIDE.U32 R20, R21, 0x8, R6 ;  /* 0x0000000815147825 */ /* 0x000fe200078e0006 */
[----:B-----5:R-:W-:-:S05]  /*24c0*/  DSETP.GEU.AND P0, PT, R14, R18, PT ;  /* 0x000000120e00722a */ /* 0x020fca0003f0e000 */
[----:B------:R-:W4:Y:S01]  /*24d0*/  LDG.E.64 R20, desc[UR8][R20.64] ;  /* 0x0000000814147981 */ /* 0x000f22000c1e1b00 */
[----:B------:R-:W-:Y:S02]  /*24e0*/  FSEL R14, R18, R14, !P0 ;  /* 0x0000000e120e7208 */ /* 0x000fe40004000000 */
[----:B------:R-:W-:Y:S01]  /*24f0*/  FSEL R15, R19, R15, !P0 ;  /* 0x0000000f130f7208 */ /* 0x000fe20004000000 */
[----:B------:R-:W-:-:S04]  /*2500*/  VIADD R19, R25, 0x200 ;  /* 0x0000020019137836 */ /* 0x000fc80000000000 */
[----:B------:R-:W-:Y:S01]  /*2510*/  IMAD.WIDE.U32 R18, R19, 0x8, R6 ;  /* 0x0000000813127825 */ /* 0x000fe200078e0006 */
[----:B------:R-:W-:-:S05]  /*2520*/  DSETP.GEU.AND P0, PT, R14, R16, PT ;  /* 0x000000100e00722a */ /* 0x000fca0003f0e000 */
[----:B------:R-:W5:Y:S01]  /*2530*/  LDG.E.64 R18, desc[UR8][R18.64] ;  /* 0x0000000812127981 */ /* 0x000f62000c1e1b00 */
        /* <DEDUP_REMOVED lines=15> */
[----:B------:R-:W-:-:S06]  /*2630*/  IMAD.WIDE.U32 R12, R13, 0x8, R6 ;  /* 0x000000080d0c7825 */ /* 0x000fcc00078e0006 */
[----:B------:R-:W5:Y:S01]  /*2640*/  LDG.E.64 R12, desc[UR8][R12.64] ;  /* 0x000000080c0c7981 */ /* 0x000f62000c1e1b00 */
        /* <DEDUP_REMOVED lines=39> */
.L_x_196:
[----:B------:R-:W-:-:S07]  /*28c0*/  VIADD R3, R3, 0xfffff800 ;  /* 0xfffff80003037836 */ /* 0x000fce0000000000 */
.L_x_195:
[----:B------:R-:W-:Y:S05]  /*28d0*/  BSYNC.RECONVERGENT B2 ;  /* 0x0000000000027941 */ /* 0x000fea0003800200 */
.L_x_194:
[----:B------:R-:W-:-:S13]  /*28e0*/  ISETP.NE.AND P0, PT, R5, RZ, PT ;  /* 0x000000ff0500720c */ /* 0x000fda0003f05270 */
[----:B------:R-:W-:Y:S05]  /*28f0*/  @!P0 BRA `(.L_x_193) ;  /* 0x0000000400948947 */ /* 0x000fea0003800000 */
[----:B------:R-:W-:Y:S01]  /*2900*/  ISETP.GE.U32.AND P1, PT, R5, 0x8, PT ;  /* 0x000000080500780c */ /* 0x000fe20003f26070 */
[----:B------:R-:W-:Y:S01]  /*2910*/  BSSY.RECONVERGENT B2, `(.L_x_198) ;  /* 0x0000035000027945 */ /* 0x000fe20003800200 */
[----:B------:R-:W-:-:S04]  /*2920*/  LOP3.LUT R26, R4, 0x7, RZ, 0xc0, !PT ;  /* 0x00000007041a7812 */ /* 0x000fc800078ec0ff */
[----:B------:R-:W-:-:S07]  /*2930*/  ISETP.NE.AND P0, PT, R26, RZ, PT ;  /* 0x000000ff1a00720c */ /* 0x000fce0003f05270 */
[----:B------:R-:W-:Y:S06]  /*2940*/  @!P1 BRA `(.L_x_199) ;  /* 0x0000000000c49947 */ /* 0x000fec0003800000 */
[----:B------:R-:W-:-:S04]  /*2950*/  VIADD R5, R3, UR11 ;  /* 0x0000000b03057c36 */ /* 0x000fc80008000000 */
[----:B------:R-:W-:-:S04]  /*2960*/  IMAD.WIDE.U32 R8, R5, 0x8, R6 ;  /* 0x0000000805087825 */ /* 0x000fc800078e0006 */
[----:B------:R-:W-:Y:S02]  /*2970*/  VIADD R11, R5, 0x100 ;  /* 0x00000100050b7836 */ /* 0x000fe40000000000 */
[----:B------:R-:W2:Y:S02]  /*2980*/  LDG.E.64 R8, desc[UR8][R8.64] ;  /* 0x0000000808087981 */ /* 0x000ea4000c1e1b00 */
        /* <DEDUP_REMOVED lines=45> */
.L_x_199:
[----:B------:R-:W-:Y:S05]  /*2c60*/  BSYNC.RECONVERGENT B2 ;  /* 0x0000000000027941 */ /* 0x000fea0003800200 */
.L_x_198:
[----:B------:R-:W-:Y:S05]  /*2c70*/  @!P0 BRA `(.L_x_193) ;  /* 0x0000000000b48947 */ /* 0x000fea0003800000 */
[----:B------:R-:W-:Y:S01]  /*2c80*/  ISETP.GE.U32.AND P1, PT, R26, 0x4, PT ;  /* 0x000000041a00780c */ /* 0x000fe20003f26070 */
[----:B------:R-:W-:Y:S01]  /*2c90*/  BSSY.RECONVERGENT B2, `(.L_x_200) ;  /* 0x000001c000027945 */ /* 0x000fe20003800200 */
[----:B------:R-:W-:-:S11]  /*2ca0*/  LOP3.LUT P0, RZ, R4, 0x3, RZ, 0xc0, !PT ;  /* 0x0000000304ff7812 */ /* 0x000fd6000780c0ff */
[----:B------:R-:W-:Y:S05]  /*2cb0*/  @!P1 BRA `(.L_x_201) ;  /* 0x0000000000649947 */ /* 0x000fea0003800000 */
        /* <DEDUP_REMOVED lines=25> */
.L_x_201:
[----:B------:R-:W-:Y:S05]  /*2e50*/  BSYNC.RECONVERGENT B2 ;  /* 0x0000000000027941 */ /* 0x000fea0003800200 */
.L_x_200:
[----:B------:R-:W-:Y:S05]  /*2e60*/  @!P0 BRA `(.L_x_193) ;  /* 0x0000000000388947 */ /* 0x000fea0003800000 */
[----:B------:R-:W-:Y:S01]  /*2e70*/  LOP3.LUT R2, R2, 0xffff, RZ, 0xc0, !PT ;  /* 0x0000ffff02027812 */ /* 0x000fe200078ec0ff */
[----:B------:R-:W-:-:S03]  /*2e80*/  VIADD R5, R3, UR6 ;  /* 0x0000000603057c36 */ /* 0x000fc60008000000 */
[----:B------:R-:W-:-:S04]  /*2e90*/  LEA.HI R2, R2, 0x1, RZ, 0x18 ;  /* 0x0000000102027811 */ /* 0x000fc800078fc0ff */
[----:B------:R-:W-:-:S05]  /*2ea0*/  LOP3.LUT R2, R2, 0x3, RZ, 0xc0, !PT ;  /* 0x0000000302027812 */ /* 0x000fca00078ec0ff */
[----:B------:R-:W-:-:S07]  /*2eb0*/  IMAD.MOV R4, RZ, RZ, -R2 ;  /* 0x000000ffff047224 */ /* 0x000fce00078e0a02 */
.L_x_202:
[----:B------:R-:W-:-:S06]  /*2ec0*/  IMAD.WIDE.U32 R2, R5, 0x8, R6 ;  /* 0x0000000805027825 */ /* 0x000fcc00078e0006 */
[----:B------:R-:W2:Y:S01]  /*2ed0*/  LDG.E.64 R2, desc[UR8][R2.64] ;  /* 0x0000000802027981 */ /* 0x000ea2000c1e1b00 */
[----:B------:R-:W-:Y:S02]  /*2ee0*/  VIADD R4, R4, 0x1 ;  /* 0x0000000104047836 */ /* 0x000fe40000000000 */
[----:B------:R-:W-:Y:S01]  /*2ef0*/  VIADD R5, R5, 0x100 ;  /* 0x0000010005057836 */ /* 0x000fe20000000000 */
[----:B--2---:R-:W-:-:S06]  /*2f00*/  DSETP.GEU.AND P0, PT, R14, R2, PT ;  /* 0x000000020e00722a */ /* 0x004fcc0003f0e000 */
[----:B------:R-:W-:Y:S02]  /*2f10*/  FSEL R14, R2, R14, !P0 ;  /* 0x0000000e020e7208 */ /* 0x000fe40004000000 */
[----:B------:R-:W-:Y:S02]  /*2f20*/  FSEL R15, R3, R15, !P0 ;  /* 0x0000000f030f7208 */ /* 0x000fe40004000000 */
[----:B------:R-:W-:-:S13]  /*2f30*/  ISETP.NE.AND P0, PT, R4, RZ, PT ;  /* 0x000000ff0400720c */ /* 0x000fda0003f05270 */
[----:B------:R-:W-:Y:S05]  /*2f40*/  @P0 BRA `(.L_x_202) ;  /* 0xfffffffc00dc0947 */ /* 0x000fea000383ffff */
.L_x_193:
[----:B------:R-:W-:Y:S05]  /*2f50*/  BSYNC.RECONVERGENT B1 ;  /* 0x0000000000017941 */ /* 0x000fea0003800200 */
.L_x_190:
        /* <DEDUP_REMOVED lines=43> */
[----:B------:R-:W-:-:S03]  /*3210*/  FSEL R3, R3, R5, P1 ;  /* 0x0000000503037208 */ /* 0x000fc60000800000 */
[----:B0-----:R-:W-:Y:S02]  /*3220*/  IMAD.MOV.U32 R4, RZ, RZ, R2 ;  /* 0x000000ffff047224 */ /* 0x001fe400078e0002 */
[----:B------:R-:W-:Y:S01]  /*3230*/  IMAD.MOV.U32 R5, RZ, RZ, R3 ;  /* 0x000000ffff057224 */ /* 0x000fe200078e0003 */
[----:B------:R-:W-:Y:S06]  /*3240*/  BAR.SYNC.DEFER_BLOCKING 0x0 ;  /* 0x0000000000007b1d */ /* 0x000fec0000010000 */
[----:B------:R-:W-:Y:S05]  /*3250*/  @P0 BRA `(.L_x_189) ;  /* 0x0000000000700947 */ /* 0x000fea0003800000 */
[----:B------:R-:W0:Y:S01]  /*3260*/  S2UR UR5, SR_CgaCtaId ;  /* 0x00000000000579c3 */ /* 0x000e220000008800 */
[----:B------:R-:W-:Y:S02]  /*3270*/  UMOV UR4, 0x400 ;  /* 0x0000040000047882 */ /* 0x000fe40000000000 */
[----:B0-----:R-:W-:-:S09]  /*3280*/  ULEA UR4, UR5, UR4, 0x18 ;  /* 0x0000000405047291 */ /* 0x001fd2000f8ec0ff */
[----:B------:R-:W0:Y:S04]  /*3290*/  LDS.128 R12, [UR4+0x10] ;  /* 0x00001004ff0c7984 */ /* 0x000e280008000c00 */
        /* <DEDUP_REMOVED lines=24> */
.L_x_189:
[----:B------:R-:W-:Y:S05]  /*3420*/  BSYNC.RECONVERGENT B0 ;  /* 0x0000000000007941 */ /* 0x000fea0003800200 */
.L_x_173:
[----:B------:R-:W-:Y:S05]  /*3430*/  @P0 EXIT ;  /* 0x000000000000094d */ /* 0x000fea0003800000 */
[----:B------:R-:W1:Y:S02]  /*3440*/  LDCU.64 UR4, c[0x0][0x388] ;  /* 0x00007100ff0477ac */ /* 0x000e640008000a00 */
[----:B-1----:R-:W-:-:S06]  /*3450*/  UIMAD.WIDE.U32 UR4, UR10, 0x8, UR4 ;  /* 0x000000080a0478a5 */ /* 0x002fcc000f8e0004 */
[----:B------:R-:W-:Y:S02]  /*3460*/  IMAD.U32 R2, RZ, RZ, UR4 ;  /* 0x00000004ff027e24 */ /* 0x000fe4000f8e00ff */
[----:B------:R-:W-:-:S05]  /*3470*/  IMAD.U32 R3, RZ, RZ, UR5 ;  /* 0x00000005ff037e24 */ /* 0x000fca000f8e00ff */
[----:B------:R-:W-:Y:S01]  /*3480*/  STG.E.64 desc[UR8][R2.64], R4 ;  /* 0x0000000402007986 */ /* 0x000fe2000c101b08 */
[----:B------:R-:W-:Y:S05]  /*3490*/  EXIT ;  /* 0x000000000000794d */ /* 0x000fea0003800000 */
.L_x_203:
        /* <DEDUP_REMOVED lines=14> */
.L_x_241:


//--------------------- .text._ZN3cub18CUB_300001_SM_10006detail6reduce28DeviceReduceSingleTileKernelINS2_10policy_hubIdjN4cuda3__47maximumIdEEE10Policy1000EN6thrust24THRUST_300001_SM_1000_NS10device_ptrIdEEPdjS8_ddNS5_3std3__410__identityEEEvT0_T1_T2_T3_T4_T6_ --------------------------
	.section	.text._ZN3cub18CUB_300001_SM_10006detail6reduce28DeviceReduceSingleTileKernelINS2_10policy_hubIdjN4cuda3__47maximumIdEEE10Policy1000EN6thrust24THRUST_300001_SM_1000_NS10device_ptrIdEEPdjS8_ddNS5_3std3__410__identityEEEvT0_T1_T2_T3_T4_T6_,"ax",@progbits
	.align	128
        .global         _ZN3cub18CUB_300001_SM_10006detail6reduce28DeviceReduceSingleTileKernelINS2_10policy_hubIdjN4cuda3__47maximumIdEEE10Policy1000EN6thrust24THRUST_300001_SM_1000_NS10device_ptrIdEEPdjS8_ddNS5_3std3__410__identityEEEvT0_T1_T2_T3_T4_T6_
        .type           _ZN3cub18CUB_300001_SM_10006detail6reduce28DeviceReduceSingleTileKernelINS2_10policy_hubIdjN4cuda3__47maximumIdEEE10Policy1000EN6thrust24THRUST_300001_SM_1000_NS10device_ptrIdEEPdjS8_ddNS5_3std3__410__identityEEEvT0_T1_T2_T3_T4_T6_,@function
        .size           _ZN3cub18CUB_300001_SM_10006detail6reduce28DeviceReduceSingleTileKernelINS2_10policy_hubIdjN4cuda3__47maximumIdEEE10Policy1000EN6thrust24THRUST_300001_SM_1000_NS10device_ptrIdEEPdjS8_ddNS5_3std3__410__identityEEEvT0_T1_T2_T3_T4_T6_,(.L_x_242 - _ZN3cub18CUB_300001_SM_10006detail6reduce28DeviceReduceSingleTileKernelINS2_10policy_hubIdjN4cuda3__47maximumIdEEE10Policy1000EN6thrust24THRUST_300001_SM_1000_NS10device_ptrIdEEPdjS8_ddNS5_3std3__410__identityEEEvT0_T1_T2_T3_T4_T6_)
        .other          _ZN3cub18CUB_300001_SM_10006detail6reduce28DeviceReduceSingleTileKernelINS2_10policy_hubIdjN4cuda3__47maximumIdEEE10Policy1000EN6thrust24THRUST_300001_SM_1000_NS10device_ptrIdEEPdjS8_ddNS5_3std3__410__identityEEEvT0_T1_T2_T3_T4_T6_,@"STO_CUDA_ENTRY STV_DEFAULT"
_ZN3cub18CUB_300001_SM_10006detail6reduce28DeviceReduceSingleTileKernelINS2_10policy_hubIdjN4cuda3__47maximumIdEEE10Policy1000EN6thrust24THRUST_300001_SM_1000_NS10device_ptrIdEEPdjS8_ddNS5_3std3__410__identityEEEvT0_T1_T2_T3_T4_T6_:
.text._ZN3cub18CUB_300001_SM_10006detail6reduce28DeviceReduceSingleTileKernelINS2_10policy_hubIdjN4cuda3__47maximumIdEEE10Policy1000EN6thrust24THRUST_300001_SM_1000_NS10device_ptrIdEEPdjS8_ddNS5_3std3__410__identityEEEvT0_T1_T2_T3_T4_T6_:
        /* <DEDUP_REMOVED lines=13> */
.L_x_204:
[----:B------:R-:W-:Y:S01]  /*00d0*/  ISETP.GT.U32.AND P0, PT, R2, 0x7ff, PT ;  /* 0x000007ff0200780c */ /* 0x000fe20003f04070 */
[----:B------:R-:W-:-:S12]  /*00e0*/  BSSY.RECONVERGENT B0, `(.L_x_205) ;  /* 0x00002f1000007945 */ /* 0x000fd80003800200 */
        /* <DEDUP_REMOVED lines=11> */
.L_x_208:
[----:B------:R-:W-:Y:S05]  /*01a0*/  BSYNC.RECONVERGENT B1 ;  /* 0x0000000000017941 */ /* 0x000fea0003800200 */
.L_x_207:
        /* <DEDUP_REMOVED lines=17> */
.L_x_213:
        /* <DEDUP_REMOVED lines=70> */
.L_x_212:
[----:B------:R-:W-:Y:S05]  /*0720*/  BSYNC.RECONVERGENT B2 ;  /* 0x0000000000027941 */ /* 0x000fea0003800200 */
.L_x_211:
[----:B------:R-:W-:Y:S05]  /*0730*/  @!P0 BRA `(.L_x_210) ;  /* 0x0000000400508947 */ /* 0x000fea0003800000 */
[----:B------:R-:W-:Y:S01]  /*0740*/  ISETP.GE.U32.AND P1, PT, R42, 0x8, PT ;  /* 0x000000082a00780c */ /* 0x000fe20003f26070 */
[----:B------:R-:W-:Y:S01]  /*0750*/  BSSY.RECONVERGENT B2, `(.L_x_214) ;  /* 0x0000027000027945 */ /* 0x000fe20003800200 */
[----:B------:R-:W-:-:S04]  /*0760*/  LOP3.LUT R22, R40, 0x7, RZ, 0xc0, !PT ;  /* 0x0000000728167812 */ /* 0x000fc800078ec0ff */
[----:B------:R-:W-:-:S07]  /*0770*/  ISETP.NE.AND P0, PT, R22, RZ, PT ;  /* 0x000000ff1600720c */ /* 0x000fce0003f05270 */
[----:B------:R-:W-:Y:S06]  /*0780*/  @!P1 BRA `(.L_x_215) ;  /* 0x00000000008c9947 */ /* 0x000fec0003800000 */
[----:B------:R-:W0:Y:S02]  /*0790*/  LDC.64 R4, c[0x0][0x380] ;  /* 0x0000e000ff047b82 */ /* 0x000e240000000a00 */
[----:B0-----:R-:W-:-:S05]  /*07a0*/  IMAD.WIDE.U32 R20, R41, 0x8, R4 ;  /* 0x0000000829147825 */ /* 0x001fca00078e0004 */
        /* <DEDUP_REMOVED lines=33> */
.L_x_215:
[----:B------:R-:W-:Y:S05]  /*09c0*/  BSYNC.RECONVERGENT B2 ;  /* 0x0000000000027941 */ /* 0x000fea0003800200 */
.L_x_214:
        /* <DEDUP_REMOVED lines=25> */
.L_x_217:
[----:B------:R-:W-:Y:S05]  /*0b60*/  BSYNC.RECONVERGENT B2 ;  /* 0x0000000000027941 */ /* 0x000fea0003800200 */
.L_x_216:
[----:B------:R-:W-:Y:S05]  /*0b70*/  @!P0 BRA `(.L_x_210) ;  /* 0x0000000000408947 */ /* 0x000fea0003800000 */
[----:B------:R-:W0:Y:S01]  /*0b80*/  LDC.64 R4, c[0x0][0x380] ;  /* 0x0000e000ff047b82 */ /* 0x000e220000000a00 */
[----:B------:R-:W-:Y:S02]  /*0b90*/  IMAD.MOV R0, RZ, RZ, -R0 ;  /* 0x000000ffff007224 */ /* 0x000fe400078e0a00 */
[----:B0-----:R-:W-:-:S04]  /*0ba0*/  IMAD.WIDE.U32 R4, R41, 0x8, R4 ;  /* 0x0000000829047825 */ /* 0x001fc800078e0004 */
[----:B------:R-:W-:Y:S02]  /*0bb0*/  IMAD.MOV.U32 R6, RZ, RZ, R4 ;  /* 0x000000ffff067224 */ /* 0x000fe400078e0004 */
[----:B------:R-:W-:-:S07]  /*0bc0*/  IMAD.MOV.U32 R7, RZ, RZ, R5 ;  /* 0x000000ffff077224 */ /* 0x000fce00078e0005 */
.L_x_218:
[----:B------:R-:W-:Y:S02]  /*0bd0*/  IMAD.MOV.U32 R4, RZ, RZ, R6 ;  /* 0x000000ffff047224 */ /* 0x000fe400078e0006 */
[----:B------:R-:W-:-:S06]  /*0be0*/  IMAD.MOV.U32 R5, RZ, RZ, R7 ;  /* 0x000000ffff057224 */ /* 0x000fcc00078e0007 */
[----:B------:R-:W2:Y:S01]  /*0bf0*/  LDG.E.64 R4, desc[UR6][R4.64] ;  /* 0x0000000604047981 */ /* 0x000ea2000c1e1b00 */
[----:B------:R-:W-:Y:S01]  /*0c00*/  VIADD R0, R0, 0x1 ;  /* 0x0000000100007836 */ /* 0x000fe20000000000 */
[----:B------:R-:W-:-:S04]  /*0c10*/  IADD3 R6, P2, PT, R6, 0x800, RZ ;  /* 0x0000080006067810 */ /* 0x000fc80007f5e0ff */
[----:B------:R-:W-:Y:S01]  /*0c20*/  ISETP.NE.AND P1, PT, R0, RZ, PT ;  /* 0x000000ff0000720c */ /* 0x000fe20003f25270 */
[----:B------:R-:W-:Y:S01]  /*0c30*/  IMAD.X R7, RZ, RZ, R7, P2 ;  /* 0x000000ffff077224 */ /* 0x000fe200010e0607 */
[----:B--2--5:R-:W-:-:S06]  /*0c40*/  DSETP.GEU.AND P0, PT, R36, R4, PT ;  /* 0x000000042400722a */ /* 0x024fcc0003f0e000 */
[----:B------:R-:W-:Y:S02]  /*0c50*/  FSEL R36, R4, R36, !P0 ;  /* 0x0000002404247208 */ /* 0x000fe40004000000 */
[----:B------:R-:W-:-:S03]  /*0c60*/  FSEL R37, R5, R37, !P0 ;  /* 0x0000002505257208 */ /* 0x000fc60004000000 */
[----:B------:R-:W-:Y:S05]  /*0c70*/  @P1 BRA `(.L_x_218) ;  /* 0xfffffffc00d41947 */ /* 0x000fea000383ffff */
.L_x_210:
[----:B------:R-:W-:Y:S05]  /*0c80*/  BSYNC.RECONVERGENT B1 ;  /* 0x0000000000017941 */ /* 0x000fea0003800200 */
.L_x_209:
        /* <DEDUP_REMOVED lines=85> */
.L_x_219:
        /* <DEDUP_REMOVED lines=18> */
[----:B------:R-:W-:-:S03]  /*1300*/  VIADD R0, R8, 0x4 ;  /* 0x0000000408007836 */ /* 0x000fc60000000000 */
[----:B------:R-:W0:Y:S02]  /*1310*/  SHFL.DOWN PT, R5, R7, 0x2, R9 ;  /* 0x0840000007057989 */ /* 0x000e2400000e0009 */
[----:B0-----:R-:W-:-:S06]  /*1320*/  DSETP.GEU.AND P1, PT, R6, R4, PT ;  /* 0x000000040600722a */ /* 0x001fcc0003f2e000 */
[----:B------:R-:W-:Y:S02]  /*1330*/  @!P0 FSEL R6, R4, R6, !P1 ;  /* 0x0000000604068208 */ /* 0x000fe40004800000 */
[----:B------:R-:W-:Y:S02]  /*1340*/  @!P0 FSEL R7, R5, R7, !P1 ;  /* 0x0000000705078208 */ /* 0x000fe40004800000 */
        /* <DEDUP_REMOVED lines=9> */
[C---:B------:R-:W-:Y:S01]  /*13e0*/  ISETP.NE.AND P0, PT, R8.reuse, RZ, PT ;  /* 0x000000ff0800720c */ /* 0x040fe20003f05270 */
[----:B------:R-:W-:Y:S02]  /*13f0*/  VIADD R0, R8, 0x10 ;  /* 0x0000001008007836 */ /* 0x000fe40000000000 */
[----:B------:R-:W0:Y:S10]  /*1400*/  SHFL.DOWN PT, R5, R7, 0x8, R9 ;  /* 0x0900000007057989 */ /* 0x000e3400000e0009 */
[----:B------:R-:W1:Y:S01]  /*1410*/  @!P0 S2R R11, SR_CgaCtaId ;  /* 0x00000000000b8919 */ /* 0x000e620000008800 */
[----:B------:R-:W-:Y:S01]  /*1420*/  @!P0 MOV R8, 0x400 ;  /* 0x0000040000088802 */ /* 0x000fe20000000f00 */
[----:B0-----:R-:W-:-:S06]  /*1430*/  DSETP.GEU.AND P2, PT, R6, R4, PT ;  /* 0x000000040600722a */ /* 0x001fcc0003f4e000 */
[----:B------:R-:W-:Y:S02]  /*1440*/  @!P1 FSEL R6, R4, R6, !P2 ;  /* 0x0000000604069208 */ /* 0x000fe40005000000 */
[----:B------:R-:W-:Y:S02]  /*1450*/  @!P1 FSEL R7, R5, R7, !P2 ;  /* 0x0000000705079208 */ /* 0x000fe40005000000 */
[----:B------:R-:W-:Y:S01]  /*1460*/  ISETP.GT.AND P1, PT, R0, R9, PT ;  /* 0x000000090000720c */ /* 0x000fe20003f24270 */
[----:B------:R-:W-:Y:S01]  /*1470*/  SHFL.DOWN PT, R4, R6, 0x10, R9 ;  /* 0x0a00000006047989 */ /* 0x000fe200000e0009 */
[----:B------:R-:W-:-:S03]  /*1480*/  @!P0 SHF.R.U32.HI R0, RZ, 0x2, R3 ;  /* 0x00000002ff008819 */ /* 0x000fc60000011603 */
[----:B------:R-:W0:Y:S01]  /*1490*/  SHFL.DOWN PT, R5, R7, 0x10, R9 ;  /* 0x0a00000007057989 */ /* 0x000e2200000e0009 */
[----:B------:R-:W-:Y:S02]  /*14a0*/  @!P0 LOP3.LUT R0, R0, 0xf8, RZ, 0xc0, !PT ;  /* 0x000000f800008812 */ /* 0x000fe400078ec0ff */
[----:B-1----:R-:W-:-:S05]  /*14b0*/  @!P0 LEA R11, R11, R8, 0x18 ;  /* 0x000000080b0b8211 */ /* 0x002fca00078ec0ff */
[----:B------:R-:W-:Y:S01]  /*14c0*/  @!P0 IMAD.IADD R11, R0, 0x1, R11 ;  /* 0x00000001000b8824 */ /* 0x000fe200078e020b */
[----:B0-----:R-:W-:-:S06]  /*14d0*/  DSETP.GEU.AND P2, PT, R6, R4, PT ;  /* 0x000000040600722a */ /* 0x001fcc0003f4e000 */
[----:B------:R-:W-:Y:S02]  /*14e0*/  @!P1 FSEL R6, R4, R6, !P2 ;  /* 0x0000000604069208 */ /* 0x000fe40005000000 */
[----:B------:R-:W-:-:S03]  /*14f0*/  @!P1 FSEL R7, R5, R7, !P2 ;  /* 0x0000000705079208 */ /* 0x000fc60005000000 */
[----:B------:R-:W-:Y:S02]  /*1500*/  IMAD.MOV.U32 R4, RZ, RZ, R6 ;  /* 0x000000ffff047224 */ /* 0x000fe400078e0006 */
        /* <DEDUP_REMOVED lines=14> */
[C---:B------:R-:W-:Y:S02]  /*15f0*/  ISETP.GT.U32.AND P1, PT, R2.reuse, 0x40, PT ;  /* 0x000000400200780c */ /* 0x040fe40003f24070 */
[----:B------:R-:W-:Y:S02]  /*1600*/  FSEL R12, R3, R4, P2 ;  /* 0x00000004030c7208 */ /* 0x000fe40001000000 */
[----:B------:R-:W-:Y:S02]  /*1610*/  FSEL R13, R13, R5, P2 ;  /* 0x000000050d0d7208 */ /* 0x000fe40001000000 */
[----:B------:R-:W0:Y:S01]  /*1620*/  LDS.128 R4, [UR4+0x30] ;  /* 0x00003004ff047984 */ /* 0x000e220008000c00 */
[----:B------:R-:W-:-:S03]  /*1630*/  ISETP.GT.U32.AND P2, PT, R2, 0x60, PT ;  /* 0x000000600200780c */ /* 0x000fc60003f44070 */
[----:B------:R-:W-:-:S06]  /*1640*/  DSETP.GEU.AND P3, PT, R12, R14, PT ;  /* 0x0000000e0c00722a */ /* 0x000fcc0003f6e000 */
[----:B------:R-:W-:Y:S02]  /*1650*/  @P1 FSEL R12, R14, R12, !P3 ;  /* 0x0000000c0e0c1208 */ /* 0x000fe40005800000 */
[----:B------:R-:W-:Y:S02]  /*1660*/  @P1 FSEL R13, R15, R13, !P3 ;  /* 0x0000000d0f0d1208 */ /* 0x000fe40005800000 */
[----:B------:R-:W-:-:S04]  /*1670*/  ISETP.GT.U32.AND P1, PT, R2, 0x80, PT ;  /* 0x000000800200780c */ /* 0x000fc80003f24070 */
[----:B-1----:R-:W-:-:S06]  /*1680*/  DSETP.GEU.AND P3, PT, R12, R8, PT ;  /* 0x000000080c00722a */ /* 0x002fcc0003f6e000 */
[----:B------:R-:W-:Y:S02]  /*1690*/  @P2 FSEL R12, R8, R12, !P3 ;  /* 0x0000000c080c2208 */ /* 0x000fe40005800000 */
[----:B------:R-:W-:Y:S02]  /*16a0*/  @P2 FSEL R13, R9, R13, !P3 ;  /* 0x0000000d090d2208 */ /* 0x000fe40005800000 */
[----:B------:R-:W-:Y:S01]  /*16b0*/  ISETP.GT.U32.AND P2, PT, R2, 0xa0, PT ;  /* 0x000000a00200780c */ /* 0x000fe20003f44070 */
[----:B------:R-:W1:Y:S03]  /*16c0*/  LDS.64 R8, [UR4+0x40] ;  /* 0x00004004ff087984 */ /* 0x000e660008000a00 */
        /* <DEDUP_REMOVED lines=23> */
.L_x_206:
[----:B------:R-:W0:Y:S01]  /*1840*/  S2R R0, SR_TID.X ;  /* 0x0000000000007919 */ /* 0x000e220000002100 */
[----:B------:R-:W1:Y:S02]  /*1850*/  LDCU.64 UR4, c[0x0][0x380] ;  /* 0x00007000ff0477ac */ /* 0x000e640008000a00 */
[----:B-1----:R-:W-:Y:S02]  /*1860*/  IMAD.U32 R6, RZ, RZ, UR4 ;  /* 0x00000004ff067e24 */ /* 0x002fe4000f8e00ff */
[----:B------:R-:W-:Y:S02]  /*1870*/  IMAD.U32 R7, RZ, RZ, UR5 ;  /* 0x00000005ff077e24 */ /* 0x000fe4000f8e00ff */
        /* <DEDUP_REMOVED lines=9> */
[----:B------:R-:W-:Y:S01]  /*1910*/  VIADD R24, R2, 0xfffff800 ;  /* 0xfffff80002187836 */ /* 0x000fe20000000000 */
[----:B------:R-:W-:-:S04]  /*1920*/  UMOV UR4, 0x800 ;  /* 0x0000080000047882 */ /* 0x000fc80000000000 */
[----:B------:R-:W-:Y:S01]  /*1930*/  ISETP.GE.U32.AND P1, PT, R24, 0x800, PT ;  /* 0x000008001800780c */ /* 0x000fe20003f26070 */
        /* <DEDUP_REMOVED lines=23> */
[----:B------:R-:W-:-:S07]  /*1ab0*/  UMOV UR4, 0x800 ;  /* 0x0000080000047882 */ /* 0x000fce0000000000 */
[----:B------:R-:W1:Y:S02]  /*1ac0*/  LDC.64 R6, c[0x0][0x380] ;  /* 0x0000e000ff067b82 */ /* 0x000e640000000a00 */
.L_x_223:
[----:B------:R-:W-:-:S04]  /*1ad0*/  VIADD R3, R0, UR4 ;  /* 0x0000000400037c36 */ /* 0x000fc80008000000 */
[----:B-1----:R-:W-:-:S05]  /*1ae0*/  IMAD.WIDE.U32 R2, R3, 0x8, R6 ;  /* 0x0000000803027825 */ /* 0x002fca00078e0006 */
[----:B------:R-:W2:Y:S04]  /*1af0*/  LDG.E.64 R10, desc[UR6][R2.64] ;  /* 0x00000006020a7981 */ /* 0x000ea8000c1e1b00 */
[----:B------:R-:W3:Y:S04]  /*1b00*/  LDG.E.64 R12, desc[UR6][R2.64+0x800] ;  /* 0x00080006020c7981 */ /* 0x000ee8000c1e1b00 */
[----:B------:R-:W4:Y:S04]  /*1b10*/  LDG.E.64 R14, desc[UR6][R2.64+0x1000] ;  /* 0x00100006020e7981 */ /* 0x000f28000c1e1b00 */
[----:B------:R-:W5:Y:S04]  /*1b20*/  LDG.E.64 R16, desc[UR6][R2.64+0x1800] ;  /* 0x0018000602107981 */ /* 0x000f68000c1e1b00 */
[----:B------:R-:W5:Y:S04]  /*1b30*/  LDG.E.64 R18, desc[UR6][R2.64+0x2000] ;  /* 0x0020000602127981 */ /* 0x000f68000c1e1b00 */
[----:B------:R-:W5:Y:S04]  /*1b40*/  LDG.E.64 R20, desc[UR6][R2.64+0x2800] ;  /* 0x0028000602147981 */ /* 0x000f68000c1e1b00 */
[----:B------:R-:W5:Y:S04]  /*1b50*/  LDG.E.64 R22, desc[UR6][R2.64+0x3000] ;  /* 0x0030000602167981 */ /* 0x000f68000c1e1b00 */
[----:B------:R1:W5:Y:S01]  /*1b60*/  LDG.E.64 R4, desc[UR6][R2.64+0x3800] ;  /* 0x0038000602047981 */ /* 0x000362000c1e1b00 */
        /* <DEDUP_REMOVED lines=10> */
[----:B-1----:R-:W-:Y:S02]  /*1c10*/  FSEL R2, R16, R8, !P0 ;  /* 0x0000000810027208 */ /* 0x002fe40004000000 */
        /* <DEDUP_REMOVED lines=10> */
[----:B------:R-:W-:-:S03]  /*1cc0*/  FSEL R9, R23, R3, !P0 ;  /* 0x0000000317097208 */ /* 0x000fc60004000000 */
[----:B------:R-:W-:-:S03]  /*1cd0*/  VIADD R3, R2, -UR4 ;  /* 0x8000000402037c36 */ /* 0x000fc60008000000 */
[----:B------:R-:W-:Y:S02]  /*1ce0*/  DSETP.GEU.AND P0, PT, R8, R4, PT ;  /* 0x000000040800722a */ /* 0x000fe40003f0e000 */
[----:B------:R-:W-:-:S04]  /*1cf0*/  ISETP.GE.U32.AND P1, PT, R3, 0x800, PT ;  /* 0x000008000300780c */ /* 0x000fc80003f26070 */
[----:B------:R-:W-:Y:S02]  /*1d00*/  FSEL R8, R4, R8, !P0 ;  /* 0x0000000804087208 */ /* 0x000fe40004000000 */
[----:B------:R-:W-:-:S07]  /*1d10*/  FSEL R9, R5, R9, !P0 ;  /* 0x0000000905097208 */ /* 0x000fce0004000000 */
[----:B------:R-:W-:Y:S05]  /*1d20*/  @!P1 BRA `(.L_x_222) ;  /* 0x0000000c00889947 */ /* 0x000fea0003800000 */
[----:B------:R-:W-:-:S06]  /*1d30*/  UIADD3 UR4, UPT, UPT, UR4, 0x800, URZ ;  /* 0x0000080004047890 */ /* 0x000fcc000fffe0ff */
[----:B------:R-:W-:-:S13]  /*1d40*/  ISETP.LT.U32.AND P0, PT, R24, UR4, PT ;  /* 0x0000000418007c0c */ /* 0x000fda000bf01070 */
[----:B------:R-:W-:Y:S05]  /*1d50*/  @!P0 BRA `(.L_x_223) ;  /* 0xfffffffc005c8947 */ /* 0x000fea000383ffff */
.L_x_221:
[----:B------:R-:W-:Y:S01]  /*1d60*/  VIADD R3, R2, -UR4 ;  /* 0x8000000402037c36 */ /* 0x000fe20008000000 */
[----:B------:R-:W-:Y:S04]  /*1d70*/  BSSY.RECONVERGENT B1, `(.L_x_222) ;  /* 0x00000dd000017945 */ /* 0x000fe80003800200 */
[----:B------:R-:W-:-:S04]  /*1d80*/  ISETP.GE.AND P0, PT, R0, R3, PT ;  /* 0x000000030000720c */ /* 0x000fc80003f06270 */
[----:B------:R-:W-:-:S13]  /*1d90*/  ISETP.LE.U32.OR P0, PT, R2, UR4, P0 ;  /* 0x0000000402007c0c */ /* 0x000fda0008703470 */
[----:B------:R-:W-:Y:S05]  /*1da0*/  @P0 BRA `(.L_x_224) ;  /* 0x0000000c00640947 */ /* 0x000fea0003800000 */
[----:B------:R-:W-:Y:S01]  /*1db0*/  LOP3.LUT R3, RZ, R0, RZ, 0x33, !PT ;  /* 0x00000000ff037212 */ /* 0x000fe200078e33ff */
[----:B------:R-:W-:Y:S01]  /*1dc0*/  BSSY.RECONVERGENT B2, `(.L_x_225) ;  /* 0x0000072000027945 */ /* 0x000fe20003800200 */
[----:B------:R-:W-:Y:S02]  /*1dd0*/  IMAD.MOV.U32 R5, RZ, RZ, R0 ;  /* 0x000000ffff057224 */ /* 0x000fe400078e0000 */
[----:B------:R-:W-:-:S04]  /*1de0*/  IADD3 R2, PT, PT, R2, -UR4, R3 ;  /* 0x8000000402027c10 */ /* 0x000fc8000fffe003 */
[C---:B------:R-:W-:Y:S02]  /*1df0*/  ISETP.GE.U32.AND P0, PT, R2.reuse, 0xf00, PT ;  /* 0x00000f000200780c */ /* 0x040fe40003f06070 */
[----:B------:R-:W-:-:S04]  /*1e00*/  LEA.HI R2, R2, 0x1, RZ, 0x18 ;  /* 0x0000000102027811 */ /* 0x000fc800078fc0ff */
[----:B------:R-:W-:-:S07]  /*1e10*/  LOP3.LUT R3, R2, 0xf, RZ, 0xc0, !PT ;  /* 0x0000000f02037812 */ /* 0x000fce00078ec0ff */
[----:B------:R-:W-:Y:S05]  /*1e20*/  @!P0 BRA `(.L_x_226) ;  /* 0x0000000400ac8947 */ /* 0x000fea0003800000 */
[----:B------:R-:W-:Y:S01]  /*1e30*/  LOP3.LUT R42, R2, 0x1fffff0, RZ, 0xc0, !PT ;  /* 0x01fffff0022a7812 */ /* 0x000fe200078ec0ff */
[----:B------:R-:W-:Y:S01]  /*1e40*/  BSSY.RECONVERGENT B3, `(.L_x_227) ;  /* 0x0000068000037945 */ /* 0x000fe20003800200 */
[C---:B------:R-:W-:Y:S01]  /*1e50*/  LOP3.LUT R5, R0.reuse, 0x800, RZ, 0xfc, !PT ;  /* 0x0000080000057812 */ /* 0x040fe200078efcff */
[----:B------:R-:W-:Y:S02]  /*1e60*/  VIADD R4, R0, UR4 ;  /* 0x0000000400047c36 */ /* 0x000fe40008000000 */
[----:B------:R-:W-:-:S07]  /*1e70*/  IMAD.MOV R42, RZ, RZ, -R42 ;  /* 0x000000ffff2a7224 */ /* 0x000fce00078e0a2a */
.L_x_228:
        /* <DEDUP_REMOVED lines=47> */
[----:B------:R-:W-:Y:S02]  /*2170*/  VIADD R42, R42, 0x10 ;  /* 0x000000102a2a7836 */ /* 0x000fe40000000000 */
[----:B------:R-:W-:Y:S02]  /*2180*/  VIADD R5, R5, 0x1000 ;  /* 0x0000100005057836 */ /* 0x000fe40000000000 */
[----:B------:R-:W-:Y:S01]  /*2190*/  VIADD R4, R4, 0x1000 ;  /* 0x0000100004047836 */ /* 0x000fe20000000000 */
[----:B------:R-:W-:Y:S01]  /*21a0*/  ISETP.NE.AND P1, PT, R42, RZ, PT ;  /* 0x000000ff2a00720c */ /* 0x000fe20003f25270 */
        /* <DEDUP_REMOVED lines=49> */
[----:B------:R-:W-:Y:S05]  /*24c0*/  BSYNC.RECONVERGENT B3 ;  /* 0x0000000000037941 */ /* 0x000fea0003800200 */
.L_x_227:
[----:B------:R-:W-:-:S07]  /*24d0*/  VIADD R5, R5, 0xfffff800 ;  /* 0xfffff80005057836 */ /* 0x000fce0000000000 */
.L_x_226:
[----:B------:R-:W-:Y:S05]  /*24e0*/  BSYNC.RECONVERGENT B2 ;  /* 0x0000000000027941 */ /* 0x000fea0003800200 */
.L_x_225:
        /* <DEDUP_REMOVED lines=56> */
.L_x_230:
[----:B------:R-:W-:Y:S05]  /*2870*/  BSYNC.RECONVERGENT B2 ;  /* 0x0000000000027941 */ /* 0x000fea0003800200 */
.L_x_229:
        /* <DEDUP_REMOVED lines=31> */
.L_x_232:
[----:B------:R-:W-:Y:S05]  /*2a70*/  BSYNC.RECONVERGENT B2 ;  /* 0x0000000000027941 */ /* 0x000fea0003800200 */
.L_x_231:
[----:B------:R-:W-:Y:S05]  /*2a80*/  @!P0 BRA `(.L_x_224) ;  /* 0x00000000002c8947 */ /* 0x000fea0003800000 */
[----:B------:R-:W-:Y:S02]  /*2a90*/  VIADD R5, R5, UR4 ;  /* 0x0000000405057c36 */ /* 0x000fe40008000000 */
[----:B------:R-:W-:-:S07]  /*2aa0*/  IMAD.MOV R4, RZ, RZ, -R16 ;  /* 0x000000ffff047224 */ /* 0x000fce00078e0a10 */
.L_x_233:
[----:B------:R-:W-:-:S06]  /*2ab0*/  IMAD.WIDE.U32 R2, R5, 0x8, R6 ;  /* 0x0000000805027825 */ /* 0x000fcc00078e0006 */
[----:B------:R-:W2:Y:S01]  /*2ac0*/  LDG.E.64 R2, desc[UR6][R2.64] ;  /* 0x0000000602027981 */ /* 0x000ea2000c1e1b00 */
[----:B------:R-:W-:Y:S02]  /*2ad0*/  VIADD R4, R4, 0x1 ;  /* 0x0000000104047836 */ /* 0x000fe40000000000 */
[----:B------:R-:W-:-:S03]  /*2ae0*/  VIADD R5, R5, 0x100 ;  /* 0x0000010005057836 */ /* 0x000fc60000000000 */
[----:B------:R-:W-:Y:S01]  /*2af0*/  ISETP.NE.AND P1, PT, R4, RZ, PT ;  /* 0x000000ff0400720c */ /* 0x000fe20003f25270 */
[----:B--2---:R-:W-:-:S06]  /*2b00*/  DSETP.GEU.AND P0, PT, R8, R2, PT ;  /* 0x000000020800722a */ /* 0x004fcc0003f0e000 */
[----:B------:R-:W-:Y:S02]  /*2b10*/  FSEL R8, R2, R8, !P0 ;  /* 0x0000000802087208 */ /* 0x000fe40004000000 */
[----:B------:R-:W-:-:S04]  /*2b20*/  FSEL R9, R3, R9, !P0 ;  /* 0x0000000903097208 */ /* 0x000fc80004000000 */
[----:B------:R-:W-:Y:S05]  /*2b30*/  @P1 BRA `(.L_x_233) ;  /* 0xfffffffc00dc1947 */ /* 0x000fea000383ffff */
.L_x_224:
[----:B------:R-:W-:Y:S05]  /*2b40*/  BSYNC.RECONVERGENT B1 ;  /* 0x0000000000017941 */ /* 0x000fea0003800200 */
.L_x_222:
        /* <DEDUP_REMOVED lines=50> */
[----:B------:R-:W2:Y:S01]  /*2e70*/  LDS.128 R12, [UR4+0x20] ;  /* 0x00002004ff0c7984 */ /* 0x000ea20008000c00 */
[----:B0-----:R-:W-:-:S06]  /*2e80*/  DSETP.GEU.AND P1, PT, R4, R8, PT ;  /* 0x000000080400722a */ /* 0x001fcc0003f2e000 */
[----:B-1----:R-:W-:Y:S02]  /*2e90*/  FSEL R2, R8, R4, !P1 ;  /* 0x0000000408027208 */ /* 0x002fe40004800000 */
        /* <DEDUP_REMOVED lines=21> */
.L_x_220:
[----:B------:R-:W-:Y:S05]  /*2ff0*/  BSYNC.RECONVERGENT B0 ;  /* 0x0000000000007941 */ /* 0x000fea0003800200 */
.L_x_205:
[----:B------:R-:W-:Y:S05]  /*3000*/  @P0 EXIT ;  /* 0x000000000000094d */ /* 0x000fea0003800000 */
[----:B------:R-:W2:Y:S01]  /*3010*/  LDCU.64 UR8, c[0x0][0x398] ;  /* 0x00007300ff0877ac */ /* 0x000ea20008000a00 */
[----:B01----:R-:W0:Y:S01]  /*3020*/  LDC.64 R6, c[0x0][0x388] ;  /* 0x0000e200ff067b82 */ /* 0x003e220000000a00 */
[----:B------:R-:W1:Y:S01]  /*3030*/  LDCU.64 UR4, c[0x0][0x398] ;  /* 0x00007300ff0477ac */ /* 0x000e620008000a00 */
[----:B--2---:R-:W-:-:S06]  /*3040*/  DSETP.GT.AND P0, PT, R4, UR8, PT ;  /* 0x0000000804007e2a */ /* 0x004fcc000bf04000 */
[----:B-1----:R-:W-:Y:S02]  /*3050*/  FSEL R2, R4, UR4, P0 ;  /* 0x0000000404027c08 */ /* 0x002fe40008000000 */
[----:B------:R-:W-:-:S05]  /*3060*/  FSEL R3, R5, UR5, P0 ;  /* 0x0000000505037c08 */ /* 0x000fca0008000000 */
[----:B0-----:R-:W-:Y:S01]  /*3070*/  STG.E.64 desc[UR6][R6.64], R2 ;  /* 0x0000000206007986 */ /* 0x001fe2000c101b06 */
[----:B------:R-:W-:Y:S05]  /*3080*/  EXIT ;  /* 0x000000000000794d */ /* 0x000fea0003800000 */
.L_x_234:
        /* <DEDUP_REMOVED lines=15> */
.L_x_242:


//--------------------- .text._ZN3cub18CUB_300001_SM_10006detail11EmptyKernelIvEEvv --------------------------
	.section	.text._ZN3cub18CUB_300001_SM_10006detail11EmptyKernelIvEEvv,"ax",@progbits
	.align	128
        .global         _ZN3cub18CUB_300001_SM_10006detail11EmptyKernelIvEEvv
        .type           _ZN3cub18CUB_300001_SM_10006detail11EmptyKernelIvEEvv,@function
        .size           _ZN3cub18CUB_300001_SM_10006detail11EmptyKernelIvEEvv,(.L_x_243 - _ZN3cub18CUB_300001_SM_10006detail11EmptyKernelIvEEvv)
        .other          _ZN3cub18CUB_300001_SM_10006detail11EmptyKernelIvEEvv,@"STO_CUDA_ENTRY STV_DEFAULT"
_ZN3cub18CUB_300001_SM_10006detail11EmptyKernelIvEEvv:
.text._ZN3cub18CUB_300001_SM_10006detail11EmptyKernelIvEEvv:
[----:B------:R-:W-:Y:S01]  /*0000*/  LDC R1, c[0x0][0x37c] ;  /* 0x0000df00ff017b82 */ /* 0x000fe20000000800 */
[----:B------:R-:W-:Y:S05]  /*0010*/  EXIT ;  /* 0x000000000000794d */ /* 0x000fea0003800000 */
.L_x_235:
        /* <DEDUP_REMOVED lines=14> */
.L_x_243:


//--------------------- .text._Z11jacobi_stepiiPKdPdS1_ --------------------------
	.section	.text._Z11jacobi_stepiiPKdPdS1_,"ax",@progbits
	.align	128
        .global         _Z11jacobi_stepiiPKdPdS1_
        .type           _Z11jacobi_stepiiPKdPdS1_,@function
        .size           _Z11jacobi_stepiiPKdPdS1_,(.L_x_244 - _Z11jacobi_stepiiPKdPdS1_)
        .other          _Z11jacobi_stepiiPKdPdS1_,@"STO_CUDA_ENTRY STV_DEFAULT"
_Z11jacobi_stepiiPKdPdS1_:
.text._Z11jacobi_stepiiPKdPdS1_:
[----:B------:R-:W-:Y:S01]  /*0000*/  LDC R1, c[0x0][0x37c] ;  /* 0x0000df00ff017b82 */ /* 0x000fe20000000800 */
[----:B------:R-:W0:Y:S07]  /*0010*/  S2R R5, SR_TID.X ;  /* 0x0000000000057919 */ /* 0x000e2e0000002100 */
[----:B------:R-:W0:Y:S01]  /*0020*/  LDC R0, c[0x0][0x360] ;  /* 0x0000d800ff007b82 */ /* 0x000e220000000800 */
[----:B------:R-:W1:Y:S07]  /*0030*/  S2R R7, SR_TID.Y ;  /* 0x0000000000077919 */ /* 0x000e6e0000002200 */
[----:B------:R-:W0:Y:S08]  /*0040*/  S2UR UR4, SR_CTAID.X ;  /* 0x00000000000479c3 */ /* 0x000e300000002500 */
[----:B------:R-:W1:Y:S08]  /*0050*/  S2UR UR5, SR_CTAID.Y ;  /* 0x00000000000579c3 */ /* 0x000e700000002600 */
[----:B------:R-:W1:Y:S08]  /*0060*/  LDC R6, c[0x0][0x364] ;  /* 0x0000d900ff067b82 */ /* 0x000e700000000800 */
[----:B------:R-:W2:Y:S01]  /*0070*/  LDC.64 R2, c[0x0][0x380] ;  /* 0x0000e000ff027b82 */ /* 0x000ea20000000a00 */
[----:B0-----:R-:W-:-:S02]  /*0080*/  IMAD R0, R0, UR4, R5 ;  /* 0x0000000400007c24 */ /* 0x001fc4000f8e0205 */
[----:B-1----:R-:W-:-:S03]  /*0090*/  IMAD R6, R6, UR5, R7 ;  /* 0x0000000506067c24 */ /* 0x002fc6000f8e0207 */
[----:B------:R-:W-:Y:S02]  /*00a0*/  IADD3 R7, PT, PT, R0, 0x1, RZ ;  /* 0x0000000100077810 */ /* 0x000fe40007ffe0ff */
[----:B--2---:R-:W-:-:S04]  /*00b0*/  ISETP.GE.AND P0, PT, R6, R3, PT ;  /* 0x000000030600720c */ /* 0x004fc80003f06270 */
[----:B------:R-:W-:-:S13]  /*00c0*/  ISETP.GT.OR P0, PT, R7, R2, P0 ;  /* 0x000000020700720c */ /* 0x000fda0000704670 */
[----:B------:R-:W-:Y:S05]  /*00d0*/  @P0 EXIT ;  /* 0x000000000000094d */ /* 0x000fea0003800000 */
[----:B------:R-:W0:Y:S01]  /*00e0*/  LDC.64 R4, c[0x0][0x388] ;  /* 0x0000e200ff047b82 */ /* 0x000e220000000a00 */
[----:B------:R-:W-:Y:S01]  /*00f0*/  IADD3 R3, PT, PT, R2, 0x2, RZ ;  /* 0x0000000202037810 */ /* 0x000fe20007ffe0ff */
[----:B------:R-:W1:Y:S01]  /*0100*/  LDCU.64 UR6, c[0x0][0x388] ;  /* 0x00007100ff0677ac */ /* 0x000e620008000a00 */
[----:B------:R-:W-:Y:S01]  /*0110*/  SHF.R.S32.HI R0, RZ, 0x1f, R2 ;  /* 0x0000001fff007819 */ /* 0x000fe20000011402 */
[----:B------:R-:W2:Y:S02]  /*0120*/  LDCU.64 UR4, c[0x0][0x358] ;  /* 0x00006b00ff0477ac */ /* 0x000ea40008000a00 */
[----:B------:R-:W-:Y:S02]  /*0130*/  IMAD R6, R6, R3, R3 ;  /* 0x0000000306067224 */ /* 0x000fe400078e0203 */
[----:B------:R-:W3:Y:S03]  /*0140*/  LDC.64 R16, c[0x0][0x398] ;  /* 0x0000e600ff107b82 */ /* 0x000ee60000000a00 */
[----:B------:R-:W-:-:S04]  /*0150*/  IADD3 R3, PT, PT, R7, R6, RZ ;  /* 0x0000000607037210 */ /* 0x000fc80007ffe0ff */
[----:B------:R-:W-:-:S04]  /*0160*/  IADD3 R6, P0, PT, R3, -R2, RZ ;  /* 0x8000000203067210 */ /* 0x000fc80007f1e0ff */
[C---:B------:R-:W-:Y:S02]  /*0170*/  LEA.HI.X.SX32 R7, R3.reuse, ~R0, 0x1, P0 ;  /* 0x8000000003077211 */ /* 0x040fe400000f0eff */
[----:B-1----:R-:W-:Y:S01]  /*0180*/  LEA R12, P0, R6, UR6, 0x3 ;  /* 0x00000006060c7c11 */ /* 0x002fe2000f8018ff */
[----:B0-----:R-:W-:-:S03]  /*0190*/  IMAD.WIDE R4, R3, 0x8, R4 ;  /* 0x0000000803047825 */ /* 0x001fc600078e0204 */
[----:B------:R-:W-:Y:S02]  /*01a0*/  LEA.HI.X R13, R6, UR7, R7, 0x3, P0 ;  /* 0x00000007060d7c11 */ /* 0x000fe400080f1c07 */
[----:B--2---:R-:W2:Y:S04]  /*01b0*/  LDG.E.64.CONSTANT R8, desc[UR4][R4.64+0x8] ;  /* 0x0000080404087981 */ /* 0x004ea8000c1e9b00 */
[----:B------:R-:W2:Y:S01]  /*01c0*/  LDG.E.64.CONSTANT R10, desc[UR4][R4.64+-0x8] ;  /* 0xfffff804040a7981 */ /* 0x000ea2000c1e9b00 */
[----:B------:R-:W-:-:S03]  /*01d0*/  IMAD.WIDE R14, R2, 0x8, R4 ;  /* 0x00000008020e7825 */ /* 0x000fc600078e0204 */
[----:B------:R-:W4:Y:S04]  /*01e0*/  LDG.E.64.CONSTANT R12, desc[UR4][R12.64+-0x10] ;  /* 0xfffff0040c0c7981 */ /* 0x000f28000c1e9b00 */
[----:B------:R-:W5:Y:S04]  /*01f0*/  LDG.E.64.CONSTANT R14, desc[UR4][R14.64+0x10] ;  /* 0x000010040e0e7981 */ /* 0x000f68000c1e9b00 */
[----:B------:R-:W3:Y:S01]  /*0200*/  LDG.E.64.CONSTANT R6, desc[UR4][R4.64] ;  /* 0x0000000404067981 */ /* 0x000ee2000c1e9b00 */
[----:B--2---:R-:W-:Y:S01]  /*0210*/  DADD R8, R8, R10 ;  /* 0x0000000008087229 */ /* 0x004fe2000000000a */
[----:B------:R-:W0:Y:S07]  /*0220*/  LDC.64 R10, c[0x0][0x390] ;  /* 0x0000e400ff0a7b82 */ /* 0x000e2e0000000a00 */
[----:B----4-:R-:W-:-:S08]  /*0230*/  DADD R8, R8, R12 ;  /* 0x0000000008087229 */ /* 0x010fd0000000000c */
[----:B-----5:R-:W-:-:S08]  /*0240*/  DADD R8, R8, R14 ;  /* 0x0000000008087229 */ /* 0x020fd0000000000e */
[----:B------:R-:W-:-:S08]  /*0250*/  DMUL R8, R8, 0.25 ;  /* 0x3fd0000008087828 */ /* 0x000fd00000000000 */
[----:B---3--:R-:W-:-:S08]  /*0260*/  DADD R6, -R6, R8 ;  /* 0x0000000006067229 */ /* 0x008fd00000000108 */
[----:B------:R-:W-:Y:S01]  /*0270*/  DADD R12, -RZ, |R6| ;  /* 0x00000000ff0c7229 */ /* 0x000fe20000000506 */
[----:B0-----:R-:W-:-:S04]  /*0280*/  IMAD.WIDE R6, R3, 0x8, R10 ;  /* 0x0000000803067825 */ /* 0x001fc800078e020a */
[----:B------:R-:W-:Y:S01]  /*0290*/  IMAD.WIDE R2, R3, 0x8, R16 ;  /* 0x0000000803027825 */ /* 0x000fe200078e0210 */
[----:B------:R-:W-:Y:S04]  /*02a0*/  STG.E.64 desc[UR4][R6.64], R8 ;  /* 0x0000000806007986 */ /* 0x000fe8000c101b04 */
[----:B------:R-:W-:Y:S01]  /*02b0*/  STG.E.64 desc[UR4][R2.64], R12 ;  /* 0x0000000c02007986 */ /* 0x000fe2000c101b04 */
[----:B------:R-:W-:Y:S05]  /*02c0*/  EXIT ;  /* 0x000000000000794d */ /* 0x000fea0003800000 */
.L_x_236:
        /* <DEDUP_REMOVED lines=11> */
.L_x_244:


//--------------------- .nv.shared._ZN3cub18CUB_300001_SM_10006detail6reduce28DeviceReduceSingleTileKernelINS2_10policy_hubIdyN4cuda3__47maximumIdEEE10Policy1000EPdSB_iS8_ddNS5_3std3__410__identityEEEvT0_T1_T2_T3_T4_T6_ --------------------------
	.section	.nv.shared._ZN3cub18CUB_300001_SM_10006detail6reduce28DeviceReduceSingleTileKernelINS2_10policy_hubIdyN4cuda3__47maximumIdEEE10Policy1000EPdSB_iS8_ddNS5_3std3__410__identityEEEvT0_T1_T2_T3_T4_T6_,"aw",@nobits
	.sectionflags	@""
	.align	8
.nv.shared._ZN3cub18CUB_300001_SM_10006detail6reduce28DeviceReduceSingleTileKernelINS2_10policy_hubIdyN4cuda3__47maximumIdEEE10Policy1000EPdSB_iS8_ddNS5_3std3__410__identityEEEvT0_T1_T2_T3_T4_T6_:
	.zero		1104


//--------------------- .nv.shared.reserved.0     --------------------------
	.section	.nv.shared.reserved.0,"aw",@nobits
	.weak		__nv_reservedSMEM_offset_0_alias
	.size		__nv_reservedSMEM_offset_0_alias, 0, 64
	.other		__nv_reservedSMEM_offset_0_alias,@"STO_CUDA_RESERVED_SHARED STV_DEFAULT"
__nv_reservedSMEM_offset_0_alias:
	.zero		0
	.zero		64


//--------------------- .nv.global                --------------------------
	.section	.nv.global,"aw",@nobits
.nv.global:
	.type		_ZN34_INTERNAL_5de634c1_4_k_cu_9ca2f61d6thrust24THRUST_300001_SM_1000_NS3seqE,@object
	.size		_ZN34_INTERNAL_5de634c1_4_k_cu_9ca2f61d6thrust24THRUST_300001_SM_1000_NS3seqE,(_ZN34_INTERNAL_5de634c1_4_k_cu_9ca2f61d4cuda3std3__48in_placeE - _ZN34_INTERNAL_5de634c1_4_k_cu_9ca2f61d6thrust24THRUST_300001_SM_1000_NS3seqE)
_ZN34_INTERNAL_5de634c1_4_k_cu_9ca2f61d6thrust24THRUST_300001_SM_1000_NS3seqE:
	.zero		1
	.type		_ZN34_INTERNAL_5de634c1_4_k_cu_9ca2f61d4cuda3std3__48in_placeE,@object
	.size		_ZN34_INTERNAL_5de634c1_4_k_cu_9ca2f61d4cuda3std3__48in_placeE,(_ZN34_INTERNAL_5de634c1_4_k_cu_9ca2f61d4cuda3std6ranges3__45__cpo4sizeE - _ZN34_INTERNAL_5de634c1_4_k_cu_9ca2f61d4cuda3std3__48in_placeE)
_ZN34_INTERNAL_5de634c1_4_k_cu_9ca2f61d4cuda3std3__48in_placeE:
	.zero		1
	.type		_ZN34_INTERNAL_5de634c1_4_k_cu_9ca2f61d4cuda3std6ranges3__45__cpo4sizeE,@object
	.size		_ZN34_INTERNAL_5de634c1_4_k_cu_9ca2f61d4cuda3std6ranges3__45__cpo4sizeE,(_ZN34_INTERNAL_5de634c1_4_k_cu_9ca2f61d6thrust24THRUST_300001_SM_1000_NS12placeholders2_3E - _ZN34_INTERNAL_5de634c1_4_k_cu_9ca2f61d4cuda3std6ranges3__45__cpo4sizeE)
_ZN34_INTERNAL_5de634c1_4_k_cu_9ca2f61d4cuda3std6ranges3__45__cpo4sizeE:
	.zero		1
	.type		_ZN34_INTERNAL_5de634c1_4_k_cu_9ca2f61d6thrust24THRUST_300001_SM_1000_NS12placeholders2_3E,@object
	.size		_ZN34_INTERNAL_5de634c1_4_k_cu_9ca2f61d6thrust24THRUST_300001_SM_1000_NS12placeholders2_3E,(_ZN34_INTERNAL_5de634c1_4_k_cu_9ca2f61d4cuda3std3__45__cpo6cbeginE - _ZN34_INTERNAL_5de634c1_4_k_cu_9ca2f61d6thrust24THRUST_300001_SM_1000_NS12placeholders2_3E)
_ZN34_INTERNAL_5de634c1_4_k_cu_9ca2f61d6thrust24THRUST_300001_SM_1000_NS12placeholders2_3E:
	.zero		1
	.type		_ZN34_INTERNAL_5de634c1_4_k_cu_9ca2f61d4cuda3std3__45__cpo6cbeginE,@object
	.size		_ZN34_INTERNAL_5de634c1_4_k_cu_9ca2f61d4cuda3std3__45__cpo6cbeginE,(_ZN34_INTERNAL_5de634c1_4_k_cu_9ca2f61d4cuda3std6ranges3__45__cpo6cbeginE - _ZN34_INTERNAL_5de634c1_4_k_cu_9ca2f61d4cuda3std3__45__cpo6cbeginE)
_ZN34_INTERNAL_5de634c1_4_k_cu_9ca2f61d4cuda3std3__45__cpo6cbeginE:
	.zero		1
	.type		_ZN34_INTERNAL_5de634c1_4_k_cu_9ca2f61d4cuda3std6ranges3__45__cpo6cbeginE,@object
	.size		_ZN34_INTERNAL_5de634c1_4_k_cu_9ca2f61d4cuda3std6ranges3__45__cpo6cbeginE,(_ZN34_INTERNAL_5de634c1_4_k_cu_9ca2f61d6thrust24THRUST_300001_SM_1000_NS12placeholders2_7E - _ZN34_INTERNAL_5de634c1_4_k_cu_9ca2f61d4cuda3std6ranges3__45__cpo6cbeginE)
_ZN34_INTERNAL_5de634c1_4_k_cu_9ca2f61d4cuda3std6ranges3__45__cpo6cbeginE:
	.zero		1
	.type		_ZN34_INTERNAL_5de634c1_4_k_cu_9ca2f61d6thrust24THRUST_300001_SM_1000_NS12placeholders2_7E,@object
	.size		_ZN34_INTERNAL_5de634c1_4_k_cu_9ca2f61d6thrust24THRUST_300001_SM_1000_NS12placeholders2_7E,(_ZN34_INTERNAL_5de634c1_4_k_cu_9ca2f61d4cuda3std3__45__cpo7crbeginE - _ZN34_INTERNAL_5de634c1_4_k_cu_9ca2f61d6thrust24THRUST_300001_SM_1000_NS12placeholders2_7E)
_ZN34_INTERNAL_5de634c1_4_k_cu_9ca2f61d6thrust24THRUST_300001_SM_1000_NS12placeholders2_7E:
	.zero		1
	.type		_ZN34_INTERNAL_5de634c1_4_k_cu_9ca2f61d4cuda3std3__45__cpo7crbeginE,@object
	.size		_ZN34_INTERNAL_5de634c1_4_k_cu_9ca2f61d4cuda3std3__45__cpo7crbeginE,(_ZN34_INTERNAL_5de634c1_4_k_cu_9ca2f61d4cuda3std6ranges3__45__cpo4nextE - _ZN34_INTERNAL_5de634c1_4_k_cu_9ca2f61d4cuda3std3__45__cpo7crbeginE)
_ZN34_INTERNAL_5de634c1_4_k_cu_9ca2f61d4cuda3std3__45__cpo7crbeginE:
	.zero		1
	.type		_ZN34_INTERNAL_5de634c1_4_k_cu_9ca2f61d4cuda3std6ranges3__45__cpo4nextE,@object
	.size		_ZN34_INTERNAL_5de634c1_4_k_cu_9ca2f61d4cuda3std6ranges3__45__cpo4nextE,(_ZN34_INTERNAL_5de634c1_4_k_cu_9ca2f61d4cuda3std6ranges3__45__cpo4swapE - _ZN34_INTERNAL_5de634c1_4_k_cu_9ca2f61d4cuda3std6ranges3__45__cpo4nextE)
_ZN34_INTERNAL_5de634c1_4_k_cu_9ca2f61d4cuda3std6ranges3__45__cpo4nextE:
	.zero		1
	.type		_ZN34_INTERNAL_5de634c1_4_k_cu_9ca2f61d4cuda3std6ranges3__45__cpo4swapE,@object
	.size		_ZN34_INTERNAL_5de634c1_4_k_cu_9ca2f61d4cuda3std6ranges3__45__cpo4swapE,(_ZN34_INTERNAL_5de634c1_4_k_cu_9ca2f61d6thrust24THRUST_300001_SM_1000_NS8cuda_cub10par_nosyncE - _ZN34_INTERNAL_5de634c1_4_k_cu_9ca2f61d4cuda3std6ranges3__45__cpo4swapE)
_ZN34_INTERNAL_5de634c1_4_k_cu_9ca2f61d4cuda3std6ranges3__45__cpo4swapE:
	.zero		1
	.type		_ZN34_INTERNAL_5de634c1_4_k_cu_9ca2f61d6thrust24THRUST_300001_SM_1000_NS8cuda_cub10par_nosyncE,@object
	.size		_ZN34_INTERNAL_5de634c1_4_k_cu_9ca2f61d6thrust24THRUST_300001_SM_1000_NS8cuda_cub10par_nosyncE,(_ZN34_INTERNAL_5de634c1_4_k_cu_9ca2f61d6thrust24THRUST_300001_SM_1000_NS12placeholders2_9E - _ZN34_INTERNAL_5de634c1_4_k_cu_9ca2f61d6thrust24THRUST_300001_SM_1000_NS8cuda_cub10par_nosyncE)
_ZN34_INTERNAL_5de634c1_4_k_cu_9ca2f61d6thrust24THRUST_300001_SM_1000_NS8cuda_cub10par_nosyncE:
	.zero		1
	.type		_ZN34_INTERNAL_5de634c1_4_k_cu_9ca2f61d6thrust24THRUST_300001_SM_1000_NS12placeholders2_9E,@object
	.size		_ZN34_INTERNAL_5de634c1_4_k_cu_9ca2f61d6thrust24THRUST_300001_SM_1000_NS12placeholders2_9E,(_ZN34_INTERNAL_5de634c1_4_k_cu_9ca2f61d4cuda3std3__436_GLOBAL__N__5de634c1_4_k_cu_9ca2f61d6ignoreE - _ZN34_INTERNAL_5de634c1_4_k_cu_9ca2f61d6thrust24THRUST_300001_SM_1000_NS12placeholders2_9E)
_ZN34_INTERNAL_5de634c1_4_k_cu_9ca2f61d6thrust24THRUST_300001_SM_1000_NS12placeholders2_9E:
	.zero		1
	.type		_ZN34_INTERNAL_5de634c1_4_k_cu_9ca2f61d4cuda3std3__436_GLOBAL__N__5de634c1_4_k_cu_9ca2f61d6ignoreE,@object
	.size		_ZN34_INTERNAL_5de634c1_4_k_cu_9ca2f61d4cuda3std3__436_GLOBAL__N__5de634c1_4_k_cu_9ca2f61d6ignoreE,(_ZN34_INTERNAL_5de634c1_4_k_cu_9ca2f61d4cuda3std6ranges3__45__cpo4dataE - _ZN34_INTERNAL_5de634c1_4_k_cu_9ca2f61d4cuda3std3__436_GLOBAL__N__5de634c1_4_k_cu_9ca2f61d6ignoreE)
_ZN34_INTERNAL_5de634c1_4_k_cu_9ca2f61d4cuda3std3__436_GLOBAL__N__5de634c1_4_k_cu_9ca2f61d6ignoreE:
	.zero		1
	.type		_ZN34_INTERNAL_5de634c1_4_k_cu_9ca2f61d4cuda3std6ranges3__45__cpo4dataE,@object
	.size		_ZN34_INTERNAL_5de634c1_4_k_cu_9ca2f61d4cuda3std6ranges3__45__cpo4dataE,(_ZN34_INTERNAL_5de634c1_4_k_cu_9ca2f61d6thrust24THRUST_300001_SM_1000_NS12placeholders2_1E - _ZN34_INTERNAL_5de634c1_4_k_cu_9ca2f61d4cuda3std6ranges3__45__cpo4dataE)
_ZN34_INTERNAL_5de634c1_4_k_cu_9ca2f61d4cuda3std6ranges3__45__cpo4dataE:
	.zero		1
	.type		_ZN34_INTERNAL_5de634c1_4_k_cu_9ca2f61d6thrust24THRUST_300001_SM_1000_NS12placeholders2_1E,@object
	.size		_ZN34_INTERNAL_5de634c1_4_k_cu_9ca2f61d6thrust24THRUST_300001_SM_1000_NS12placeholders2_1E,(_ZN34_INTERNAL_5de634c1_4_k_cu_9ca2f61d4cuda3std3__45__cpo5beginE - _ZN34_INTERNAL_5de634c1_4_k_cu_9ca2f61d6thrust24THRUST_300001_SM_1000_NS12placeholders2_1E)
_ZN34_INTERNAL_5de634c1_4_k_cu_9ca2f61d6thrust24THRUST_300001_SM_1000_NS12placeholders2_1E:
	.zero		1
	.type		_ZN34_INTERNAL_5de634c1_4_k_cu_9ca2f61d4cuda3std3__45__cpo5beginE,@object
	.size		_ZN34_INTERNAL_5de634c1_4_k_cu_9ca2f61d4cuda3std3__45__cpo5beginE,(_ZN34_INTERNAL_5de634c1_4_k_cu_9ca2f61d4cuda3std6ranges3__45__cpo5beginE - _ZN34_INTERNAL_5de634c1_4_k_cu_9ca2f61d4cuda3std3__45__cpo5beginE)
_ZN34_INTERNAL_5de634c1_4_k_cu_9ca2f61d4cuda3std3__45__cpo5beginE:
	.zero		1
	.type		_ZN34_INTERNAL_5de634c1_4_k_cu_9ca2f61d4cuda3std6ranges3__45__cpo5beginE,@object
	.size		_ZN34_INTERNAL_5de634c1_4_k_cu_9ca2f61d4cuda3std6ranges3__45__cpo5beginE,(_ZN34_INTERNAL_5de634c1_4_k_cu_9ca2f61d6thrust24THRUST_300001_SM_1000_NS12placeholders2_5E - _ZN34_INTERNAL_5de634c1_4_k_cu_9ca2f61d4cuda3std6ranges3__45__cpo5beginE)
_ZN34_INTERNAL_5de634c1_4_k_cu_9ca2f61d4cuda3std6ranges3__45__cpo5beginE:
	.zero		1
	.type		_ZN34_INTERNAL_5de634c1_4_k_cu_9ca2f61d6thrust24THRUST_300001_SM_1000_NS12placeholders2_5E,@object
	.size		_ZN34_INTERNAL_5de634c1_4_k_cu_9ca2f61d6thrust24THRUST_300001_SM_1000_NS12placeholders2_5E,(_ZN34_INTERNAL_5de634c1_4_k_cu_9ca2f61d4cuda3std3__45__cpo6rbeginE - _ZN34_INTERNAL_5de634c1_4_k_cu_9ca2f61d6thrust24THRUST_300001_SM_1000_NS12placeholders2_5E)
_ZN34_INTERNAL_5de634c1_4_k_cu_9ca2f61d6thrust24THRUST_300001_SM_1000_NS12placeholders2_5E:
	.zero		1
	.type		_ZN34_INTERNAL_5de634c1_4_k_cu_9ca2f61d4cuda3std3__45__cpo6rbeginE,@object
	.size		_ZN34_INTERNAL_5de634c1_4_k_cu_9ca2f61d4cuda3std3__45__cpo6rbeginE,(_ZN34_INTERNAL_5de634c1_4_k_cu_9ca2f61d4cuda3std6ranges3__45__cpo7advanceE - _ZN34_INTERNAL_5de634c1_4_k_cu_9ca2f61d4cuda3std3__45__cpo6rbeginE)
_ZN34_INTERNAL_5de634c1_4_k_cu_9ca2f61d4cuda3std3__45__cpo6rbeginE:
	.zero		1
	.type		_ZN34_INTERNAL_5de634c1_4_k_cu_9ca2f61d4cuda3std6ranges3__45__cpo7advanceE,@object
	.size		_ZN34_INTERNAL_5de634c1_4_k_cu_9ca2f61d4cuda3std6ranges3__45__cpo7advanceE,(_ZN34_INTERNAL_5de634c1_4_k_cu_9ca2f61d4cuda3std3__47nulloptE - _ZN34_INTERNAL_5de634c1_4_k_cu_9ca2f61d4cuda3std6ranges3__45__cpo7advanceE)
_ZN34_INTERNAL_5de634c1_4_k_cu_9ca2f61d4cuda3std6ranges3__45__cpo7advanceE:
	.zero		1
	.type		_ZN34_INTERNAL_5de634c1_4_k_cu_9ca2f61d4cuda3std3__47nulloptE,@object
	.size		_ZN34_INTERNAL_5de634c1_4_k_cu_9ca2f61d4cuda3std3__47nulloptE,(_ZN34_INTERNAL_5de634c1_4_k_cu_9ca2f61d4cuda3std6ranges3__45__cpo8distanceE - _ZN34_INTERNAL_5de634c1_4_k_cu_9ca2f61d4cuda3std3__47nulloptE)
_ZN34_INTERNAL_5de634c1_4_k_cu_9ca2f61d4cuda3std3__47nulloptE:
	.zero		1
	.type		_ZN34_INTERNAL_5de634c1_4_k_cu_9ca2f61d4cuda3std6ranges3__45__cpo8distanceE,@object
	.size		_ZN34_INTERNAL_5de634c1_4_k_cu_9ca2f61d4cuda3std6ranges3__45__cpo8distanceE,(_ZN34_INTERNAL_5de634c1_4_k_cu_9ca2f61d6thrust24THRUST_300001_SM_1000_NS12placeholders3_10E - _ZN34_INTERNAL_5de634c1_4_k_cu_9ca2f61d4cuda3std6ranges3__45__cpo8distanceE)
_ZN34_INTERNAL_5de634c1_4_k_cu_9ca2f61d4cuda3std6ranges3__45__cpo8distanceE:
	.zero		1
	.type		_ZN34_INTERNAL_5de634c1_4_k_cu_9ca2f61d6thrust24THRUST_300001_SM_1000_NS12placeholders3_10E,@object
	.size		_ZN34_INTERNAL_5de634c1_4_k_cu_9ca2f61d6thrust24THRUST_300001_SM_1000_NS12placeholders3_10E,(_ZN34_INTERNAL_5de634c1_4_k_cu_9ca2f61d4cuda3std3__419piecewise_constructE - _ZN34_INTERNAL_5de634c1_4_k_cu_9ca2f61d6thrust24THRUST_300001_SM_1000_NS12placeholders3_10E)
_ZN34_INTERNAL_5de634c1_4_k_cu_9ca2f61d6thrust24THRUST_300001_SM_1000_NS12placeholders3_10E:
	.zero		1
	.type		_ZN34_INTERNAL_5de634c1_4_k_cu_9ca2f61d4cuda3std3__419piecewise_constructE,@object
	.size		_ZN34_INTERNAL_5de634c1_4_k_cu_9ca2f61d4cuda3std3__419piecewise_constructE,(_ZN34_INTERNAL_5de634c1_4_k_cu_9ca2f61d4cuda3std6ranges3__45__cpo5cdataE - _ZN34_INTERNAL_5de634c1_4_k_cu_9ca2f61d4cuda3std3__419piecewise_constructE)
_ZN34_INTERNAL_5de634c1_4_k_cu_9ca2f61d4cuda3std3__419piecewise_constructE:
	.zero		1
	.type		_ZN34_INTERNAL_5de634c1_4_k_cu_9ca2f61d4cuda3std6ranges3__45__cpo5cdataE,@object
	.size		_ZN34_INTERNAL_5de634c1_4_k_cu_9ca2f61d4cuda3std6ranges3__45__cpo5cdataE,(_ZN34_INTERNAL_5de634c1_4_k_cu_9ca2f61d6thrust24THRUST_300001_SM_1000_NS12placeholders2_2E - _ZN34_INTERNAL_5de634c1_4_k_cu_9ca2f61d4cuda3std6ranges3__45__cpo5cdataE)
_ZN34_INTERNAL_5de634c1_4_k_cu_9ca2f61d4cuda3std6ranges3__45__cpo5cdataE:
	.zero		1
	.type		_ZN34_INTERNAL_5de634c1_4_k_cu_9ca2f61d6thrust24THRUST_300001_SM_1000_NS12placeholders2_2E,@object
	.size		_ZN34_INTERNAL_5de634c1_4_k_cu_9ca2f61d6thrust24THRUST_300001_SM_1000_NS12placeholders2_2E,(_ZN34_INTERNAL_5de634c1_4_k_cu_9ca2f61d4cuda3std3__45__cpo3endE - _ZN34_INTERNAL_5de634c1_4_k_cu_9ca2f61d6thrust24THRUST_300001_SM_1000_NS12placeholders2_2E)
_ZN34_INTERNAL_5de634c1_4_k_cu_9ca2f61d6thrust24THRUST_300001_SM_1000_NS12placeholders2_2E:
	.zero		1
	.type		_ZN34_INTERNAL_5de634c1_4_k_cu_9ca2f61d4cuda3std3__45__cpo3endE,@object
	.size		_ZN34_INTERNAL_5de634c1_4_k_cu_9ca2f61d4cuda3std3__45__cpo3endE,(_ZN34_INTERNAL_5de634c1_4_k_cu_9ca2f61d4cuda3std6ranges3__45__cpo3endE - _ZN34_INTERNAL_5de634c1_4_k_cu_9ca2f61d4cuda3std3__45__cpo3endE)
_ZN34_INTERNAL_5de634c1_4_k_cu_9ca2f61d4cuda3std3__45__cpo3endE:
	.zero		1
	.type		_ZN34_INTERNAL_5de634c1_4_k_cu_9ca2f61d4cuda3std6ranges3__45__cpo3endE,@object
	.size		_ZN34_INTERNAL_5de634c1_4_k_cu_9ca2f61d4cuda3std6ranges3__45__cpo3endE,(_ZN34_INTERNAL_5de634c1_4_k_cu_9ca2f61d6thrust24THRUST_300001_SM_1000_NS12placeholders2_6E - _ZN34_INTERNAL_5de634c1_4_k_cu_9ca2f61d4cuda3std6ranges3__45__cpo3endE)
_ZN34_INTERNAL_5de634c1_4_k_cu_9ca2f61d4cuda3std6ranges3__45__cpo3endE:
	.zero		1
	.type		_ZN34_INTERNAL_5de634c1_4_k_cu_9ca2f61d6thrust24THRUST_300001_SM_1000_NS12placeholders2_6E,@object
	.size		_ZN34_INTERNAL_5de634c1_4_k_cu_9ca2f61d6thrust24THRUST_300001_SM_1000_NS12placeholders2_6E,(_ZN34_INTERNAL_5de634c1_4_k_cu_9ca2f61d4cuda3std3__45__cpo4rendE - _ZN34_INTERNAL_5de634c1_4_k_cu_9ca2f61d6thrust24THRUST_300001_SM_1000_NS12placeholders2_6E)
_ZN34_INTERNAL_5de634c1_4_k_cu_9ca2f61d6thrust24THRUST_300001_SM_1000_NS12placeholders2_6E:
	.zero		1
	.type		_ZN34_INTERNAL_5de634c1_4_k_cu_9ca2f61d4cuda3std3__45__cpo4rendE,@object
	.size		_ZN34_INTERNAL_5de634c1_4_k_cu_9ca2f61d4cuda3std3__45__cpo4rendE,(_ZN34_INTERNAL_5de634c1_4_k_cu_9ca2f61d4cuda3std6ranges3__45__cpo9iter_swapE - _ZN34_INTERNAL_5de634c1_4_k_cu_9ca2f61d4cuda3std3__45__cpo4rendE)
_ZN34_INTERNAL_5de634c1_4_k_cu_9ca2f61d4cuda3std3__45__cpo4rendE:
	.zero		1
	.type		_ZN34_INTERNAL_5de634c1_4_k_cu_9ca2f61d4cuda3std6ranges3__45__cpo9iter_swapE,@object
	.size		_ZN34_INTERNAL_5de634c1_4_k_cu_9ca2f61d4cuda3std6ranges3__45__cpo9iter_swapE,(_ZN34_INTERNAL_5de634c1_4_k_cu_9ca2f61d4cuda3std3__48unexpectE - _ZN34_INTERNAL_5de634c1_4_k_cu_9ca2f61d4cuda3std6ranges3__45__cpo9iter_swapE)
_ZN34_INTERNAL_5de634c1_4_k_cu_9ca2f61d4cuda3std6ranges3__45__cpo9iter_swapE:
	.zero		1
	.type		_ZN34_INTERNAL_5de634c1_4_k_cu_9ca2f61d4cuda3std3__48unexpectE,@object
	.size		_ZN34_INTERNAL_5de634c1_4_k_cu_9ca2f61d4cuda3std3__48unexpectE,(_ZN34_INTERNAL_5de634c1_4_k_cu_9ca2f61d6thrust24THRUST_300001_SM_1000_NS8cuda_cub3parE - _ZN34_INTERNAL_5de634c1_4_k_cu_9ca2f61d4cuda3std3__48unexpectE)
_ZN34_INTERNAL_5de634c1_4_k_cu_9ca2f61d4cuda3std3__48unexpectE:
	.zero		1
	.type		_ZN34_INTERNAL_5de634c1_4_k_cu_9ca2f61d6thrust24THRUST_300001_SM_1000_NS8cuda_cub3parE,@object
	.size		_ZN34_INTERNAL_5de634c1_4_k_cu_9ca2f61d6thrust24THRUST_300001_SM_1000_NS8cuda_cub3parE,(_ZN34_INTERNAL_5de634c1_4_k_cu_9ca2f61d6thrust24THRUST_300001_SM_1000_NS12placeholders2_4E - _ZN34_INTERNAL_5de634c1_4_k_cu_9ca2f61d6thrust24THRUST_300001_SM_1000_NS8cuda_cub3parE)
_ZN34_INTERNAL_5de634c1_4_k_cu_9ca2f61d6thrust24THRUST_300001_SM_1000_NS8cuda_cub3parE:
	.zero		1
	.type		_ZN34_INTERNAL_5de634c1_4_k_cu_9ca2f61d6thrust24THRUST_300001_SM_1000_NS12placeholders2_4E,@object
	.size		_ZN34_INTERNAL_5de634c1_4_k_cu_9ca2f61d6thrust24THRUST_300001_SM_1000_NS12placeholders2_4E,(_ZN34_INTERNAL_5de634c1_4_k_cu_9ca2f61d4cuda3std3__45__cpo4cendE - _ZN34_INTERNAL_5de634c1_4_k_cu_9ca2f61d6thrust24THRUST_300001_SM_1000_NS12placeholders2_4E)
_ZN34_INTERNAL_5de634c1_4_k_cu_9ca2f61d6thrust24THRUST_300001_SM_1000_NS12placeholders2_4E:
	.zero		1
	.type		_ZN34_INTERNAL_5de634c1_4_k_cu_9ca2f61d4cuda3std3__45__cpo4cendE,@object
	.size		_ZN34_INTERNAL_5de634c1_4_k_cu_9ca2f61d4cuda3std3__45__cpo4cendE,(_ZN34_INTERNAL_5de634c1_4_k_cu_9ca2f61d4cuda3std6ranges3__45__cpo4cendE - _ZN34_INTERNAL_5de634c1_4_k_cu_9ca2f61d4cuda3std3__45__cpo4cendE)
_ZN34_INTERNAL_5de634c1_4_k_cu_9ca2f61d4cuda3std3__45__cpo4cendE:
	.zero		1
	.type		_ZN34_INTERNAL_5de634c1_4_k_cu_9ca2f61d4cuda3std6ranges3__45__cpo4cendE,@object
	.size		_ZN34_INTERNAL_5de634c1_4_k_cu_9ca2f61d4cuda3std6ranges3__45__cpo4cendE,(_ZN34_INTERNAL_5de634c1_4_k_cu_9ca2f61d4cuda3std3__420unreachable_sentinelE - _ZN34_INTERNAL_5de634c1_4_k_cu_9ca2f61d4cuda3std6ranges3__45__cpo4cendE)
_ZN34_INTERNAL_5de634c1_4_k_cu_9ca2f61d4cuda3std6ranges3__45__cpo4cendE:
	.zero		1
	.type		_ZN34_INTERNAL_5de634c1_4_k_cu_9ca2f61d4cuda3std3__420unreachable_sentinelE,@object
	.size		_ZN34_INTERNAL_5de634c1_4_k_cu_9ca2f61d4cuda3std3__420unreachable_sentinelE,(_ZN34_INTERNAL_5de634c1_4_k_cu_9ca2f61d4cuda3std6ranges3__45__cpo5ssizeE - _ZN34_INTERNAL_5de634c1_4_k_cu_9ca2f61d4cuda3std3__420unreachable_sentinelE)
_ZN34_INTERNAL_5de634c1_4_k_cu_9ca2f61d4cuda3std3__420unreachable_sentinelE:
	.zero		1
	.type		_ZN34_INTERNAL_5de634c1_4_k_cu_9ca2f61d4cuda3std6ranges3__45__cpo5ssizeE,@object
	.size		_ZN34_INTERNAL_5de634c1_4_k_cu_9ca2f61d4cuda3std6ranges3__45__cpo5ssizeE,(_ZN34_INTERNAL_5de634c1_4_k_cu_9ca2f61d6thrust24THRUST_300001_SM_1000_NS12placeholders2_8E - _ZN34_INTERNAL_5de634c1_4_k_cu_9ca2f61d4cuda3std6ranges3__45__cpo5ssizeE)
_ZN34_INTERNAL_5de634c1_4_k_cu_9ca2f61d4cuda3std6ranges3__45__cpo5ssizeE:
	.zero		1
	.type		_ZN34_INTERNAL_5de634c1_4_k_cu_9ca2f61d6thrust24THRUST_300001_SM_1000_NS12placeholders2_8E,@object
	.size		_ZN34_INTERNAL_5de634c1_4_k_cu_9ca2f61d6thrust24THRUST_300001_SM_1000_NS12placeholders2_8E,(_ZN34_INTERNAL_5de634c1_4_k_cu_9ca2f61d4cuda3std3__45__cpo5crendE - _ZN34_INTERNAL_5de634c1_4_k_cu_9ca2f61d6thrust24THRUST_300001_SM_1000_NS12placeholders2_8E)
_ZN34_INTERNAL_5de634c1_4_k_cu_9ca2f61d6thrust24THRUST_300001_SM_1000_NS12placeholders2_8E:
	.zero		1
	.type		_ZN34_INTERNAL_5de634c1_4_k_cu_9ca2f61d4cuda3std3__45__cpo5crendE,@object
	.size		_ZN34_INTERNAL_5de634c1_4_k_cu_9ca2f61d4cuda3std3__45__cpo5crendE,(_ZN34_INTERNAL_5de634c1_4_k_cu_9ca2f61d4cuda3std6ranges3__45__cpo4prevE - _ZN34_INTERNAL_5de634c1_4_k_cu_9ca2f61d4cuda3std3__45__cpo5crendE)
_ZN34_INTERNAL_5de634c1_4_k_cu_9ca2f61d4cuda3std3__45__cpo5crendE:
	.zero		1
	.type		_ZN34_INTERNAL_5de634c1_4_k_cu_9ca2f61d4cuda3std6ranges3__45__cpo4prevE,@object
	.size		_ZN34_INTERNAL_5de634c1_4_k_cu_9ca2f61d4cuda3std6ranges3__45__cpo4prevE,(_ZN34_INTERNAL_5de634c1_4_k_cu_9ca2f61d4cuda3std6ranges3__45__cpo9iter_moveE - _ZN34_INTERNAL_5de634c1_4_k_cu_9ca2f61d4cuda3std6ranges3__45__cpo4prevE)
_ZN34_INTERNAL_5de634c1_4_k_cu_9ca2f61d4cuda3std6ranges3__45__cpo4prevE:
	.zero		1
	.type		_ZN34_INTERNAL_5de634c1_4_k_cu_9ca2f61d4cuda3std6ranges3__45__cpo9iter_moveE,@object
	.size		_ZN34_INTERNAL_5de634c1_4_k_cu_9ca2f61d4cuda3std6ranges3__45__cpo9iter_moveE,(_ZN34_INTERNAL_5de634c1_4_k_cu_9ca2f61d6thrust24THRUST_300001_SM_1000_NS6system6detail10sequential3seqE - _ZN34_INTERNAL_5de634c1_4_k_cu_9ca2f61d4cuda3std6ranges3__45__cpo9iter_moveE)
_ZN34_INTERNAL_5de634c1_4_k_cu_9ca2f61d4cuda3std6ranges3__45__cpo9iter_moveE:
	.zero		1
	.type		_ZN34_INTERNAL_5de634c1_4_k_cu_9ca2f61d6thrust24THRUST_300001_SM_1000_NS6system6detail10sequential3seqE,@object
	.size		_ZN34_INTERNAL_5de634c1_4_k_cu_9ca2f61d6thrust24THRUST_300001_SM_1000_NS6system6detail10sequential3seqE,(.L_31 - _ZN34_INTERNAL_5de634c1_4_k_cu_9ca2f61d6thrust24THRUST_300001_SM_1000_NS6system6detail10sequential3seqE)
_ZN34_INTERNAL_5de634c1_4_k_cu_9ca2f61d6thrust24THRUST_300001_SM_1000_NS6system6detail10sequential3seqE:
	.zero		1
.L_31:


//--------------------- .nv.shared._ZN3cub18CUB_300001_SM_10006detail6reduce18DeviceReduceKernelINS2_10policy_hubIdyN4cuda3__47maximumIdEEE10Policy1000EN6thrust24THRUST_300001_SM_1000_NS10device_ptrIdEEyS8_dNS5_3std3__410__identityEEEvT0_PT3_T1_NS0_13GridEvenShareISL_EET2_T4_ --------------------------
	.section	.nv.shared._ZN3cub18CUB_300001_SM_10006detail6reduce18DeviceReduceKernelINS2_10policy_hubIdyN4cuda3__47maximumIdEEE10Policy1000EN6thrust24THRUST_300001_SM_1000_NS10device_ptrIdEEyS8_dNS5_3std3__410__identityEEEvT0_PT3_T1_NS0_13GridEvenShareISL_EET2_T4_,"aw",@nobits
	.sectionflags	@""
	.align	8
.nv.shared._ZN3cub18CUB_300001_SM_10006detail6reduce18DeviceReduceKernelINS2_10policy_hubIdyN4cuda3__47maximumIdEEE10Policy1000EN6thrust24THRUST_300001_SM_1000_NS10device_ptrIdEEyS8_dNS5_3std3__410__identityEEEvT0_PT3_T1_NS0_13GridEvenShareISL_EET2_T4_:
	.zero		1104


//--------------------- .nv.shared._ZN3cub18CUB_300001_SM_10006detail6reduce28DeviceReduceSingleTileKernelINS2_10policy_hubIdyN4cuda3__47maximumIdEEE10Policy1000EN6thrust24THRUST_300001_SM_1000_NS10device_ptrIdEEPdyS8_ddNS5_3std3__410__identityEEEvT0_T1_T2_T3_T4_T6_ --------------------------
	.section	.nv.shared._ZN3cub18CUB_300001_SM_10006detail6reduce28DeviceReduceSingleTileKernelINS2_10policy_hubIdyN4cuda3__47maximumIdEEE10Policy1000EN6thrust24THRUST_300001_SM_1000_NS10device_ptrIdEEPdyS8_ddNS5_3std3__410__identityEEEvT0_T1_T2_T3_T4_T6_,"aw",@nobits
	.sectionflags	@""
	.align	8
.nv.shared._ZN3cub18CUB_300001_SM_10006detail6reduce28DeviceReduceSingleTileKernelINS2_10policy_hubIdyN4cuda3__47maximumIdEEE10Policy1000EN6thrust24THRUST_300001_SM_1000_NS10device_ptrIdEEPdyS8_ddNS5_3std3__410__identityEEEvT0_T1_T2_T3_T4_T6_:
	.zero		1104


//--------------------- .nv.shared._ZN3cub18CUB_300001_SM_10006detail6reduce28DeviceReduceSingleTileKernelINS2_10policy_hubIdjN4cuda3__47maximumIdEEE10Policy1000EPdSB_iS8_ddNS5_3std3__410__identityEEEvT0_T1_T2_T3_T4_T6_ --------------------------
	.section	.nv.shared._ZN3cub18CUB_300001_SM_10006detail6reduce28DeviceReduceSingleTileKernelINS2_10policy_hubIdjN4cuda3__47maximumIdEEE10Policy1000EPdSB_iS8_ddNS5_3std3__410__identityEEEvT0_T1_T2_T3_T4_T6_,"aw",@nobits
	.sectionflags	@""
	.align	8
.nv.shared._ZN3cub18CUB_300001_SM_10006detail6reduce28DeviceReduceSingleTileKernelINS2_10policy_hubIdjN4cuda3__47maximumIdEEE10Policy1000EPdSB_iS8_ddNS5_3std3__410__identityEEEvT0_T1_T2_T3_T4_T6_:
	.zero		1104


//--------------------- .nv.shared._ZN3cub18CUB_300001_SM_10006detail6reduce18DeviceReduceKernelINS2_10policy_hubIdjN4cuda3__47maximumIdEEE10Policy1000EN6thrust24THRUST_300001_SM_1000_NS10device_ptrIdEEjS8_dNS5_3std3__410__identityEEEvT0_PT3_T1_NS0_13GridEvenShareISL_EET2_T4_ --------------------------
	.section	.nv.shared._ZN3cub18CUB_300001_SM_10006detail6reduce18DeviceReduceKernelINS2_10policy_hubIdjN4cuda3__47maximumIdEEE10Policy1000EN6thrust24THRUST_300001_SM_1000_NS10device_ptrIdEEjS8_dNS5_3std3__410__identityEEEvT0_PT3_T1_NS0_13GridEvenShareISL_EET2_T4_,"aw",@nobits
	.sectionflags	@""
	.align	8
.nv.shared._ZN3cub18CUB_300001_SM_10006detail6reduce18DeviceReduceKernelINS2_10policy_hubIdjN4cuda3__47maximumIdEEE10Policy1000EN6thrust24THRUST_300001_SM_1000_NS10device_ptrIdEEjS8_dNS5_3std3__410__identityEEEvT0_PT3_T1_NS0_13GridEvenShareISL_EET2_T4_:
	.zero		1104


//--------------------- .nv.shared._ZN3cub18CUB_300001_SM_10006detail6reduce28DeviceReduceSingleTileKernelINS2_10policy_hubIdjN4cuda3__47maximumIdEEE10Policy1000EN6thrust24THRUST_300001_SM_1000_NS10device_ptrIdEEPdjS8_ddNS5_3std3__410__identityEEEvT0_T1_T2_T3_T4_T6_ --------------------------
	.section	.nv.shared._ZN3cub18CUB_300001_SM_10006detail6reduce28DeviceReduceSingleTileKernelINS2_10policy_hubIdjN4cuda3__47maximumIdEEE10Policy1000EN6thrust24THRUST_300001_SM_1000_NS10device_ptrIdEEPdjS8_ddNS5_3std3__410__identityEEEvT0_T1_T2_T3_T4_T6_,"aw",@nobits
	.sectionflags	@""
	.align	8
.nv.shared._ZN3cub18CUB_300001_SM_10006detail6reduce28DeviceReduceSingleTileKernelINS2_10policy_hubIdjN4cuda3__47maximumIdEEE10Policy1000EN6thrust24THRUST_300001_SM_1000_NS10device_ptrIdEEPdjS8_ddNS5_3std3__410__identityEEEvT0_T1_T2_T3_T4_T6_:
	.zero		1104


//--------------------- .nv.constant0._ZN3cub18CUB_300001_SM_10006detail6reduce28DeviceReduceSingleTileKernelINS2_10policy_hubIdyN4cuda3__47maximumIdEEE10Policy1000EPdSB_iS8_ddNS5_3std3__410__identityEEEvT0_T1_T2_T3_T4_T6_ --------------------------
	.section	.nv.constant0._ZN3cub18CUB_300001_SM_10006detail6reduce28DeviceReduceSingleTileKernelINS2_10policy_hubIdyN4cuda3__47maximumIdEEE10Policy1000EPdSB_iS8_ddNS5_3std3__410__identityEEEvT0_T1_T2_T3_T4_T6_,"a",@progbits
	.sectionflags	@""
	.align	4
.nv.constant0._ZN3cub18CUB_300001_SM_10006detail6reduce28DeviceReduceSingleTileKernelINS2_10policy_hubIdyN4cuda3__47maximumIdEEE10Policy1000EPdSB_iS8_ddNS5_3std3__410__identityEEEvT0_T1_T2_T3_T4_T6_:
	.zero		929


//--------------------- .nv.constant0._ZN3cub18CUB_300001_SM_10006detail6reduce18DeviceReduceKernelINS2_10policy_hubIdyN4cuda3__47maximumIdEEE10Policy1000EN6thrust24THRUST_300001_SM_1000_NS10device_ptrIdEEyS8_dNS5_3std3__410__identityEEEvT0_PT3_T1_NS0_13GridEvenShareISL_EET2_T4_ --------------------------
	.section	.nv.constant0._ZN3cub18CUB_300001_SM_10006detail6reduce18DeviceReduceKernelINS2_10policy_hubIdyN4cuda3__47maximumIdEEE10Policy1000EN6thrust24THRUST_300001_SM_1000_NS10device_ptrIdEEyS8_dNS5_3std3__410__identityEEEvT0_PT3_T1_NS0_13GridEvenShareISL_EET2_T4_,"a",@progbits
	.sectionflags	@""
	.align	4
.nv.constant0._ZN3cub18CUB_300001_SM_10006detail6reduce18DeviceReduceKernelINS2_10policy_hubIdyN4cuda3__47maximumIdEEE10Policy1000EN6thrust24THRUST_300001_SM_1000_NS10device_ptrIdEEyS8_dNS5_3std3__410__identityEEEvT0_PT3_T1_NS0_13GridEvenShareISL_EET2_T4_:
	.zero		994


//--------------------- .nv.constant0._ZN3cub18CUB_300001_SM_10006detail6reduce28DeviceReduceSingleTileKernelINS2_10policy_hubIdyN4cuda3__47maximumIdEEE10Policy1000EN6thrust24THRUST_300001_SM_1000_NS10device_ptrIdEEPdyS8_ddNS5_3std3__410__identityEEEvT0_T1_T2_T3_T4_T6_ --------------------------
	.section	.nv.constant0._ZN3cub18CUB_300001_SM_10006detail6reduce28DeviceReduceSingleTileKernelINS2_10policy_hubIdyN4cuda3__47maximumIdEEE10Policy1000EN6thrust24THRUST_300001_SM_1000_NS10device_ptrIdEEPdyS8_ddNS5_3std3__410__identityEEEvT0_T1_T2_T3_T4_T6_,"a",@progbits
	.sectionflags	@""
	.align	4
.nv.constant0._ZN3cub18CUB_300001_SM_10006detail6reduce28DeviceReduceSingleTileKernelINS2_10policy_hubIdyN4cuda3__47maximumIdEEE10Policy1000EN6thrust24THRUST_300001_SM_1000_NS10device_ptrIdEEPdyS8_ddNS5_3std3__410__identityEEEvT0_T1_T2_T3_T4_T6_:
	.zero		937


//--------------------- .nv.constant0._ZN3cub18CUB_300001_SM_10006detail6reduce28DeviceReduceSingleTileKernelINS2_10policy_hubIdjN4cuda3__47maximumIdEEE10Policy1000EPdSB_iS8_ddNS5_3std3__410__identityEEEvT0_T1_T2_T3_T4_T6_ --------------------------
	.section	.nv.constant0._ZN3cub18CUB_300001_SM_10006detail6reduce28DeviceReduceSingleTileKernelINS2_10policy_hubIdjN4cuda3__47maximumIdEEE10Policy1000EPdSB_iS8_ddNS5_3std3__410__identityEEEvT0_T1_T2_T3_T4_T6_,"a",@progbits
	.sectionflags	@""
	.align	4
.nv.constant0._ZN3cub18CUB_300001_SM_10006detail6reduce28DeviceReduceSingleTileKernelINS2_10policy_hubIdjN4cuda3__47maximumIdEEE10Policy1000EPdSB_iS8_ddNS5_3std3__410__identityEEEvT0_T1_T2_T3_T4_T6_:
	.zero		929


//--------------------- .nv.constant0._ZN3cub18CUB_300001_SM_10006detail6reduce18DeviceReduceKernelINS2_10policy_hubIdjN4cuda3__47maximumIdEEE10Policy1000EN6thrust24THRUST_300001_SM_1000_NS10device_ptrIdEEjS8_dNS5_3std3__410__identityEEEvT0_PT3_T1_NS0_13GridEvenShareISL_EET2_T4_ --------------------------
	.section	.nv.constant0._ZN3cub18CUB_300001_SM_10006detail6reduce18DeviceReduceKernelINS2_10policy_hubIdjN4cuda3__47maximumIdEEE10Policy1000EN6thrust24THRUST_300001_SM_1000_NS10device_ptrIdEEjS8_dNS5_3std3__410__identityEEEvT0_PT3_T1_NS0_13GridEvenShareISL_EET2_T4_,"a",@progbits
	.sectionflags	@""
	.align	4
.nv.constant0._ZN3cub18CUB_300001_SM_10006detail6reduce18DeviceReduceKernelINS2_10policy_hubIdjN4cuda3__47maximumIdEEE10Policy1000EN6thrust24THRUST_300001_SM_1000_NS10device_ptrIdEEjS8_dNS5_3std3__410__identityEEEvT0_PT3_T1_NS0_13GridEvenShareISL_EET2_T4_:
	.zero		958


//--------------------- .nv.constant0._ZN3cub18CUB_300001_SM_10006detail6reduce28DeviceReduceSingleTileKernelINS2_10policy_hubIdjN4cuda3__47maximumIdEEE10Policy1000EN6thrust24THRUST_300001_SM_1000_NS10device_ptrIdEEPdjS8_ddNS5_3std3__410__identityEEEvT0_T1_T2_T3_T4_T6_ --------------------------
	.section	.nv.constant0._ZN3cub18CUB_300001_SM_10006detail6reduce28DeviceReduceSingleTileKernelINS2_10policy_hubIdjN4cuda3__47maximumIdEEE10Policy1000EN6thrust24THRUST_300001_SM_1000_NS10device_ptrIdEEPdjS8_ddNS5_3std3__410__identityEEEvT0_T1_T2_T3_T4_T6_,"a",@progbits
	.sectionflags	@""
	.align	4
.nv.constant0._ZN3cub18CUB_300001_SM_10006detail6reduce28DeviceReduceSingleTileKernelINS2_10policy_hubIdjN4cuda3__47maximumIdEEE10Policy1000EN6thrust24THRUST_300001_SM_1000_NS10device_ptrIdEEPdjS8_ddNS5_3std3__410__identityEEEvT0_T1_T2_T3_T4_T6_:
	.zero		929


//--------------------- .nv.constant0._ZN3cub18CUB_300001_SM_10006detail11EmptyKernelIvEEvv --------------------------
	.section	.nv.constant0._ZN3cub18CUB_300001_SM_10006detail11EmptyKernelIvEEvv,"a",@progbits
	.sectionflags	@""
	.align	4
.nv.constant0._ZN3cub18CUB_300001_SM_10006detail11EmptyKernelIvEEvv:
	.zero		896


//--------------------- .nv.constant0._Z11jacobi_stepiiPKdPdS1_ --------------------------
	.section	.nv.constant0._Z11jacobi_stepiiPKdPdS1_,"a",@progbits
	.sectionflags	@""
	.align	4
.nv.constant0._Z11jacobi_stepiiPKdPdS1_:
	.zero		928


//--------------------- SYMBOLS --------------------------

	.type		.nv.reservedSmem.offset0,@object
	.size		.nv.reservedSmem.offset0,0x4
	.type		.nv.reservedSmem.cap,@object
	.size		.nv.reservedSmem.cap,0x4
